	.target	sm_100a

	.elftype	@"ET_EXEC"


//--------------------- .note.nv.tkinfo           --------------------------
	.section	.note.nv.tkinfo,"",@"SHT_NOTE"
	.sectionflags	@"SHF_NOTE_NV_TKINFO"
	.tkinfo
        /*0018*/ 	.word	0x00000002
        /*0030*/ 	.string	""
        /*0030*/ 	.string	"ptxas"
        /*0030*/ 	.string	"Cuda compilation tools, release 13.0, V13.0.88"
        /*0030*/ 	.string	"Build cuda_13.0.r13.0/compiler.36424714_0"
        /*0030*/ 	.string	"-arch sm_100a -m 64 "



//--------------------- .note.nv.cuinfo           --------------------------
	.section	.note.nv.cuinfo,"",@"SHT_NOTE"
	.sectionflags	@"SHF_NOTE_NV_CUINFO"
        /*0018*/ 	.short	0x0002
        /*001a*/ 	.short	0x0064
        /*001c*/ 	.short	0x0082
	.zero		2


//--------------------- .nv.info                  --------------------------
	.section	.nv.info,"",@"SHT_CUDA_INFO"
	.align	4


	//----- nvinfo : EIATTR_REGCOUNT
	.align		4
        /*0000*/ 	.byte	0x04, 0x2f
        /*0002*/ 	.short	(.L_19 - .L_18)
	.align		4
.L_18:
        /*0004*/ 	.word	index@(_ZN7cutlass13device_kernelINS_4gemm6kernel13GemmUniversalIN4cute5tupleIJiiiiEEENS1_10collective13CollectiveMmaINS1_46MainloopSm100TmaUmmaWarpSpecializedBlockScaledILi4ELi2ELi1ENS5_IJNS4_1CILi2EEENSA_ILi4EEENSA_ILi1EEEEEEEENS5_IJNSA_ILi256EEESG_SG_EEENS5_IJNS_12float_e2m1_tENS_13float_ue8m0_tEEEENS5_IJNS5_IJlSD_lEEENS4_6LayoutINS5_IJNS5_IJNS5_IJNSA_ILi32EEESC_EEEiEEESP_NS5_IJSD_iEEEEEENS5_IJNS5_IJNS5_IJNSA_ILi16EEESC_EEEiEEENS5_IJNS5_IJNSA_ILi0EEESD_EEENSA_ILi512EEEEEENS5_IJSV_iEEEEEEEEEEESK_S12_NS4_8TiledMMAINS4_8MMA_AtomIJNS4_23SM100_MMA_MXF4_2x1SM_SSISI_SI_fSJ_Li256ELi256ELi32ELNS4_4UMMA5MajorE0ELS17_0ELNS16_7ScaleInE0ELS18_0EEEEEENSM_INS5_IJSD_SD_SD_EEENS5_IJSV_SV_SV_EEEEENS5_IJNS4_10UnderscoreES1E_S1E_EEEEENS5_IJNS4_28SM100_TMA_2SM_LOAD_MULTICASTES1H_EEENS5_IJNS4_14ComposedLayoutINS4_7SwizzleILi3ELi4ELi3EEENS4_18smem_ptr_flag_bitsILi4EEENSM_INS5_IJNSA_ILi8EEESG_EEENS5_IJSG_SD_EEEEEEENSM_INS5_IJNS5_IJNS5_IJSO_SD_EEENS5_IJSN_SB_EEEEEESD_NS5_IJSB_SB_EEEEEENS5_IJNS5_IJNS5_IJST_SX_EEESW_EEESV_NS5_IJSB_SX_EEEEEEEEEEEvNS4_8identityENS5_IJNS4_18SM100_TMA_2SM_LOADES1H_EEENS5_IJS1S_NSM_INS5_IJNS5_IJNS5_IJSO_SB_EEES1U_EEESD_S1W_EEENS5_IJS1Z_SV_NS5_IJSB_NSA_ILi1024EEEEEEEEEEEEEEvS24_EENS_8epilogue10collective18CollectiveEpilogueINS2G_23Sm100TmaWarpSpecializedILi4ELi2ELi64ELb1ELb0EEEJNS5_IJNSA_ILi128EEESG_SG_EEENS5_IJNSM_IS2L_SD_EENSM_INSA_ILi64EEESD_EEEEENS_10bfloat16_tESL_S2R_SL_NS2G_6fusion15FusionCallbacksIS2K_NS2S_17LinearCombinationIS2R_fS2R_fLNS_15FloatRoundStyleE2EEES2M_S2Q_JEEENS4_5SM1004TMEM4LOAD26SM100_TMEM_LOAD_32dp32b64xENS4_13SM90_TMA_LOADENS1J_IS1L_NS1M_ILi16EEENSM_INS5_IJS1O_S2O_EEENS5_IJS2O_SD_EEEEEEENS4_39AutoVectorizingCopyWithAssumedAlignmentILi128EEENS4_14SM90_TMA_STOREES37_S39_S39_EEEvvEEEEvNT_6ParamsE)
        /*0008*/ 	.word	0x000000a8


	//----- nvinfo : EIATTR_FRAME_SIZE
	.align		4
.L_19:
        /*000c*/ 	.byte	0x04, 0x11
        /*000e*/ 	.short	(.L_21 - .L_20)
	.align		4
.L_20:
        /*0010*/ 	.word	index@($__internal_2_$__cuda_sm10x_tcgen05_guardrail_trap_unallocated_columns_being_dealloced)
        /*0014*/ 	.word	0x00000000


	//----- nvinfo : EIATTR_FRAME_SIZE
	.align		4
.L_21:
        /*0018*/ 	.byte	0x04, 0x11
        /*001a*/ 	.short	(.L_23 - .L_22)
	.align		4
.L_22:
        /*001c*/ 	.word	index@($__internal_1_$__cuda_sm10x_tcgen05_guardrail_trap_phase_invalid_during_alloc)
        /*0020*/ 	.word	0x00000000


	//----- nvinfo : EIATTR_FRAME_SIZE
	.align		4
.L_23:
        /*0024*/ 	.byte	0x04, 0x11
        /*0026*/ 	.short	(.L_25 - .L_24)
	.align		4
.L_24:
        /*0028*/ 	.word	index@($__internal_0_$__cuda_sm10x_tcgen05_guardrail_trap_col_being_dealloced_not_returned_by_alloc)
        /*002c*/ 	.word	0x00000000


	//----- nvinfo : EIATTR_FRAME_SIZE
	.align		4
.L_25:
        /*0030*/ 	.byte	0x04, 0x11
        /*0032*/ 	.short	(.L_27 - .L_26)
	.align		4
.L_26:
        /*0034*/ 	.word	index@(_ZN7cutlass13device_kernelINS_4gemm6kernel13GemmUniversalIN4cute5tupleIJiiiiEEENS1_10collective13CollectiveMmaINS1_46MainloopSm100TmaUmmaWarpSpecializedBlockScaledILi4ELi2ELi1ENS5_IJNS4_1CILi2EEENSA_ILi4EEENSA_ILi1EEEEEEEENS5_IJNSA_ILi256EEESG_SG_EEENS5_IJNS_12float_e2m1_tENS_13float_ue8m0_tEEEENS5_IJNS5_IJlSD_lEEENS4_6LayoutINS5_IJNS5_IJNS5_IJNSA_ILi32EEESC_EEEiEEESP_NS5_IJSD_iEEEEEENS5_IJNS5_IJNS5_IJNSA_ILi16EEESC_EEEiEEENS5_IJNS5_IJNSA_ILi0EEESD_EEENSA_ILi512EEEEEENS5_IJSV_iEEEEEEEEEEESK_S12_NS4_8TiledMMAINS4_8MMA_AtomIJNS4_23SM100_MMA_MXF4_2x1SM_SSISI_SI_fSJ_Li256ELi256ELi32ELNS4_4UMMA5MajorE0ELS17_0ELNS16_7ScaleInE0ELS18_0EEEEEENSM_INS5_IJSD_SD_SD_EEENS5_IJSV_SV_SV_EEEEENS5_IJNS4_10UnderscoreES1E_S1E_EEEEENS5_IJNS4_28SM100_TMA_2SM_LOAD_MULTICASTES1H_EEENS5_IJNS4_14ComposedLayoutINS4_7SwizzleILi3ELi4ELi3EEENS4_18smem_ptr_flag_bitsILi4EEENSM_INS5_IJNSA_ILi8EEESG_EEENS5_IJSG_SD_EEEEEEENSM_INS5_IJNS5_IJNS5_IJSO_SD_EEENS5_IJSN_SB_EEEEEESD_NS5_IJSB_SB_EEEEEENS5_IJNS5_IJNS5_IJST_SX_EEESW_EEESV_NS5_IJSB_SX_EEEEEEEEEEEvNS4_8identityENS5_IJNS4_18SM100_TMA_2SM_LOADES1H_EEENS5_IJS1S_NSM_INS5_IJNS5_IJNS5_IJSO_SB_EEES1U_EEESD_S1W_EEENS5_IJS1Z_SV_NS5_IJSB_NSA_ILi1024EEEEEEEEEEEEEEvS24_EENS_8epilogue10collective18CollectiveEpilogueINS2G_23Sm100TmaWarpSpecializedILi4ELi2ELi64ELb1ELb0EEEJNS5_IJNSA_ILi128EEESG_SG_EEENS5_IJNSM_IS2L_SD_EENSM_INSA_ILi64EEESD_EEEEENS_10bfloat16_tESL_S2R_SL_NS2G_6fusion15FusionCallbacksIS2K_NS2S_17LinearCombinationIS2R_fS2R_fLNS_15FloatRoundStyleE2EEES2M_S2Q_JEEENS4_5SM1004TMEM4LOAD26SM100_TMEM_LOAD_32dp32b64xENS4_13SM90_TMA_LOADENS1J_IS1L_NS1M_ILi16EEENSM_INS5_IJS1O_S2O_EEENS5_IJS2O_SD_EEEEEEENS4_39AutoVectorizingCopyWithAssumedAlignmentILi128EEENS4_14SM90_TMA_STOREES37_S39_S39_EEEvvEEEEvNT_6ParamsE)
        /*0038*/ 	.word	0x00000000


	//----- nvinfo : EIATTR_MIN_STACK_SIZE
	.align		4
.L_27:
        /*003c*/ 	.byte	0x04, 0x12
        /*003e*/ 	.short	(.L_29 - .L_28)
	.align		4
.L_28:
        /*0040*/ 	.word	index@(_ZN7cutlass13device_kernelINS_4gemm6kernel13GemmUniversalIN4cute5tupleIJiiiiEEENS1_10collective13CollectiveMmaINS1_46MainloopSm100TmaUmmaWarpSpecializedBlockScaledILi4ELi2ELi1ENS5_IJNS4_1CILi2EEENSA_ILi4EEENSA_ILi1EEEEEEEENS5_IJNSA_ILi256EEESG_SG_EEENS5_IJNS_12float_e2m1_tENS_13float_ue8m0_tEEEENS5_IJNS5_IJlSD_lEEENS4_6LayoutINS5_IJNS5_IJNS5_IJNSA_ILi32EEESC_EEEiEEESP_NS5_IJSD_iEEEEEENS5_IJNS5_IJNS5_IJNSA_ILi16EEESC_EEEiEEENS5_IJNS5_IJNSA_ILi0EEESD_EEENSA_ILi512EEEEEENS5_IJSV_iEEEEEEEEEEESK_S12_NS4_8TiledMMAINS4_8MMA_AtomIJNS4_23SM100_MMA_MXF4_2x1SM_SSISI_SI_fSJ_Li256ELi256ELi32ELNS4_4UMMA5MajorE0ELS17_0ELNS16_7ScaleInE0ELS18_0EEEEEENSM_INS5_IJSD_SD_SD_EEENS5_IJSV_SV_SV_EEEEENS5_IJNS4_10UnderscoreES1E_S1E_EEEEENS5_IJNS4_28SM100_TMA_2SM_LOAD_MULTICASTES1H_EEENS5_IJNS4_14ComposedLayoutINS4_7SwizzleILi3ELi4ELi3EEENS4_18smem_ptr_flag_bitsILi4EEENSM_INS5_IJNSA_ILi8EEESG_EEENS5_IJSG_SD_EEEEEEENSM_INS5_IJNS5_IJNS5_IJSO_SD_EEENS5_IJSN_SB_EEEEEESD_NS5_IJSB_SB_EEEEEENS5_IJNS5_IJNS5_IJST_SX_EEESW_EEESV_NS5_IJSB_SX_EEEEEEEEEEEvNS4_8identityENS5_IJNS4_18SM100_TMA_2SM_LOADES1H_EEENS5_IJS1S_NSM_INS5_IJNS5_IJNS5_IJSO_SB_EEES1U_EEESD_S1W_EEENS5_IJS1Z_SV_NS5_IJSB_NSA_ILi1024EEEEEEEEEEEEEEvS24_EENS_8epilogue10collective18CollectiveEpilogueINS2G_23Sm100TmaWarpSpecializedILi4ELi2ELi64ELb1ELb0EEEJNS5_IJNSA_ILi128EEESG_SG_EEENS5_IJNSM_IS2L_SD_EENSM_INSA_ILi64EEESD_EEEEENS_10bfloat16_tESL_S2R_SL_NS2G_6fusion15FusionCallbacksIS2K_NS2S_17LinearCombinationIS2R_fS2R_fLNS_15FloatRoundStyleE2EEES2M_S2Q_JEEENS4_5SM1004TMEM4LOAD26SM100_TMEM_LOAD_32dp32b64xENS4_13SM90_TMA_LOADENS1J_IS1L_NS1M_ILi16EEENSM_INS5_IJS1O_S2O_EEENS5_IJS2O_SD_EEEEEEENS4_39AutoVectorizingCopyWithAssumedAlignmentILi128EEENS4_14SM90_TMA_STOREES37_S39_S39_EEEvvEEEEvNT_6ParamsE)
        /*0044*/ 	.word	0x00000000
.L_29:


//--------------------- .nv.compat                --------------------------
	.section	.nv.compat,"",@"SHT_CUDA_COMPAT_INFO"
	.align	4
        /*0000*/ 	.byte	0x02, 0x09, 0x01, 0x00, 0x02, 0x02, 0x02, 0x00, 0x02, 0x05, 0x05, 0x00, 0x03, 0x07, 0x01, 0x01
        /*0010*/ 	.byte	0x02, 0x03, 0x01, 0x00, 0x02, 0x06, 0x01, 0x00, 0x04, 0x0b, 0x08, 0x00, 0x09, 0x00, 0x00, 0x00
        /*0020*/ 	.byte	0x00, 0x00, 0x00, 0x00


//--------------------- .nv.info._ZN7cutlass13device_kernelINS_4gemm6kernel13GemmUniversalIN4cute5tupleIJiiiiEEENS1_10collective13CollectiveMmaINS1_46MainloopSm100TmaUmmaWarpSpecializedBlockScaledILi4ELi2ELi1ENS5_IJNS4_1CILi2EEENSA_ILi4EEENSA_ILi1EEEEEEEENS5_IJNSA_ILi256EEESG_SG_EEENS5_IJNS_12float_e2m1_tENS_13float_ue8m0_tEEEENS5_IJNS5_IJlSD_lEEENS4_6LayoutINS5_IJNS5_IJNS5_IJNSA_ILi32EEESC_EEEiEEESP_NS5_IJSD_iEEEEEENS5_IJNS5_IJNS5_IJNSA_ILi16EEESC_EEEiEEENS5_IJNS5_IJNSA_ILi0EEESD_EEENSA_ILi512EEEEEENS5_IJSV_iEEEEEEEEEEESK_S12_NS4_8TiledMMAINS4_8MMA_AtomIJNS4_23SM100_MMA_MXF4_2x1SM_SSISI_SI_fSJ_Li256ELi256ELi32ELNS4_4UMMA5MajorE0ELS17_0ELNS16_7ScaleInE0ELS18_0EEEEEENSM_INS5_IJSD_SD_SD_EEENS5_IJSV_SV_SV_EEEEENS5_IJNS4_10UnderscoreES1E_S1E_EEEEENS5_IJNS4_28SM100_TMA_2SM_LOAD_MULTICASTES1H_EEENS5_IJNS4_14ComposedLayoutINS4_7SwizzleILi3ELi4ELi3EEENS4_18smem_ptr_flag_bitsILi4EEENSM_INS5_IJNSA_ILi8EEESG_EEENS5_IJSG_SD_EEEEEEENSM_INS5_IJNS5_IJNS5_IJSO_SD_EEENS5_IJSN_SB_EEEEEESD_NS5_IJSB_SB_EEEEEENS5_IJNS5_IJNS5_IJST_SX_EEESW_EEESV_NS5_IJSB_SX_EEEEEEEEEEEvNS4_8identityENS5_IJNS4_18SM100_TMA_2SM_LOADES1H_EEENS5_IJS1S_NSM_INS5_IJNS5_IJNS5_IJSO_SB_EEES1U_EEESD_S1W_EEENS5_IJS1Z_SV_NS5_IJSB_NSA_ILi1024EEEEEEEEEEEEEEvS24_EENS_8epilogue10collective18CollectiveEpilogueINS2G_23Sm100TmaWarpSpecializedILi4ELi2ELi64ELb1ELb0EEEJNS5_IJNSA_ILi128EEESG_SG_EEENS5_IJNSM_IS2L_SD_EENSM_INSA_ILi64EEESD_EEEEENS_10bfloat16_tESL_S2R_SL_NS2G_6fusion15FusionCallbacksIS2K_NS2S_17LinearCombinationIS2R_fS2R_fLNS_15FloatRoundStyleE2EEES2M_S2Q_JEEENS4_5SM1004TMEM4LOAD26SM100_TMEM_LOAD_32dp32b64xENS4_13SM90_TMA_LOADENS1J_IS1L_NS1M_ILi16EEENSM_INS5_IJS1O_S2O_EEENS5_IJS2O_SD_EEEEEEENS4_39AutoVectorizingCopyWithAssumedAlignmentILi128EEENS4_14SM90_TMA_STOREES37_S39_S39_EEEvvEEEEvNT_6ParamsE --------------------------
	.section	.nv.info._ZN7cutlass13device_kernelINS_4gemm6kernel13GemmUniversalIN4cute5tupleIJiiiiEEENS1_10collective13CollectiveMmaINS1_46MainloopSm100TmaUmmaWarpSpecializedBlockScaledILi4ELi2ELi1ENS5_IJNS4_1CILi2EEENSA_ILi4EEENSA_ILi1EEEEEEEENS5_IJNSA_ILi256EEESG_SG_EEENS5_IJNS_12float_e2m1_tENS_13float_ue8m0_tEEEENS5_IJNS5_IJlSD_lEEENS4_6LayoutINS5_IJNS5_IJNS5_IJNSA_ILi32EEESC_EEEiEEESP_NS5_IJSD_iEEEEEENS5_IJNS5_IJNS5_IJNSA_ILi16EEESC_EEEiEEENS5_IJNS5_IJNSA_ILi0EEESD_EEENSA_ILi512EEEEEENS5_IJSV_iEEEEEEEEEEESK_S12_NS4_8TiledMMAINS4_8MMA_AtomIJNS4_23SM100_MMA_MXF4_2x1SM_SSISI_SI_fSJ_Li256ELi256ELi32ELNS4_4UMMA5MajorE0ELS17_0ELNS16_7ScaleInE0ELS18_0EEEEEENSM_INS5_IJSD_SD_SD_EEENS5_IJSV_SV_SV_EEEEENS5_IJNS4_10UnderscoreES1E_S1E_EEEEENS5_IJNS4_28SM100_TMA_2SM_LOAD_MULTICASTES1H_EEENS5_IJNS4_14ComposedLayoutINS4_7SwizzleILi3ELi4ELi3EEENS4_18smem_ptr_flag_bitsILi4EEENSM_INS5_IJNSA_ILi8EEESG_EEENS5_IJSG_SD_EEEEEEENSM_INS5_IJNS5_IJNS5_IJSO_SD_EEENS5_IJSN_SB_EEEEEESD_NS5_IJSB_SB_EEEEEENS5_IJNS5_IJNS5_IJST_SX_EEESW_EEESV_NS5_IJSB_SX_EEEEEEEEEEEvNS4_8identityENS5_IJNS4_18SM100_TMA_2SM_LOADES1H_EEENS5_IJS1S_NSM_INS5_IJNS5_IJNS5_IJSO_SB_EEES1U_EEESD_S1W_EEENS5_IJS1Z_SV_NS5_IJSB_NSA_ILi1024EEEEEEEEEEEEEEvS24_EENS_8epilogue10collective18CollectiveEpilogueINS2G_23Sm100TmaWarpSpecializedILi4ELi2ELi64ELb1ELb0EEEJNS5_IJNSA_ILi128EEESG_SG_EEENS5_IJNSM_IS2L_SD_EENSM_INSA_ILi64EEESD_EEEEENS_10bfloat16_tESL_S2R_SL_NS2G_6fusion15FusionCallbacksIS2K_NS2S_17LinearCombinationIS2R_fS2R_fLNS_15FloatRoundStyleE2EEES2M_S2Q_JEEENS4_5SM1004TMEM4LOAD26SM100_TMEM_LOAD_32dp32b64xENS4_13SM90_TMA_LOADENS1J_IS1L_NS1M_ILi16EEENSM_INS5_IJS1O_S2O_EEENS5_IJS2O_SD_EEEEEEENS4_39AutoVectorizingCopyWithAssumedAlignmentILi128EEENS4_14SM90_TMA_STOREES37_S39_S39_EEEvvEEEEvNT_6ParamsE,"",@"SHT_CUDA_INFO"
	.sectionflags	@""
	.align	4


	//----- nvinfo : EIATTR_CUDA_API_VERSION
	.align		4
        /*0000*/ 	.byte	0x04, 0x37
        /*0002*/ 	.short	(.L_31 - .L_30)
.L_30:
        /*0004*/ 	.word	0x00000082


	//----- nvinfo : EIATTR_KPARAM_INFO
	.align		4
.L_31:
        /*0008*/ 	.byte	0x04, 0x17
        /*000a*/ 	.short	(.L_33 - .L_32)
.L_32:
        /*000c*/ 	.word	0x00000000
        /*0010*/ 	.short	0x0000
        /*0012*/ 	.short	0x0000
        /*0014*/ 	.byte	0x00, 0xf0, 0x01, 0x30


	//----- nvinfo : EIATTR_AT_ENTRY_FRAGMENTS
	.align		4
.L_33:
        /*0018*/ 	.byte	0x04, 0x4f
        /*001a*/ 	.short	(.L_35 - .L_34)


	//   ....[0]....
.L_34:
        /*001c*/ 	.word	0x00000007


	//----- nvinfo : EIATTR_RESERVED_SMEM_USED
	.align		4
.L_35:
        /*0020*/ 	.byte	0x01, 0x41
	.zero		2


	//----- nvinfo : EIATTR_SPARSE_MMA_MASK
	.align		4
        /*0024*/ 	.byte	0x03, 0x50
        /*0026*/ 	.short	0x0000


	//----- nvinfo : EIATTR_TCGEN05_2CTA_USED
	.align		4
        /*0028*/ 	.byte	0x01, 0x52
	.zero		2


	//----- nvinfo : EIATTR_MAXREG_COUNT
	.align		4
        /*002c*/ 	.byte	0x03, 0x1b
        /*002e*/ 	.short	0x00ff


	//----- nvinfo : EIATTR_NUM_BARRIERS
	.align		4
        /*0030*/ 	.byte	0x02, 0x4c
        /*0032*/ 	.byte	0x07
	.zero		1


	//----- nvinfo : EIATTR_EXTERNS
	.align		4
        /*0034*/ 	.byte	0x04, 0x0f
        /*0036*/ 	.short	(.L_37 - .L_36)


	//   ....[0]....
	.align		4
.L_36:
        /*0038*/ 	.word	index@(__assertfail)


	//----- nvinfo : EIATTR_MERCURY_ISA_VERSION
	.align		4
.L_37:
        /*003c*/ 	.byte	0x03, 0x5f
        /*003e*/ 	.short	0x0101


	//----- nvinfo : EIATTR_INT_WARP_WIDE_INSTR_OFFSETS
	.align		4
        /*0040*/ 	.byte	0x04, 0x31
        /*0042*/ 	.short	(.L_39 - .L_38)


	//   ....[0]....
.L_38:
        /*0044*/ 	.word	0x00000dc0


	//   ....[1]....
        /*0048*/ 	.word	0x00000e70


	//   ....[2]....
        /*004c*/ 	.word	0x00004cc0


	//   ....[3]....
        /*0050*/ 	.word	0x00004cf0


	//   ....[4]....
        /*0054*/ 	.word	0x00004d10


	//   ....[5]....
        /*0058*/ 	.word	0x000058b0


	//   ....[6]....
        /*005c*/ 	.word	0x00005920


	//   ....[7]....
        /*0060*/ 	.word	0x00005a50


	//   ....[8]....
        /*0064*/ 	.word	0x00005b50


	//   ....[9]....
        /*0068*/ 	.word	0x00005bc0


	//   ....[10]....
        /*006c*/ 	.word	0x00005cc0


	//   ....[11]....
        /*0070*/ 	.word	0x00005d50


	//   ....[12]....
        /*0074*/ 	.word	0x00005e00


	//----- nvinfo : EIATTR_COOP_GROUP_MASK_REGIDS
	.align		4
.L_39:
        /*0078*/ 	.byte	0x04, 0x29
        /*007a*/ 	.short	(.L_41 - .L_40)


	//   ....[0]....
.L_40:
        /*007c*/ 	.word	0xffffffff


	//   ....[1]....
        /*0080*/ 	.word	0xffffffff


	//   ....[2]....
        /*0084*/ 	.word	0xffffffff


	//   ....[3]....
        /*0088*/ 	.word	0xffffffff


	//   ....[4]....
        /*008c*/ 	.word	0xffffffff


	//   ....[5]....
        /*0090*/ 	.word	0xffffffff


	//   ....[6]....
        /*0094*/ 	.word	0xffffffff


	//   ....[7]....
        /*0098*/ 	.word	0xffffffff


	//   ....[8]....
        /*009c*/ 	.word	0xffffffff


	//   ....[9]....
        /*00a0*/ 	.word	0xffffffff


	//   ....[10]....
        /*00a4*/ 	.word	0xffffffff


	//   ....[11]....
        /*00a8*/ 	.word	0xffffffff


	//   ....[12]....
        /*00ac*/ 	.word	0xffffffff


	//   ....[13]....
        /*00b0*/ 	.word	0xffffffff


	//----- nvinfo : EIATTR_COOP_GROUP_INSTR_OFFSETS
	.align		4
.L_41:
        /*00b4*/ 	.byte	0x04, 0x28
        /*00b6*/ 	.short	(.L_43 - .L_42)


	//   ....[0]....
.L_42:
        /*00b8*/ 	.word	0x000000a0


	//   ....[1]....
        /*00bc*/ 	.word	0x00000560


	//   ....[2]....
        /*00c0*/ 	.word	0x00000730


	//   ....[3]....
        /*00c4*/ 	.word	0x000008d0


	//   ....[4]....
        /*00c8*/ 	.word	0x000009d0


	//   ....[5]....
        /*00cc*/ 	.word	0x00000b40


	//   ....[6]....
        /*00d0*/ 	.word	0x00000c80


	//   ....[7]....
        /*00d4*/ 	.word	0x00000ee0


	//   ....[8]....
        /*00d8*/ 	.word	0x000026e0


	//   ....[9]....
        /*00dc*/ 	.word	0x000035d0


	//   ....[10]....
        /*00e0*/ 	.word	0x00003ac0


	//   ....[11]....
        /*00e4*/ 	.word	0x00003af0


	//   ....[12]....
        /*00e8*/ 	.word	0x00004ba0


	//   ....[13]....
        /*00ec*/ 	.word	0x00004dd0


	//----- nvinfo : EIATTR_VRC_CTA_INIT_COUNT
	.align		4
.L_43:
        /*00f0*/ 	.byte	0x02, 0x4a
        /*00f2*/ 	.byte	0x80
	.zero		1


	//----- nvinfo : EIATTR_SYSCALL_OFFSETS
	.align		4
        /*00f4*/ 	.byte	0x04, 0x46
        /*00f6*/ 	.short	(.L_45 - .L_44)


	//   ....[0]....
.L_44:
        /*00f8*/ 	.word	0x00006ae0


	//   ....[1]....
        /*00fc*/ 	.word	0x00006bd0


	//   ....[2]....
        /*0100*/ 	.word	0x00007580


	//   ....[3]....
        /*0104*/ 	.word	0x00008a50


	//   ....[4]....
        /*0108*/ 	.word	0x00009eb0


	//   ....[5]....
        /*010c*/ 	.word	0x0000b2f0


	//----- nvinfo : EIATTR_MBARRIER_INSTR_OFFSETS
	.align		4
.L_45:
        /*0110*/ 	.byte	0x04, 0x39
        /*0112*/ 	.short	(.L_47 - .L_46)


	//   ....[0]....
.L_46:
        /*0114*/ 	.word	0x000006a0
        /*0118*/ 	.word	0x000000ff
        /*011c*/ 	.word	0x00000000
        /*0120*/ 	.short	0x0100
        /*0122*/ 	.byte	0x04
	.zero		1


	//   ....[1]....
        /*0124*/ 	.word	0x000006b0
        /*0128*/ 	.word	0x000000ff
        /*012c*/ 	.word	0x00000020
        /*0130*/ 	.short	0x0100
        /*0132*/ 	.byte	0x04
	.zero		1


	//   ....[2]....
        /*0134*/ 	.word	0x000006c0
        /*0138*/ 	.word	0x000000ff
        /*013c*/ 	.word	0x00000008
        /*0140*/ 	.short	0x0100
        /*0142*/ 	.byte	0x04
	.zero		1


	//   ....[3]....
        /*0144*/ 	.word	0x000006d0
        /*0148*/ 	.word	0x000000ff
        /*014c*/ 	.word	0x00000028
        /*0150*/ 	.short	0x0100
        /*0152*/ 	.byte	0x04
	.zero		1


	//   ....[4]....
        /*0154*/ 	.word	0x000006e0
        /*0158*/ 	.word	0x000000ff
        /*015c*/ 	.word	0x00000010
        /*0160*/ 	.short	0x0100
        /*0162*/ 	.byte	0x04
	.zero		1


	//   ....[5]....
        /*0164*/ 	.word	0x000006f0
        /*0168*/ 	.word	0x000000ff
        /*016c*/ 	.word	0x00000030
        /*0170*/ 	.short	0x0100
        /*0172*/ 	.byte	0x04
	.zero		1


	//   ....[6]....
        /*0174*/ 	.word	0x00000700
        /*0178*/ 	.word	0x000000ff
        /*017c*/ 	.word	0x00000018
        /*0180*/ 	.short	0x0100
        /*0182*/ 	.byte	0x04
	.zero		1


	//   ....[7]....
        /*0184*/ 	.word	0x00000710
        /*0188*/ 	.word	0x000000ff
        /*018c*/ 	.word	0x00000038
        /*0190*/ 	.short	0x0100
        /*0192*/ 	.byte	0x04
	.zero		1


	//   ....[8]....
        /*0194*/ 	.word	0x00000840
        /*0198*/ 	.word	0x000000ff
        /*019c*/ 	.word	0x00000040
        /*01a0*/ 	.short	0x0100
        /*01a2*/ 	.byte	0x04
	.zero		1


	//   ....[9]....
        /*01a4*/ 	.word	0x00000850
        /*01a8*/ 	.word	0x000000ff
        /*01ac*/ 	.word	0x00000060
        /*01b0*/ 	.short	0x0100
        /*01b2*/ 	.byte	0x04
	.zero		1


	//   ....[10]....
        /*01b4*/ 	.word	0x00000860
        /*01b8*/ 	.word	0x000000ff
        /*01bc*/ 	.word	0x00000048
        /*01c0*/ 	.short	0x0100
        /*01c2*/ 	.byte	0x04
	.zero		1


	//   ....[11]....
        /*01c4*/ 	.word	0x00000870
        /*01c8*/ 	.word	0x000000ff
        /*01cc*/ 	.word	0x00000068
        /*01d0*/ 	.short	0x0100
        /*01d2*/ 	.byte	0x04
	.zero		1


	//   ....[12]....
        /*01d4*/ 	.word	0x00000880
        /*01d8*/ 	.word	0x000000ff
        /*01dc*/ 	.word	0x00000050
        /*01e0*/ 	.short	0x0100
        /*01e2*/ 	.byte	0x04
	.zero		1


	//   ....[13]....
        /*01e4*/ 	.word	0x00000890
        /*01e8*/ 	.word	0x000000ff
        /*01ec*/ 	.word	0x00000070
        /*01f0*/ 	.short	0x0100
        /*01f2*/ 	.byte	0x04
	.zero		1


	//   ....[14]....
        /*01f4*/ 	.word	0x000008a0
        /*01f8*/ 	.word	0x000000ff
        /*01fc*/ 	.word	0x00000058
        /*0200*/ 	.short	0x0100
        /*0202*/ 	.byte	0x04
	.zero		1


	//   ....[15]....
        /*0204*/ 	.word	0x000008b0
        /*0208*/ 	.word	0x000000ff
        /*020c*/ 	.word	0x00000078
        /*0210*/ 	.short	0x0100
        /*0212*/ 	.byte	0x04
	.zero		1


	//   ....[16]....
        /*0214*/ 	.word	0x000009a0
        /*0218*/ 	.word	0x000000ff
        /*021c*/ 	.word	0x00000080
        /*0220*/ 	.short	0x0100
        /*0222*/ 	.byte	0x06
	.zero		1


	//   ....[17]....
        /*0224*/ 	.word	0x000009b0
        /*0228*/ 	.word	0x000000ff
        /*022c*/ 	.word	0x00000088
        /*0230*/ 	.short	0x0100
        /*0232*/ 	.byte	0x06
	.zero		1


	//   ....[18]....
        /*0234*/ 	.word	0x00000af0
        /*0238*/ 	.word	0x000000ff
        /*023c*/ 	.word	0x00000090
        /*0240*/ 	.short	0x0100
        /*0242*/ 	.byte	0x06
	.zero		1


	//   ....[19]....
        /*0244*/ 	.word	0x00000b00
        /*0248*/ 	.word	0x000000ff
        /*024c*/ 	.word	0x000000a0
        /*0250*/ 	.short	0x0100
        /*0252*/ 	.byte	0x06
	.zero		1


	//   ....[20]....
        /*0254*/ 	.word	0x00000b10
        /*0258*/ 	.word	0x000000ff
        /*025c*/ 	.word	0x00000098
        /*0260*/ 	.short	0x0100
        /*0262*/ 	.byte	0x06
	.zero		1


	//   ....[21]....
        /*0264*/ 	.word	0x00000b20
        /*0268*/ 	.word	0x000000ff
        /*026c*/ 	.word	0x000000a8
        /*0270*/ 	.short	0x0100
        /*0272*/ 	.byte	0x06
	.zero		1


	//   ....[22]....
        /*0274*/ 	.word	0x00000c50
        /*0278*/ 	.word	0x000000ff
        /*027c*/ 	.word	0x000000b0
        /*0280*/ 	.short	0x0100
        /*0282*/ 	.byte	0x04
	.zero		1


	//   ....[23]....
        /*0284*/ 	.word	0x00000c60
        /*0288*/ 	.word	0x000000ff
        /*028c*/ 	.word	0x000000b8
        /*0290*/ 	.short	0x0100
        /*0292*/ 	.byte	0x04
	.zero		1


	//   ....[24]....
        /*0294*/ 	.word	0x00000d60
        /*0298*/ 	.word	0x000000ff
        /*029c*/ 	.word	0x000000c0
        /*02a0*/ 	.short	0x0100
        /*02a2*/ 	.byte	0x04
	.zero		1


	//   ....[25]....
        /*02a4*/ 	.word	0x00000d70
        /*02a8*/ 	.word	0x000000ff
        /*02ac*/ 	.word	0x000000d0
        /*02b0*/ 	.short	0x0100
        /*02b2*/ 	.byte	0x04
	.zero		1


	//   ....[26]....
        /*02b4*/ 	.word	0x00000d80
        /*02b8*/ 	.word	0x000000ff
        /*02bc*/ 	.word	0x000000c8
        /*02c0*/ 	.short	0x0100
        /*02c2*/ 	.byte	0x04
	.zero		1


	//   ....[27]....
        /*02c4*/ 	.word	0x00000d90
        /*02c8*/ 	.word	0x000000ff
        /*02cc*/ 	.word	0x000000d8
        /*02d0*/ 	.short	0x0100
        /*02d2*/ 	.byte	0x04
	.zero		1


	//   ....[28]....
        /*02d4*/ 	.word	0x00000e90
        /*02d8*/ 	.word	0x000000ff
        /*02dc*/ 	.word	0x000000e0
        /*02e0*/ 	.short	0x0100
        /*02e2*/ 	.byte	0x06
	.zero		1


	//   ....[29]....
        /*02e4*/ 	.word	0x00001c20
        /*02e8*/ 	.word	0x00000000
        /*02ec*/ 	.word	0x000000d0
        /*02f0*/ 	.short	0x010a
        /*02f2*/ 	.byte	0xff
	.zero		1


	//   ....[30]....
        /*02f4*/ 	.word	0x00001c50
        /*02f8*/ 	.word	0x00000000
        /*02fc*/ 	.word	0x000000c0
        /*0300*/ 	.short	0x0101
        /*0302*/ 	.byte	0xff
	.zero		1


	//   ....[31]....
        /*0304*/ 	.word	0x00001d00
        /*0308*/ 	.word	0x000000ff
        /*030c*/ 	.word	0x00000020
        /*0310*/ 	.short	0x010a
        /*0312*/ 	.byte	0x04
	.zero		1


	//   ....[32]....
        /*0314*/ 	.word	0x00001e10
        /*0318*/ 	.word	0x000000ff
        /*031c*/ 	.word	0x00000020
        /*0320*/ 	.short	0x010a
        /*0322*/ 	.byte	0x05
	.zero		1


	//   ....[33]....
        /*0324*/ 	.word	0x00001f70
        /*0328*/ 	.word	0x000000ff
        /*032c*/ 	.word	0x00000020
        /*0330*/ 	.short	0x010a
        /*0332*/ 	.byte	0x06
	.zero		1


	//   ....[34]....
        /*0334*/ 	.word	0x00002240
        /*0338*/ 	.word	0x000000ff
        /*033c*/ 	.word	0x00000088
        /*0340*/ 	.short	0x0101
        /*0342*/ 	.byte	0x07
	.zero		1


	//   ....[35]....
        /*0344*/ 	.word	0x00002260
        /*0348*/ 	.word	0x000000ff
        /*034c*/ 	.word	0x00000020
        /*0350*/ 	.short	0x010a
        /*0352*/ 	.byte	0x04
	.zero		1


	//   ....[36]....
        /*0354*/ 	.word	0x000022e0
        /*0358*/ 	.word	0x000000ff
        /*035c*/ 	.word	0x00000020
        /*0360*/ 	.short	0x010a
        /*0362*/ 	.byte	0x06
	.zero		1


	//   ....[37]....
        /*0364*/ 	.word	0x00002420
        /*0368*/ 	.word	0x000000ff
        /*036c*/ 	.word	0x00000020
        /*0370*/ 	.short	0x010a
        /*0372*/ 	.byte	0x04
	.zero		1


	//   ....[38]....
        /*0374*/ 	.word	0x00002710
        /*0378*/ 	.word	0x00000003
        /*037c*/ 	.word	0x00000090
        /*0380*/ 	.short	0x010a
        /*0382*/ 	.byte	0xff
	.zero		1


	//   ....[39]....
        /*0384*/ 	.word	0x00002860
        /*0388*/ 	.word	0x00000000
        /*038c*/ 	.word	0x00000000
        /*0390*/ 	.short	0x0101
        /*0392*/ 	.byte	0xff
	.zero		1


	//   ....[40]....
        /*0394*/ 	.word	0x00002e20
        /*0398*/ 	.word	0x000000ff
        /*039c*/ 	.word	0x00000000
        /*03a0*/ 	.short	0x010a
        /*03a2*/ 	.byte	0x04
	.zero		1


	//   ....[41]....
        /*03a4*/ 	.word	0x00002eb0
        /*03a8*/ 	.word	0x000000ff
        /*03ac*/ 	.word	0x00000000
        /*03b0*/ 	.short	0x010a
        /*03b2*/ 	.byte	0x05
	.zero		1


	//   ....[42]....
        /*03b4*/ 	.word	0x00002f40
        /*03b8*/ 	.word	0x000000ff
        /*03bc*/ 	.word	0x00000000
        /*03c0*/ 	.short	0x010a
        /*03c2*/ 	.byte	0x05
	.zero		1


	//   ....[43]....
        /*03c4*/ 	.word	0x00002fe0
        /*03c8*/ 	.word	0x00000000
        /*03cc*/ 	.word	0x00000000
        /*03d0*/ 	.short	0x010a
        /*03d2*/ 	.byte	0xff
	.zero		1


	//   ....[44]....
        /*03d4*/ 	.word	0x00003120
        /*03d8*/ 	.word	0x00000002
        /*03dc*/ 	.word	0x000000c0
        /*03e0*/ 	.short	0x010a
        /*03e2*/ 	.byte	0xff
	.zero		1


	//   ....[45]....
        /*03e4*/ 	.word	0x00003190
        /*03e8*/ 	.word	0x00000002
        /*03ec*/ 	.word	0x00000000
        /*03f0*/ 	.short	0x0101
        /*03f2*/ 	.byte	0xff
	.zero		1


	//   ....[46]....
        /*03f4*/ 	.word	0x000031b0
        /*03f8*/ 	.word	0x000000ff
        /*03fc*/ 	.word	0x000000a0
        /*0400*/ 	.short	0x010a
        /*0402*/ 	.byte	0x04
	.zero		1


	//   ....[47]....
        /*0404*/ 	.word	0x000032d0
        /*0408*/ 	.word	0x00000002
        /*040c*/ 	.word	0x00000090
        /*0410*/ 	.short	0x010a
        /*0412*/ 	.byte	0xff
	.zero		1


	//   ....[48]....
        /*0414*/ 	.word	0x000033d0
        /*0418*/ 	.word	0x00000002
        /*041c*/ 	.word	0x00000000
        /*0420*/ 	.short	0x0101
        /*0422*/ 	.byte	0xff
	.zero		1


	//   ....[49]....
        /*0424*/ 	.word	0x00003460
        /*0428*/ 	.word	0x000000ff
        /*042c*/ 	.word	0x000000a0
        /*0430*/ 	.short	0x0106
        /*0432*/ 	.byte	0x04
	.zero		1


	//   ....[50]....
        /*0434*/ 	.word	0x00003480
        /*0438*/ 	.word	0x000000ff
        /*043c*/ 	.word	0x000000a0
        /*0440*/ 	.short	0x010a
        /*0442*/ 	.byte	0x04
	.zero		1


	//   ....[51]....
        /*0444*/ 	.word	0x00003510
        /*0448*/ 	.word	0x000000ff
        /*044c*/ 	.word	0x000000a0
        /*0450*/ 	.short	0x0106
        /*0452*/ 	.byte	0x07
	.zero		1


	//   ....[52]....
        /*0454*/ 	.word	0x00003550
        /*0458*/ 	.word	0x00000000
        /*045c*/ 	.word	0x000000a0
        /*0460*/ 	.short	0x010a
        /*0462*/ 	.byte	0xff
	.zero		1


	//   ....[53]....
        /*0464*/ 	.word	0x000037c0
        /*0468*/ 	.word	0x000000ff
        /*046c*/ 	.word	0x00000008
        /*0470*/ 	.short	0x010a
        /*0472*/ 	.byte	0x05
	.zero		1


	//   ....[54]....
        /*0474*/ 	.word	0x000037e0
        /*0478*/ 	.word	0x000000ff
        /*047c*/ 	.word	0x00000008
        /*0480*/ 	.short	0x010a
        /*0482*/ 	.byte	0x05
	.zero		1


	//   ....[55]....
        /*0484*/ 	.word	0x00003970
        /*0488*/ 	.word	0x000000ff
        /*048c*/ 	.word	0x00000008
        /*0490*/ 	.short	0x010a
        /*0492*/ 	.byte	0x05
	.zero		1


	//   ....[56]....
        /*0494*/ 	.word	0x00003990
        /*0498*/ 	.word	0x000000ff
        /*049c*/ 	.word	0x00000008
        /*04a0*/ 	.short	0x010a
        /*04a2*/ 	.byte	0x05
	.zero		1


	//   ....[57]....
        /*04a4*/ 	.word	0x00003a50
        /*04a8*/ 	.word	0x000000ff
        /*04ac*/ 	.word	0x00000000
        /*04b0*/ 	.short	0x0101
        /*04b2*/ 	.byte	0x04
	.zero		1


	//   ....[58]....
        /*04b4*/ 	.word	0x00004050
        /*04b8*/ 	.word	0x00000000
        /*04bc*/ 	.word	0x00000090
        /*04c0*/ 	.short	0x010a
        /*04c2*/ 	.byte	0xff
	.zero		1


	//   ....[59]....
        /*04c4*/ 	.word	0x00004110
        /*04c8*/ 	.word	0x00000000
        /*04cc*/ 	.word	0x00000000
        /*04d0*/ 	.short	0x0101
        /*04d2*/ 	.byte	0xff
	.zero		1


	//   ....[60]....
        /*04d4*/ 	.word	0x000041f0
        /*04d8*/ 	.word	0x000000ff
        /*04dc*/ 	.word	0x00000000
        /*04e0*/ 	.short	0x010a
        /*04e2*/ 	.byte	0x12
	.zero		1


	//   ....[61]....
        /*04e4*/ 	.word	0x00004210
        /*04e8*/ 	.word	0x000000ff
        /*04ec*/ 	.word	0x00000000
        /*04f0*/ 	.short	0x010a
        /*04f2*/ 	.byte	0x12
	.zero		1


	//   ....[62]....
        /*04f4*/ 	.word	0x00004330
        /*04f8*/ 	.word	0x000000ff
        /*04fc*/ 	.word	0x00000000
        /*0500*/ 	.short	0x010a
        /*0502*/ 	.byte	0x05
	.zero		1


	//   ....[63]....
        /*0504*/ 	.word	0x00004420
        /*0508*/ 	.word	0x000000ff
        /*050c*/ 	.word	0x000000b8
        /*0510*/ 	.short	0x010a
        /*0512*/ 	.byte	0x26
	.zero		1


	//   ....[64]....
        /*0514*/ 	.word	0x00004680
        /*0518*/ 	.word	0x000000ff
        /*051c*/ 	.word	0x00000000
        /*0520*/ 	.short	0x010a
        /*0522*/ 	.byte	0x07
	.zero		1


	//   ....[65]....
        /*0524*/ 	.word	0x000047a0
        /*0528*/ 	.word	0x000000ff
        /*052c*/ 	.word	0x00000000
        /*0530*/ 	.short	0x010a
        /*0532*/ 	.byte	0x04
	.zero		1


	//   ....[66]....
        /*0534*/ 	.word	0x00004b80
        /*0538*/ 	.word	0x000000ff
        /*053c*/ 	.word	0x000000e0
        /*0540*/ 	.short	0x010a
        /*0542*/ 	.byte	0x26
	.zero		1


	//   ....[67]....
        /*0544*/ 	.word	0x000050a0
        /*0548*/ 	.word	0x0000000c
        /*054c*/ 	.word	0x00000090
        /*0550*/ 	.short	0x010a
        /*0552*/ 	.byte	0xff
	.zero		1


	//   ....[68]....
        /*0554*/ 	.word	0x00005210
        /*0558*/ 	.word	0x00000000
        /*055c*/ 	.word	0x00000000
        /*0560*/ 	.short	0x0101
        /*0562*/ 	.byte	0xff
	.zero		1


	//   ....[69]....
        /*0564*/ 	.word	0x000056a0
        /*0568*/ 	.word	0x000000ff
        /*056c*/ 	.word	0x00000088
        /*0570*/ 	.short	0x010a
        /*0572*/ 	.byte	0x15
	.zero		1


	//   ....[70]....
        /*0574*/ 	.word	0x00005820
        /*0578*/ 	.word	0x000000ff
        /*057c*/ 	.word	0x00000060
        /*0580*/ 	.short	0x010a
        /*0582*/ 	.byte	0x15
	.zero		1


	//   ....[71]....
        /*0584*/ 	.word	0x00005a00
        /*0588*/ 	.word	0x000000ff
        /*058c*/ 	.word	0x00000040
        /*0590*/ 	.short	0x010b
        /*0592*/ 	.byte	0x15
	.zero		1


	//   ....[72]....
        /*0594*/ 	.word	0x00005a10
        /*0598*/ 	.word	0x000000ff
        /*059c*/ 	.word	0x00000000
        /*05a0*/ 	.short	0x0101
        /*05a2*/ 	.byte	0x2e
	.zero		1


	//   ....[73]....
        /*05a4*/ 	.word	0x00005a20
        /*05a8*/ 	.word	0x000000ff
        /*05ac*/ 	.word	0x00000068
        /*05b0*/ 	.short	0x010a
        /*05b2*/ 	.byte	0x15
	.zero		1


	//   ....[74]....
        /*05b4*/ 	.word	0x00005b70
        /*05b8*/ 	.word	0x000000ff
        /*05bc*/ 	.word	0x00000048
        /*05c0*/ 	.short	0x010b
        /*05c2*/ 	.byte	0x15
	.zero		1


	//   ....[75]....
        /*05c4*/ 	.word	0x00005b80
        /*05c8*/ 	.word	0x000000ff
        /*05cc*/ 	.word	0x00000000
        /*05d0*/ 	.short	0x0101
        /*05d2*/ 	.byte	0x2d
	.zero		1


	//   ....[76]....
        /*05d4*/ 	.word	0x00005b90
        /*05d8*/ 	.word	0x000000ff
        /*05dc*/ 	.word	0x00000070
        /*05e0*/ 	.short	0x010a
        /*05e2*/ 	.byte	0x15
	.zero		1


	//   ....[77]....
        /*05e4*/ 	.word	0x00005ce0
        /*05e8*/ 	.word	0x000000ff
        /*05ec*/ 	.word	0x00000050
        /*05f0*/ 	.short	0x010b
        /*05f2*/ 	.byte	0x15
	.zero		1


	//   ....[78]....
        /*05f4*/ 	.word	0x00005cf0
        /*05f8*/ 	.word	0x000000ff
        /*05fc*/ 	.word	0x00000000
        /*0600*/ 	.short	0x0101
        /*0602*/ 	.byte	0x27
	.zero		1


	//   ....[79]....
        /*0604*/ 	.word	0x00005d00
        /*0608*/ 	.word	0x000000ff
        /*060c*/ 	.word	0x00000078
        /*0610*/ 	.short	0x010a
        /*0612*/ 	.byte	0x15
	.zero		1


	//   ....[80]....
        /*0614*/ 	.word	0x00005f40
        /*0618*/ 	.word	0x000000ff
        /*061c*/ 	.word	0x00000058
        /*0620*/ 	.short	0x010b
        /*0622*/ 	.byte	0x15
	.zero		1


	//   ....[81]....
        /*0624*/ 	.word	0x00005f50
        /*0628*/ 	.word	0x000000ff
        /*062c*/ 	.word	0x00000000
        /*0630*/ 	.short	0x0101
        /*0632*/ 	.byte	0x26
	.zero		1


	//   ....[82]....
        /*0634*/ 	.word	0x00005f80
        /*0638*/ 	.word	0x000000ff
        /*063c*/ 	.word	0x00000060
        /*0640*/ 	.short	0x010a
        /*0642*/ 	.byte	0x15
	.zero		1


	//   ....[83]....
        /*0644*/ 	.word	0x00005fa0
        /*0648*/ 	.word	0x000000ff
        /*064c*/ 	.word	0x00000068
        /*0650*/ 	.short	0x010a
        /*0652*/ 	.byte	0x15
	.zero		1


	//   ....[84]....
        /*0654*/ 	.word	0x00005fc0
        /*0658*/ 	.word	0x000000ff
        /*065c*/ 	.word	0x00000070
        /*0660*/ 	.short	0x010a
        /*0662*/ 	.byte	0x15
	.zero		1


	//   ....[85]....
        /*0664*/ 	.word	0x00006000
        /*0668*/ 	.word	0x00000000
        /*066c*/ 	.word	0x00000078
        /*0670*/ 	.short	0x010a
        /*0672*/ 	.byte	0xff
	.zero		1


	//   ....[86]....
        /*0674*/ 	.word	0x00006370
        /*0678*/ 	.word	0x00000008
        /*067c*/ 	.word	0x00000090
        /*0680*/ 	.short	0x010a
        /*0682*/ 	.byte	0xff
	.zero		1


	//   ....[87]....
        /*0684*/ 	.word	0x000064f0
        /*0688*/ 	.word	0x00000000
        /*068c*/ 	.word	0x00000000
        /*0690*/ 	.short	0x0101
        /*0692*/ 	.byte	0xff
	.zero		1


	//   ....[88]....
        /*0694*/ 	.word	0x00007060
        /*0698*/ 	.word	0x000000ff
        /*069c*/ 	.word	0x00000040
        /*06a0*/ 	.short	0x010a
        /*06a2*/ 	.byte	0x2e
	.zero		1


	//   ....[89]....
        /*06a4*/ 	.word	0x000070c0
        /*06a8*/ 	.word	0x000000ff
        /*06ac*/ 	.word	0x000000b0
        /*06b0*/ 	.short	0x010a
        /*06b2*/ 	.byte	0x2e
	.zero		1


	//   ....[90]....
        /*06b4*/ 	.word	0x00007320
        /*06b8*/ 	.word	0x000000ff
        /*06bc*/ 	.word	0x00000040
        /*06c0*/ 	.short	0x010a
        /*06c2*/ 	.byte	0x2e
	.zero		1


	//   ....[91]....
        /*06c4*/ 	.word	0x00007460
        /*06c8*/ 	.word	0x000000ff
        /*06cc*/ 	.word	0x000000b0
        /*06d0*/ 	.short	0x010a
        /*06d2*/ 	.byte	0x2e
	.zero		1


	//   ....[92]....
        /*06d4*/ 	.word	0x00007620
        /*06d8*/ 	.word	0x000000ff
        /*06dc*/ 	.word	0x00000000
        /*06e0*/ 	.short	0x0101
        /*06e2*/ 	.byte	0x05
	.zero		1


	//   ....[93]....
        /*06e4*/ 	.word	0x000086c0
        /*06e8*/ 	.word	0x00000000
        /*06ec*/ 	.word	0x00000000
        /*06f0*/ 	.short	0x0101
        /*06f2*/ 	.byte	0xff
	.zero		1


	//   ....[94]....
        /*06f4*/ 	.word	0x000086d0
        /*06f8*/ 	.word	0x00000003
        /*06fc*/ 	.word	0x00000040
        /*0700*/ 	.short	0x010a
        /*0702*/ 	.byte	0xff
	.zero		1


	//   ....[95]....
        /*0704*/ 	.word	0x000087e0
        /*0708*/ 	.word	0x00000003
        /*070c*/ 	.word	0x00000040
        /*0710*/ 	.short	0x010a
        /*0712*/ 	.byte	0xff
	.zero		1


	//   ....[96]....
        /*0714*/ 	.word	0x00009b30
        /*0718*/ 	.word	0x00000000
        /*071c*/ 	.word	0x00000000
        /*0720*/ 	.short	0x0101
        /*0722*/ 	.byte	0xff
	.zero		1


	//   ....[97]....
        /*0724*/ 	.word	0x00009b70
        /*0728*/ 	.word	0x00000007
        /*072c*/ 	.word	0x00000040
        /*0730*/ 	.short	0x010a
        /*0732*/ 	.byte	0xff
	.zero		1


	//   ....[98]....
        /*0734*/ 	.word	0x00009c40
        /*0738*/ 	.word	0x00000007
        /*073c*/ 	.word	0x00000040
        /*0740*/ 	.short	0x010a
        /*0742*/ 	.byte	0xff
	.zero		1


	//   ....[99]....
        /*0744*/ 	.word	0x0000af90
        /*0748*/ 	.word	0x00000000
        /*074c*/ 	.word	0x00000000
        /*0750*/ 	.short	0x0101
        /*0752*/ 	.byte	0xff
	.zero		1


	//   ....[100]....
        /*0754*/ 	.word	0x0000afb0
        /*0758*/ 	.word	0x00000004
        /*075c*/ 	.word	0x00000040
        /*0760*/ 	.short	0x010a
        /*0762*/ 	.byte	0xff
	.zero		1


	//   ....[101]....
        /*0764*/ 	.word	0x0000b080
        /*0768*/ 	.word	0x00000004
        /*076c*/ 	.word	0x00000040
        /*0770*/ 	.short	0x010a
        /*0772*/ 	.byte	0xff
	.zero		1


	//   ....[102]....
        /*0774*/ 	.word	0x0000c3c0
        /*0778*/ 	.word	0x00000000
        /*077c*/ 	.word	0x00000000
        /*0780*/ 	.short	0x0101
        /*0782*/ 	.byte	0xff
	.zero		1


	//   ....[103]....
        /*0784*/ 	.word	0x0000c530
        /*0788*/ 	.word	0x000000ff
        /*078c*/ 	.word	0x00000000
        /*0790*/ 	.short	0x0101
        /*0792*/ 	.byte	0x08
	.zero		1


	//   ....[104]....
        /*0794*/ 	.word	0x0000c550
        /*0798*/ 	.word	0x000000ff
        /*079c*/ 	.word	0x000000e0
        /*07a0*/ 	.short	0x0101
        /*07a2*/ 	.byte	0x2e
	.zero		1


	//   ....[105]....
        /*07a4*/ 	.word	0x0000c6c0
        /*07a8*/ 	.word	0x000000ff
        /*07ac*/ 	.word	0x00000000
        /*07b0*/ 	.short	0x0101
        /*07b2*/ 	.byte	0x06
	.zero		1


	//   ....[106]....
        /*07b4*/ 	.word	0x0000c6e0
        /*07b8*/ 	.word	0x00000000
        /*07bc*/ 	.word	0x000000d0
        /*07c0*/ 	.short	0x010a
        /*07c2*/ 	.byte	0xff
	.zero		1


	//   ....[107]....
        /*07c4*/ 	.word	0x0000c740
        /*07c8*/ 	.word	0x00000000
        /*07cc*/ 	.word	0x00000020
        /*07d0*/ 	.short	0x010a
        /*07d2*/ 	.byte	0xff
	.zero		1


	//   ....[108]....
        /*07d4*/ 	.word	0x0000c7a0
        /*07d8*/ 	.word	0x00000000
        /*07dc*/ 	.word	0x00000020
        /*07e0*/ 	.short	0x010a
        /*07e2*/ 	.byte	0xff
	.zero		1


	//   ....[109]....
        /*07e4*/ 	.word	0x0000c7f0
        /*07e8*/ 	.word	0x00000003
        /*07ec*/ 	.word	0x00000090
        /*07f0*/ 	.short	0x010a
        /*07f2*/ 	.byte	0xff
	.zero		1


	//   ....[110]....
        /*07f4*/ 	.word	0x0000c850
        /*07f8*/ 	.word	0x00000000
        /*07fc*/ 	.word	0x00000000
        /*0800*/ 	.short	0x010a
        /*0802*/ 	.byte	0xff
	.zero		1


	//   ....[111]....
        /*0804*/ 	.word	0x0000c8b0
        /*0808*/ 	.word	0x00000000
        /*080c*/ 	.word	0x00000000
        /*0810*/ 	.short	0x010a
        /*0812*/ 	.byte	0xff
	.zero		1


	//   ....[112]....
        /*0814*/ 	.word	0x0000c910
        /*0818*/ 	.word	0x00000000
        /*081c*/ 	.word	0x00000000
        /*0820*/ 	.short	0x010a
        /*0822*/ 	.byte	0xff
	.zero		1


	//   ....[113]....
        /*0824*/ 	.word	0x0000c960
        /*0828*/ 	.word	0x00000002
        /*082c*/ 	.word	0x000000c0
        /*0830*/ 	.short	0x010a
        /*0832*/ 	.byte	0xff
	.zero		1


	//   ....[114]....
        /*0834*/ 	.word	0x0000c9c0
        /*0838*/ 	.word	0x00000002
        /*083c*/ 	.word	0x000000a0
        /*0840*/ 	.short	0x010a
        /*0842*/ 	.byte	0xff
	.zero		1


	//   ....[115]....
        /*0844*/ 	.word	0x0000ca10
        /*0848*/ 	.word	0x00000002
        /*084c*/ 	.word	0x00000090
        /*0850*/ 	.short	0x010a
        /*0852*/ 	.byte	0xff
	.zero		1


	//   ....[116]....
        /*0854*/ 	.word	0x0000ca70
        /*0858*/ 	.word	0x00000000
        /*085c*/ 	.word	0x000000a0
        /*0860*/ 	.short	0x010a
        /*0862*/ 	.byte	0xff
	.zero		1


	//   ....[117]....
        /*0864*/ 	.word	0x0000cad0
        /*0868*/ 	.word	0x00000005
        /*086c*/ 	.word	0x00000008
        /*0870*/ 	.short	0x010a
        /*0872*/ 	.byte	0xff
	.zero		1


	//   ....[118]....
        /*0874*/ 	.word	0x0000cbb0
        /*0878*/ 	.word	0x00000000
        /*087c*/ 	.word	0x00000008
        /*0880*/ 	.short	0x010a
        /*0882*/ 	.byte	0xff
	.zero		1


	//   ....[119]....
        /*0884*/ 	.word	0x0000cc00
        /*0888*/ 	.word	0x00000000
        /*088c*/ 	.word	0x00000090
        /*0890*/ 	.short	0x010a
        /*0892*/ 	.byte	0xff
	.zero		1


	//   ....[120]....
        /*0894*/ 	.word	0x0000cc60
        /*0898*/ 	.word	0x00000000
        /*089c*/ 	.word	0x00000000
        /*08a0*/ 	.short	0x010a
        /*08a2*/ 	.byte	0xff
	.zero		1


	//   ....[121]....
        /*08a4*/ 	.word	0x0000ccc0
        /*08a8*/ 	.word	0x00000000
        /*08ac*/ 	.word	0x000000b8
        /*08b0*/ 	.short	0x010a
        /*08b2*/ 	.byte	0xff
	.zero		1


	//   ....[122]....
        /*08b4*/ 	.word	0x0000cd20
        /*08b8*/ 	.word	0x00000000
        /*08bc*/ 	.word	0x00000000
        /*08c0*/ 	.short	0x010a
        /*08c2*/ 	.byte	0xff
	.zero		1


	//   ....[123]....
        /*08c4*/ 	.word	0x0000cd80
        /*08c8*/ 	.word	0x00000000
        /*08cc*/ 	.word	0x000000e0
        /*08d0*/ 	.short	0x010a
        /*08d2*/ 	.byte	0xff
	.zero		1


	//   ....[124]....
        /*08d4*/ 	.word	0x0000cdd0
        /*08d8*/ 	.word	0x0000000c
        /*08dc*/ 	.word	0x00000090
        /*08e0*/ 	.short	0x010a
        /*08e2*/ 	.byte	0xff
	.zero		1


	//   ....[125]....
        /*08e4*/ 	.word	0x0000ce30
        /*08e8*/ 	.word	0x00000000
        /*08ec*/ 	.word	0x00000088
        /*08f0*/ 	.short	0x010a
        /*08f2*/ 	.byte	0xff
	.zero		1


	//   ....[126]....
        /*08f4*/ 	.word	0x0000ce90
        /*08f8*/ 	.word	0x00000000
        /*08fc*/ 	.word	0x00000060
        /*0900*/ 	.short	0x010a
        /*0902*/ 	.byte	0xff
	.zero		1


	//   ....[127]....
        /*0904*/ 	.word	0x0000cef0
        /*0908*/ 	.word	0x00000000
        /*090c*/ 	.word	0x00000068
        /*0910*/ 	.short	0x010a
        /*0912*/ 	.byte	0xff
	.zero		1


	//   ....[128]....
        /*0914*/ 	.word	0x0000cf50
        /*0918*/ 	.word	0x00000000
        /*091c*/ 	.word	0x00000070
        /*0920*/ 	.short	0x010a
        /*0922*/ 	.byte	0xff
	.zero		1


	//   ....[129]....
        /*0924*/ 	.word	0x0000cfb0
        /*0928*/ 	.word	0x00000000
        /*092c*/ 	.word	0x00000078
        /*0930*/ 	.short	0x010a
        /*0932*/ 	.byte	0xff
	.zero		1


	//   ....[130]....
        /*0934*/ 	.word	0x0000d010
        /*0938*/ 	.word	0x00000000
        /*093c*/ 	.word	0x00000060
        /*0940*/ 	.short	0x010a
        /*0942*/ 	.byte	0xff
	.zero		1


	//   ....[131]....
        /*0944*/ 	.word	0x0000d070
        /*0948*/ 	.word	0x00000000
        /*094c*/ 	.word	0x00000068
        /*0950*/ 	.short	0x010a
        /*0952*/ 	.byte	0xff
	.zero		1


	//   ....[132]....
        /*0954*/ 	.word	0x0000d0d0
        /*0958*/ 	.word	0x00000000
        /*095c*/ 	.word	0x00000070
        /*0960*/ 	.short	0x010a
        /*0962*/ 	.byte	0xff
	.zero		1


	//   ....[133]....
        /*0964*/ 	.word	0x0000d120
        /*0968*/ 	.word	0x00000008
        /*096c*/ 	.word	0x00000090
        /*0970*/ 	.short	0x010a
        /*0972*/ 	.byte	0xff
	.zero		1


	//   ....[134]....
        /*0974*/ 	.word	0x0000d180
        /*0978*/ 	.word	0x00000000
        /*097c*/ 	.word	0x00000040
        /*0980*/ 	.short	0x010a
        /*0982*/ 	.byte	0xff
	.zero		1


	//   ....[135]....
        /*0984*/ 	.word	0x0000d1e0
        /*0988*/ 	.word	0x00000000
        /*098c*/ 	.word	0x000000b0
        /*0990*/ 	.short	0x010a
        /*0992*/ 	.byte	0xff
	.zero		1


	//   ....[136]....
        /*0994*/ 	.word	0x0000d230
        /*0998*/ 	.word	0x00000003
        /*099c*/ 	.word	0x00000040
        /*09a0*/ 	.short	0x010a
        /*09a2*/ 	.byte	0xff
	.zero		1


	//   ....[137]....
        /*09a4*/ 	.word	0x0000d280
        /*09a8*/ 	.word	0x00000007
        /*09ac*/ 	.word	0x00000040
        /*09b0*/ 	.short	0x010a
        /*09b2*/ 	.byte	0xff
	.zero		1


	//   ....[138]....
        /*09b4*/ 	.word	0x0000d2d0
        /*09b8*/ 	.word	0x00000004
        /*09bc*/ 	.word	0x00000040
        /*09c0*/ 	.short	0x010a
        /*09c2*/ 	.byte	0xff
	.zero		1


	//----- nvinfo : EIATTR_NUM_MBARRIERS
	.align		4
.L_47:
        /*09c4*/ 	.byte	0x03, 0x38
        /*09c6*/ 	.short	0x001d


	//----- nvinfo : EIATTR_EXIT_INSTR_OFFSETS
	.align		4
        /*09c8*/ 	.byte	0x04, 0x1c
        /*09ca*/ 	.short	(.L_49 - .L_48)


	//   ....[0]....
.L_48:
        /*09cc*/ 	.word	0x00003010


	//   ....[1]....
        /*09d0*/ 	.word	0x00003520


	//   ....[2]....
        /*09d4*/ 	.word	0x00003580


	//   ....[3]....
        /*09d8*/ 	.word	0x00004de0


	//   ....[4]....
        /*09dc*/ 	.word	0x00006030


	//   ....[5]....
        /*09e0*/ 	.word	0x00006070


	//   ....[6]....
        /*09e4*/ 	.word	0x0000c5b0


	//   ....[7]....
        /*09e8*/ 	.word	0x0000c620


	//   ....[8]....
        /*09ec*/ 	.word	0x0000c650


	//   ....[9]....
        /*09f0*/ 	.word	0x0000c6d0


	//----- nvinfo : EIATTR_MAX_THREADS
	.align		4
.L_49:
        /*09f4*/ 	.byte	0x04, 0x05
        /*09f6*/ 	.short	(.L_51 - .L_50)
.L_50:
        /*09f8*/ 	.word	0x00000100
        /*09fc*/ 	.word	0x00000001
        /*0a00*/ 	.word	0x00000001


	//----- nvinfo : EIATTR_CRS_STACK_SIZE
	.align		4
.L_51:
        /*0a04*/ 	.byte	0x04, 0x1e
        /*0a06*/ 	.short	(.L_53 - .L_52)
.L_52:
        /*0a08*/ 	.word	0x00000000


	//----- nvinfo : EIATTR_CBANK_PARAM_SIZE
	.align		4
.L_53:
        /*0a0c*/ 	.byte	0x03, 0x19
        /*0a0e*/ 	.short	0x0c00


	//----- nvinfo : EIATTR_PARAM_CBANK
	.align		4
        /*0a10*/ 	.byte	0x04, 0x0a
        /*0a12*/ 	.short	(.L_55 - .L_54)
	.align		4
.L_54:
        /*0a14*/ 	.word	index@(.nv.constant0._ZN7cutlass13device_kernelINS_4gemm6kernel13GemmUniversalIN4cute5tupleIJiiiiEEENS1_10collective13CollectiveMmaINS1_46MainloopSm100TmaUmmaWarpSpecializedBlockScaledILi4ELi2ELi1ENS5_IJNS4_1CILi2EEENSA_ILi4EEENSA_ILi1EEEEEEEENS5_IJNSA_ILi256EEESG_SG_EEENS5_IJNS_12float_e2m1_tENS_13float_ue8m0_tEEEENS5_IJNS5_IJlSD_lEEENS4_6LayoutINS5_IJNS5_IJNS5_IJNSA_ILi32EEESC_EEEiEEESP_NS5_IJSD_iEEEEEENS5_IJNS5_IJNS5_IJNSA_ILi16EEESC_EEEiEEENS5_IJNS5_IJNSA_ILi0EEESD_EEENSA_ILi512EEEEEENS5_IJSV_iEEEEEEEEEEESK_S12_NS4_8TiledMMAINS4_8MMA_AtomIJNS4_23SM100_MMA_MXF4_2x1SM_SSISI_SI_fSJ_Li256ELi256ELi32ELNS4_4UMMA5MajorE0ELS17_0ELNS16_7ScaleInE0ELS18_0EEEEEENSM_INS5_IJSD_SD_SD_EEENS5_IJSV_SV_SV_EEEEENS5_IJNS4_10UnderscoreES1E_S1E_EEEEENS5_IJNS4_28SM100_TMA_2SM_LOAD_MULTICASTES1H_EEENS5_IJNS4_14ComposedLayoutINS4_7SwizzleILi3ELi4ELi3EEENS4_18smem_ptr_flag_bitsILi4EEENSM_INS5_IJNSA_ILi8EEESG_EEENS5_IJSG_SD_EEEEEEENSM_INS5_IJNS5_IJNS5_IJSO_SD_EEENS5_IJSN_SB_EEEEEESD_NS5_IJSB_SB_EEEEEENS5_IJNS5_IJNS5_IJST_SX_EEESW_EEESV_NS5_IJSB_SX_EEEEEEEEEEEvNS4_8identityENS5_IJNS4_18SM100_TMA_2SM_LOADES1H_EEENS5_IJS1S_NSM_INS5_IJNS5_IJNS5_IJSO_SB_EEES1U_EEESD_S1W_EEENS5_IJS1Z_SV_NS5_IJSB_NSA_ILi1024EEEEEEEEEEEEEEvS24_EENS_8epilogue10collective18CollectiveEpilogueINS2G_23Sm100TmaWarpSpecializedILi4ELi2ELi64ELb1ELb0EEEJNS5_IJNSA_ILi128EEESG_SG_EEENS5_IJNSM_IS2L_SD_EENSM_INSA_ILi64EEESD_EEEEENS_10bfloat16_tESL_S2R_SL_NS2G_6fusion15FusionCallbacksIS2K_NS2S_17LinearCombinationIS2R_fS2R_fLNS_15FloatRoundStyleE2EEES2M_S2Q_JEEENS4_5SM1004TMEM4LOAD26SM100_TMEM_LOAD_32dp32b64xENS4_13SM90_TMA_LOADENS1J_IS1L_NS1M_ILi16EEENSM_INS5_IJS1O_S2O_EEENS5_IJS2O_SD_EEEEEEENS4_39AutoVectorizingCopyWithAssumedAlignmentILi128EEENS4_14SM90_TMA_STOREES37_S39_S39_EEEvvEEEEvNT_6ParamsE)
        /*0a18*/ 	.short	0x0380
        /*0a1a*/ 	.short	0x0c00


	//----- nvinfo : EIATTR_SW_WAR
	.align		4
.L_55:
        /*0a1c*/ 	.byte	0x04, 0x36
        /*0a1e*/ 	.short	(.L_57 - .L_56)
.L_56:
        /*0a20*/ 	.word	0x00000008
.L_57:


//--------------------- .nv.callgraph             --------------------------
	.section	.nv.callgraph,"",@"SHT_CUDA_CALLGRAPH"
	.align	4
	.sectionentsize	8
	.align		4
        /*0000*/ 	.word	0x00000000
	.align		4
        /*0004*/ 	.word	0xffffffff
	.align		4
        /*0008*/ 	.word	index@(_ZN7cutlass13device_kernelINS_4gemm6kernel13GemmUniversalIN4cute5tupleIJiiiiEEENS1_10collective13CollectiveMmaINS1_46MainloopSm100TmaUmmaWarpSpecializedBlockScaledILi4ELi2ELi1ENS5_IJNS4_1CILi2EEENSA_ILi4EEENSA_ILi1EEEEEEEENS5_IJNSA_ILi256EEESG_SG_EEENS5_IJNS_12float_e2m1_tENS_13float_ue8m0_tEEEENS5_IJNS5_IJlSD_lEEENS4_6LayoutINS5_IJNS5_IJNS5_IJNSA_ILi32EEESC_EEEiEEESP_NS5_IJSD_iEEEEEENS5_IJNS5_IJNS5_IJNSA_ILi16EEESC_EEEiEEENS5_IJNS5_IJNSA_ILi0EEESD_EEENSA_ILi512EEEEEENS5_IJSV_iEEEEEEEEEEESK_S12_NS4_8TiledMMAINS4_8MMA_AtomIJNS4_23SM100_MMA_MXF4_2x1SM_SSISI_SI_fSJ_Li256ELi256ELi32ELNS4_4UMMA5MajorE0ELS17_0ELNS16_7ScaleInE0ELS18_0EEEEEENSM_INS5_IJSD_SD_SD_EEENS5_IJSV_SV_SV_EEEEENS5_IJNS4_10UnderscoreES1E_S1E_EEEEENS5_IJNS4_28SM100_TMA_2SM_LOAD_MULTICASTES1H_EEENS5_IJNS4_14ComposedLayoutINS4_7SwizzleILi3ELi4ELi3EEENS4_18smem_ptr_flag_bitsILi4EEENSM_INS5_IJNSA_ILi8EEESG_EEENS5_IJSG_SD_EEEEEEENSM_INS5_IJNS5_IJNS5_IJSO_SD_EEENS5_IJSN_SB_EEEEEESD_NS5_IJSB_SB_EEEEEENS5_IJNS5_IJNS5_IJST_SX_EEESW_EEESV_NS5_IJSB_SX_EEEEEEEEEEEvNS4_8identityENS5_IJNS4_18SM100_TMA_2SM_LOADES1H_EEENS5_IJS1S_NSM_INS5_IJNS5_IJNS5_IJSO_SB_EEES1U_EEESD_S1W_EEENS5_IJS1Z_SV_NS5_IJSB_NSA_ILi1024EEEEEEEEEEEEEEvS24_EENS_8epilogue10collective18CollectiveEpilogueINS2G_23Sm100TmaWarpSpecializedILi4ELi2ELi64ELb1ELb0EEEJNS5_IJNSA_ILi128EEESG_SG_EEENS5_IJNSM_IS2L_SD_EENSM_INSA_ILi64EEESD_EEEEENS_10bfloat16_tESL_S2R_SL_NS2G_6fusion15FusionCallbacksIS2K_NS2S_17LinearCombinationIS2R_fS2R_fLNS_15FloatRoundStyleE2EEES2M_S2Q_JEEENS4_5SM1004TMEM4LOAD26SM100_TMEM_LOAD_32dp32b64xENS4_13SM90_TMA_LOADENS1J_IS1L_NS1M_ILi16EEENSM_INS5_IJS1O_S2O_EEENS5_IJS2O_SD_EEEEEEENS4_39AutoVectorizingCopyWithAssumedAlignmentILi128EEENS4_14SM90_TMA_STOREES37_S39_S39_EEEvvEEEEvNT_6ParamsE)
	.align		4
        /*000c*/ 	.word	index@(__assertfail)
	.align		4
        /*0010*/ 	.word	0x00000000
	.align		4
        /*0014*/ 	.word	0xfffffffe
	.align		4
        /*0018*/ 	.word	0x00000000
	.align		4
        /*001c*/ 	.word	0xfffffffd
	.align		4
        /*0020*/ 	.word	0x00000000
	.align		4
        /*0024*/ 	.word	0xfffffffc


//--------------------- .nv.constant4             --------------------------
	.section	.nv.constant4,"a",@progbits
	.align	8
	.align		8
.nv.constant4:
        /*0000*/ 	.dword	__assertfail
	.align		8
        /*0008*/ 	.dword	__unnamed_1
	.align		8
        /*0010*/ 	.dword	__unnamed_2
	.align		8
        /*0018*/ 	.dword	_ZN40_INTERNAL_8a0d1854_4_k_cu_c6ed616c_291164cuda3std3__45__cpo5beginE
	.align		8
        /*0020*/ 	.dword	_ZN40_INTERNAL_8a0d1854_4_k_cu_c6ed616c_291164cuda3std3__45__cpo3endE
	.align		8
        /*0028*/ 	.dword	_ZN40_INTERNAL_8a0d1854_4_k_cu_c6ed616c_291164cuda3std3__45__cpo6cbeginE
	.align		8
        /*0030*/ 	.dword	_ZN40_INTERNAL_8a0d1854_4_k_cu_c6ed616c_291164cuda3std3__45__cpo4cendE
	.align		8
        /*0038*/ 	.dword	_ZN40_INTERNAL_8a0d1854_4_k_cu_c6ed616c_291164cuda3std3__442_GLOBAL__N__8a0d1854_4_k_cu_c6ed616c_291166ignoreE
	.align		8
        /*0040*/ 	.dword	_ZN40_INTERNAL_8a0d1854_4_k_cu_c6ed616c_291164cuda3std3__419piecewise_constructE
	.align		8
        /*0048*/ 	.dword	_ZN40_INTERNAL_8a0d1854_4_k_cu_c6ed616c_291164cuda3std3__48in_placeE
	.align		8
        /*0050*/ 	.dword	_ZN40_INTERNAL_8a0d1854_4_k_cu_c6ed616c_291164cuda3std6ranges3__45__cpo4swapE
	.align		8
        /*0058*/ 	.dword	_ZN40_INTERNAL_8a0d1854_4_k_cu_c6ed616c_291164cuda3std6ranges3__45__cpo9iter_moveE
	.align		8
        /*0060*/ 	.dword	_ZN40_INTERNAL_8a0d1854_4_k_cu_c6ed616c_291164cute7productE
	.align		8
        /*0068*/ 	.dword	_ZN40_INTERNAL_8a0d1854_4_k_cu_c6ed616c_291164cute1_E
	.align		8
        /*0070*/ 	.dword	$str$25
	.align		8
        /*0078*/ 	.dword	$str$26
	.align		8
        /*0080*/ 	.dword	$str$29
	.align		8
        /*0088*/ 	.dword	$str$30


//--------------------- .text._ZN7cutlass13device_kernelINS_4gemm6kernel13GemmUniversalIN4cute5tupleIJiiiiEEENS1_10collective13CollectiveMmaINS1_46MainloopSm100TmaUmmaWarpSpecializedBlockScaledILi4ELi2ELi1ENS5_IJNS4_1CILi2EEENSA_ILi4EEENSA_ILi1EEEEEEEENS5_IJNSA_ILi256EEESG_SG_EEENS5_IJNS_12float_e2m1_tENS_13float_ue8m0_tEEEENS5_IJNS5_IJlSD_lEEENS4_6LayoutINS5_IJNS5_IJNS5_IJNSA_ILi32EEESC_EEEiEEESP_NS5_IJSD_iEEEEEENS5_IJNS5_IJNS5_IJNSA_ILi16EEESC_EEEiEEENS5_IJNS5_IJNSA_ILi0EEESD_EEENSA_ILi512EEEEEENS5_IJSV_iEEEEEEEEEEESK_S12_NS4_8TiledMMAINS4_8MMA_AtomIJNS4_23SM100_MMA_MXF4_2x1SM_SSISI_SI_fSJ_Li256ELi256ELi32ELNS4_4UMMA5MajorE0ELS17_0ELNS16_7ScaleInE0ELS18_0EEEEEENSM_INS5_IJSD_SD_SD_EEENS5_IJSV_SV_SV_EEEEENS5_IJNS4_10UnderscoreES1E_S1E_EEEEENS5_IJNS4_28SM100_TMA_2SM_LOAD_MULTICASTES1H_EEENS5_IJNS4_14ComposedLayoutINS4_7SwizzleILi3ELi4ELi3EEENS4_18smem_ptr_flag_bitsILi4EEENSM_INS5_IJNSA_ILi8EEESG_EEENS5_IJSG_SD_EEEEEEENSM_INS5_IJNS5_IJNS5_IJSO_SD_EEENS5_IJSN_SB_EEEEEESD_NS5_IJSB_SB_EEEEEENS5_IJNS5_IJNS5_IJST_SX_EEESW_EEESV_NS5_IJSB_SX_EEEEEEEEEEEvNS4_8identityENS5_IJNS4_18SM100_TMA_2SM_LOADES1H_EEENS5_IJS1S_NSM_INS5_IJNS5_IJNS5_IJSO_SB_EEES1U_EEESD_S1W_EEENS5_IJS1Z_SV_NS5_IJSB_NSA_ILi1024EEEEEEEEEEEEEEvS24_EENS_8epilogue10collective18CollectiveEpilogueINS2G_23Sm100TmaWarpSpecializedILi4ELi2ELi64ELb1ELb0EEEJNS5_IJNSA_ILi128EEESG_SG_EEENS5_IJNSM_IS2L_SD_EENSM_INSA_ILi64EEESD_EEEEENS_10bfloat16_tESL_S2R_SL_NS2G_6fusion15FusionCallbacksIS2K_NS2S_17LinearCombinationIS2R_fS2R_fLNS_15FloatRoundStyleE2EEES2M_S2Q_JEEENS4_5SM1004TMEM4LOAD26SM100_TMEM_LOAD_32dp32b64xENS4_13SM90_TMA_LOADENS1J_IS1L_NS1M_ILi16EEENSM_INS5_IJS1O_S2O_EEENS5_IJS2O_SD_EEEEEEENS4_39AutoVectorizingCopyWithAssumedAlignmentILi128EEENS4_14SM90_TMA_STOREES37_S39_S39_EEEvvEEEEvNT_6ParamsE --------------------------
	.section	.text._ZN7cutlass13device_kernelINS_4gemm6kernel13GemmUniversalIN4cute5tupleIJiiiiEEENS1_10collective13CollectiveMmaINS1_46MainloopSm100TmaUmmaWarpSpecializedBlockScaledILi4ELi2ELi1ENS5_IJNS4_1CILi2EEENSA_ILi4EEENSA_ILi1EEEEEEEENS5_IJNSA_ILi256EEESG_SG_EEENS5_IJNS_12float_e2m1_tENS_13float_ue8m0_tEEEENS5_IJNS5_IJlSD_lEEENS4_6LayoutINS5_IJNS5_IJNS5_IJNSA_ILi32EEESC_EEEiEEESP_NS5_IJSD_iEEEEEENS5_IJNS5_IJNS5_IJNSA_ILi16EEESC_EEEiEEENS5_IJNS5_IJNSA_ILi0EEESD_EEENSA_ILi512EEEEEENS5_IJSV_iEEEEEEEEEEESK_S12_NS4_8TiledMMAINS4_8MMA_AtomIJNS4_23SM100_MMA_MXF4_2x1SM_SSISI_SI_fSJ_Li256ELi256ELi32ELNS4_4UMMA5MajorE0ELS17_0ELNS16_7ScaleInE0ELS18_0EEEEEENSM_INS5_IJSD_SD_SD_EEENS5_IJSV_SV_SV_EEEEENS5_IJNS4_10UnderscoreES1E_S1E_EEEEENS5_IJNS4_28SM100_TMA_2SM_LOAD_MULTICASTES1H_EEENS5_IJNS4_14ComposedLayoutINS4_7SwizzleILi3ELi4ELi3EEENS4_18smem_ptr_flag_bitsILi4EEENSM_INS5_IJNSA_ILi8EEESG_EEENS5_IJSG_SD_EEEEEEENSM_INS5_IJNS5_IJNS5_IJSO_SD_EEENS5_IJSN_SB_EEEEEESD_NS5_IJSB_SB_EEEEEENS5_IJNS5_IJNS5_IJST_SX_EEESW_EEESV_NS5_IJSB_SX_EEEEEEEEEEEvNS4_8identityENS5_IJNS4_18SM100_TMA_2SM_LOADES1H_EEENS5_IJS1S_NSM_INS5_IJNS5_IJNS5_IJSO_SB_EEES1U_EEESD_S1W_EEENS5_IJS1Z_SV_NS5_IJSB_NSA_ILi1024EEEEEEEEEEEEEEvS24_EENS_8epilogue10collective18CollectiveEpilogueINS2G_23Sm100TmaWarpSpecializedILi4ELi2ELi64ELb1ELb0EEEJNS5_IJNSA_ILi128EEESG_SG_EEENS5_IJNSM_IS2L_SD_EENSM_INSA_ILi64EEESD_EEEEENS_10bfloat16_tESL_S2R_SL_NS2G_6fusion15FusionCallbacksIS2K_NS2S_17LinearCombinationIS2R_fS2R_fLNS_15FloatRoundStyleE2EEES2M_S2Q_JEEENS4_5SM1004TMEM4LOAD26SM100_TMEM_LOAD_32dp32b64xENS4_13SM90_TMA_LOADENS1J_IS1L_NS1M_ILi16EEENSM_INS5_IJS1O_S2O_EEENS5_IJS2O_SD_EEEEEEENS4_39AutoVectorizingCopyWithAssumedAlignmentILi128EEENS4_14SM90_TMA_STOREES37_S39_S39_EEEvvEEEEvNT_6ParamsE,"ax",@progbits
	.align	128
.text._ZN7cutlass13device_kernelINS_4gemm6kernel13GemmUniversalIN4cute5tupleIJiiiiEEENS1_10collective13CollectiveMmaINS1_46MainloopSm100TmaUmmaWarpSpecializedBlockScaledILi4ELi2ELi1ENS5_IJNS4_1CILi2EEENSA_ILi4EEENSA_ILi1EEEEEEEENS5_IJNSA_ILi256EEESG_SG_EEENS5_IJNS_12float_e2m1_tENS_13float_ue8m0_tEEEENS5_IJNS5_IJlSD_lEEENS4_6LayoutINS5_IJNS5_IJNS5_IJNSA_ILi32EEESC_EEEiEEESP_NS5_IJSD_iEEEEEENS5_IJNS5_IJNS5_IJNSA_ILi16EEESC_EEEiEEENS5_IJNS5_IJNSA_ILi0EEESD_EEENSA_ILi512EEEEEENS5_IJSV_iEEEEEEEEEEESK_S12_NS4_8TiledMMAINS4_8MMA_AtomIJNS4_23SM100_MMA_MXF4_2x1SM_SSISI_SI_fSJ_Li256ELi256ELi32ELNS4_4UMMA5MajorE0ELS17_0ELNS16_7ScaleInE0ELS18_0EEEEEENSM_INS5_IJSD_SD_SD_EEENS5_IJSV_SV_SV_EEEEENS5_IJNS4_10UnderscoreES1E_S1E_EEEEENS5_IJNS4_28SM100_TMA_2SM_LOAD_MULTICASTES1H_EEENS5_IJNS4_14ComposedLayoutINS4_7SwizzleILi3ELi4ELi3EEENS4_18smem_ptr_flag_bitsILi4EEENSM_INS5_IJNSA_ILi8EEESG_EEENS5_IJSG_SD_EEEEEEENSM_INS5_IJNS5_IJNS5_IJSO_SD_EEENS5_IJSN_SB_EEEEEESD_NS5_IJSB_SB_EEEEEENS5_IJNS5_IJNS5_IJST_SX_EEESW_EEESV_NS5_IJSB_SX_EEEEEEEEEEEvNS4_8identityENS5_IJNS4_18SM100_TMA_2SM_LOADES1H_EEENS5_IJS1S_NSM_INS5_IJNS5_IJNS5_IJSO_SB_EEES1U_EEESD_S1W_EEENS5_IJS1Z_SV_NS5_IJSB_NSA_ILi1024EEEEEEEEEEEEEEvS24_EENS_8epilogue10collective18CollectiveEpilogueINS2G_23Sm100TmaWarpSpecializedILi4ELi2ELi64ELb1ELb0EEEJNS5_IJNSA_ILi128EEESG_SG_EEENS5_IJNSM_IS2L_SD_EENSM_INSA_ILi64EEESD_EEEEENS_10bfloat16_tESL_S2R_SL_NS2G_6fusion15FusionCallbacksIS2K_NS2S_17LinearCombinationIS2R_fS2R_fLNS_15FloatRoundStyleE2EEES2M_S2Q_JEEENS4_5SM1004TMEM4LOAD26SM100_TMEM_LOAD_32dp32b64xENS4_13SM90_TMA_LOADENS1J_IS1L_NS1M_ILi16EEENSM_INS5_IJS1O_S2O_EEENS5_IJS2O_SD_EEEEEEENS4_39AutoVectorizingCopyWithAssumedAlignmentILi128EEENS4_14SM90_TMA_STOREES37_S39_S39_EEEvvEEEEvNT_6ParamsE:
        .type           _ZN7cutlass13device_kernelINS_4gemm6kernel13GemmUniversalIN4cute5tupleIJiiiiEEENS1_10collective13CollectiveMmaINS1_46MainloopSm100TmaUmmaWarpSpecializedBlockScaledILi4ELi2ELi1ENS5_IJNS4_1CILi2EEENSA_ILi4EEENSA_ILi1EEEEEEEENS5_IJNSA_ILi256EEESG_SG_EEENS5_IJNS_12float_e2m1_tENS_13float_ue8m0_tEEEENS5_IJNS5_IJlSD_lEEENS4_6LayoutINS5_IJNS5_IJNS5_IJNSA_ILi32EEESC_EEEiEEESP_NS5_IJSD_iEEEEEENS5_IJNS5_IJNS5_IJNSA_ILi16EEESC_EEEiEEENS5_IJNS5_IJNSA_ILi0EEESD_EEENSA_ILi512EEEEEENS5_IJSV_iEEEEEEEEEEESK_S12_NS4_8TiledMMAINS4_8MMA_AtomIJNS4_23SM100_MMA_MXF4_2x1SM_SSISI_SI_fSJ_Li256ELi256ELi32ELNS4_4UMMA5MajorE0ELS17_0ELNS16_7ScaleInE0ELS18_0EEEEEENSM_INS5_IJSD_SD_SD_EEENS5_IJSV_SV_SV_EEEEENS5_IJNS4_10UnderscoreES1E_S1E_EEEEENS5_IJNS4_28SM100_TMA_2SM_LOAD_MULTICASTES1H_EEENS5_IJNS4_14ComposedLayoutINS4_7SwizzleILi3ELi4ELi3EEENS4_18smem_ptr_flag_bitsILi4EEENSM_INS5_IJNSA_ILi8EEESG_EEENS5_IJSG_SD_EEEEEEENSM_INS5_IJNS5_IJNS5_IJSO_SD_EEENS5_IJSN_SB_EEEEEESD_NS5_IJSB_SB_EEEEEENS5_IJNS5_IJNS5_IJST_SX_EEESW_EEESV_NS5_IJSB_SX_EEEEEEEEEEEvNS4_8identityENS5_IJNS4_18SM100_TMA_2SM_LOADES1H_EEENS5_IJS1S_NSM_INS5_IJNS5_IJNS5_IJSO_SB_EEES1U_EEESD_S1W_EEENS5_IJS1Z_SV_NS5_IJSB_NSA_ILi1024EEEEEEEEEEEEEEvS24_EENS_8epilogue10collective18CollectiveEpilogueINS2G_23Sm100TmaWarpSpecializedILi4ELi2ELi64ELb1ELb0EEEJNS5_IJNSA_ILi128EEESG_SG_EEENS5_IJNSM_IS2L_SD_EENSM_INSA_ILi64EEESD_EEEEENS_10bfloat16_tESL_S2R_SL_NS2G_6fusion15FusionCallbacksIS2K_NS2S_17LinearCombinationIS2R_fS2R_fLNS_15FloatRoundStyleE2EEES2M_S2Q_JEEENS4_5SM1004TMEM4LOAD26SM100_TMEM_LOAD_32dp32b64xENS4_13SM90_TMA_LOADENS1J_IS1L_NS1M_ILi16EEENSM_INS5_IJS1O_S2O_EEENS5_IJS2O_SD_EEEEEEENS4_39AutoVectorizingCopyWithAssumedAlignmentILi128EEENS4_14SM90_TMA_STOREES37_S39_S39_EEEvvEEEEvNT_6ParamsE,@function
        .size           _ZN7cutlass13device_kernelINS_4gemm6kernel13GemmUniversalIN4cute5tupleIJiiiiEEENS1_10collective13CollectiveMmaINS1_46MainloopSm100TmaUmmaWarpSpecializedBlockScaledILi4ELi2ELi1ENS5_IJNS4_1CILi2EEENSA_ILi4EEENSA_ILi1EEEEEEEENS5_IJNSA_ILi256EEESG_SG_EEENS5_IJNS_12float_e2m1_tENS_13float_ue8m0_tEEEENS5_IJNS5_IJlSD_lEEENS4_6LayoutINS5_IJNS5_IJNS5_IJNSA_ILi32EEESC_EEEiEEESP_NS5_IJSD_iEEEEEENS5_IJNS5_IJNS5_IJNSA_ILi16EEESC_EEEiEEENS5_IJNS5_IJNSA_ILi0EEESD_EEENSA_ILi512EEEEEENS5_IJSV_iEEEEEEEEEEESK_S12_NS4_8TiledMMAINS4_8MMA_AtomIJNS4_23SM100_MMA_MXF4_2x1SM_SSISI_SI_fSJ_Li256ELi256ELi32ELNS4_4UMMA5MajorE0ELS17_0ELNS16_7ScaleInE0ELS18_0EEEEEENSM_INS5_IJSD_SD_SD_EEENS5_IJSV_SV_SV_EEEEENS5_IJNS4_10UnderscoreES1E_S1E_EEEEENS5_IJNS4_28SM100_TMA_2SM_LOAD_MULTICASTES1H_EEENS5_IJNS4_14ComposedLayoutINS4_7SwizzleILi3ELi4ELi3EEENS4_18smem_ptr_flag_bitsILi4EEENSM_INS5_IJNSA_ILi8EEESG_EEENS5_IJSG_SD_EEEEEEENSM_INS5_IJNS5_IJNS5_IJSO_SD_EEENS5_IJSN_SB_EEEEEESD_NS5_IJSB_SB_EEEEEENS5_IJNS5_IJNS5_IJST_SX_EEESW_EEESV_NS5_IJSB_SX_EEEEEEEEEEEvNS4_8identityENS5_IJNS4_18SM100_TMA_2SM_LOADES1H_EEENS5_IJS1S_NSM_INS5_IJNS5_IJNS5_IJSO_SB_EEES1U_EEESD_S1W_EEENS5_IJS1Z_SV_NS5_IJSB_NSA_ILi1024EEEEEEEEEEEEEEvS24_EENS_8epilogue10collective18CollectiveEpilogueINS2G_23Sm100TmaWarpSpecializedILi4ELi2ELi64ELb1ELb0EEEJNS5_IJNSA_ILi128EEESG_SG_EEENS5_IJNSM_IS2L_SD_EENSM_INSA_ILi64EEESD_EEEEENS_10bfloat16_tESL_S2R_SL_NS2G_6fusion15FusionCallbacksIS2K_NS2S_17LinearCombinationIS2R_fS2R_fLNS_15FloatRoundStyleE2EEES2M_S2Q_JEEENS4_5SM1004TMEM4LOAD26SM100_TMEM_LOAD_32dp32b64xENS4_13SM90_TMA_LOADENS1J_IS1L_NS1M_ILi16EEENSM_INS5_IJS1O_S2O_EEENS5_IJS2O_SD_EEEEEEENS4_39AutoVectorizingCopyWithAssumedAlignmentILi128EEENS4_14SM90_TMA_STOREES37_S39_S39_EEEvvEEEEvNT_6ParamsE,(.L_x_194 - _ZN7cutlass13device_kernelINS_4gemm6kernel13GemmUniversalIN4cute5tupleIJiiiiEEENS1_10collective13CollectiveMmaINS1_46MainloopSm100TmaUmmaWarpSpecializedBlockScaledILi4ELi2ELi1ENS5_IJNS4_1CILi2EEENSA_ILi4EEENSA_ILi1EEEEEEEENS5_IJNSA_ILi256EEESG_SG_EEENS5_IJNS_12float_e2m1_tENS_13float_ue8m0_tEEEENS5_IJNS5_IJlSD_lEEENS4_6LayoutINS5_IJNS5_IJNS5_IJNSA_ILi32EEESC_EEEiEEESP_NS5_IJSD_iEEEEEENS5_IJNS5_IJNS5_IJNSA_ILi16EEESC_EEEiEEENS5_IJNS5_IJNSA_ILi0EEESD_EEENSA_ILi512EEEEEENS5_IJSV_iEEEEEEEEEEESK_S12_NS4_8TiledMMAINS4_8MMA_AtomIJNS4_23SM100_MMA_MXF4_2x1SM_SSISI_SI_fSJ_Li256ELi256ELi32ELNS4_4UMMA5MajorE0ELS17_0ELNS16_7ScaleInE0ELS18_0EEEEEENSM_INS5_IJSD_SD_SD_EEENS5_IJSV_SV_SV_EEEEENS5_IJNS4_10UnderscoreES1E_S1E_EEEEENS5_IJNS4_28SM100_TMA_2SM_LOAD_MULTICASTES1H_EEENS5_IJNS4_14ComposedLayoutINS4_7SwizzleILi3ELi4ELi3EEENS4_18smem_ptr_flag_bitsILi4EEENSM_INS5_IJNSA_ILi8EEESG_EEENS5_IJSG_SD_EEEEEEENSM_INS5_IJNS5_IJNS5_IJSO_SD_EEENS5_IJSN_SB_EEEEEESD_NS5_IJSB_SB_EEEEEENS5_IJNS5_IJNS5_IJST_SX_EEESW_EEESV_NS5_IJSB_SX_EEEEEEEEEEEvNS4_8identityENS5_IJNS4_18SM100_TMA_2SM_LOADES1H_EEENS5_IJS1S_NSM_INS5_IJNS5_IJNS5_IJSO_SB_EEES1U_EEESD_S1W_EEENS5_IJS1Z_SV_NS5_IJSB_NSA_ILi1024EEEEEEEEEEEEEEvS24_EENS_8epilogue10collective18CollectiveEpilogueINS2G_23Sm100TmaWarpSpecializedILi4ELi2ELi64ELb1ELb0EEEJNS5_IJNSA_ILi128EEESG_SG_EEENS5_IJNSM_IS2L_SD_EENSM_INSA_ILi64EEESD_EEEEENS_10bfloat16_tESL_S2R_SL_NS2G_6fusion15FusionCallbacksIS2K_NS2S_17LinearCombinationIS2R_fS2R_fLNS_15FloatRoundStyleE2EEES2M_S2Q_JEEENS4_5SM1004TMEM4LOAD26SM100_TMEM_LOAD_32dp32b64xENS4_13SM90_TMA_LOADENS1J_IS1L_NS1M_ILi16EEENSM_INS5_IJS1O_S2O_EEENS5_IJS2O_SD_EEEEEEENS4_39AutoVectorizingCopyWithAssumedAlignmentILi128EEENS4_14SM90_TMA_STOREES37_S39_S39_EEEvvEEEEvNT_6ParamsE)
        .other          _ZN7cutlass13device_kernelINS_4gemm6kernel13GemmUniversalIN4cute5tupleIJiiiiEEENS1_10collective13CollectiveMmaINS1_46MainloopSm100TmaUmmaWarpSpecializedBlockScaledILi4ELi2ELi1ENS5_IJNS4_1CILi2EEENSA_ILi4EEENSA_ILi1EEEEEEEENS5_IJNSA_ILi256EEESG_SG_EEENS5_IJNS_12float_e2m1_tENS_13float_ue8m0_tEEEENS5_IJNS5_IJlSD_lEEENS4_6LayoutINS5_IJNS5_IJNS5_IJNSA_ILi32EEESC_EEEiEEESP_NS5_IJSD_iEEEEEENS5_IJNS5_IJNS5_IJNSA_ILi16EEESC_EEEiEEENS5_IJNS5_IJNSA_ILi0EEESD_EEENSA_ILi512EEEEEENS5_IJSV_iEEEEEEEEEEESK_S12_NS4_8TiledMMAINS4_8MMA_AtomIJNS4_23SM100_MMA_MXF4_2x1SM_SSISI_SI_fSJ_Li256ELi256ELi32ELNS4_4UMMA5MajorE0ELS17_0ELNS16_7ScaleInE0ELS18_0EEEEEENSM_INS5_IJSD_SD_SD_EEENS5_IJSV_SV_SV_EEEEENS5_IJNS4_10UnderscoreES1E_S1E_EEEEENS5_IJNS4_28SM100_TMA_2SM_LOAD_MULTICASTES1H_EEENS5_IJNS4_14ComposedLayoutINS4_7SwizzleILi3ELi4ELi3EEENS4_18smem_ptr_flag_bitsILi4EEENSM_INS5_IJNSA_ILi8EEESG_EEENS5_IJSG_SD_EEEEEEENSM_INS5_IJNS5_IJNS5_IJSO_SD_EEENS5_IJSN_SB_EEEEEESD_NS5_IJSB_SB_EEEEEENS5_IJNS5_IJNS5_IJST_SX_EEESW_EEESV_NS5_IJSB_SX_EEEEEEEEEEEvNS4_8identityENS5_IJNS4_18SM100_TMA_2SM_LOADES1H_EEENS5_IJS1S_NSM_INS5_IJNS5_IJNS5_IJSO_SB_EEES1U_EEESD_S1W_EEENS5_IJS1Z_SV_NS5_IJSB_NSA_ILi1024EEEEEEEEEEEEEEvS24_EENS_8epilogue10collective18CollectiveEpilogueINS2G_23Sm100TmaWarpSpecializedILi4ELi2ELi64ELb1ELb0EEEJNS5_IJNSA_ILi128EEESG_SG_EEENS5_IJNSM_IS2L_SD_EENSM_INSA_ILi64EEESD_EEEEENS_10bfloat16_tESL_S2R_SL_NS2G_6fusion15FusionCallbacksIS2K_NS2S_17LinearCombinationIS2R_fS2R_fLNS_15FloatRoundStyleE2EEES2M_S2Q_JEEENS4_5SM1004TMEM4LOAD26SM100_TMEM_LOAD_32dp32b64xENS4_13SM90_TMA_LOADENS1J_IS1L_NS1M_ILi16EEENSM_INS5_IJS1O_S2O_EEENS5_IJS2O_SD_EEEEEEENS4_39AutoVectorizingCopyWithAssumedAlignmentILi128EEENS4_14SM90_TMA_STOREES37_S39_S39_EEEvvEEEEvNT_6ParamsE,@"STO_CUDA_ENTRY STV_DEFAULT"
_ZN7cutlass13device_kernelINS_4gemm6kernel13GemmUniversalIN4cute5tupleIJiiiiEEENS1_10collective13CollectiveMmaINS1_46MainloopSm100TmaUmmaWarpSpecializedBlockScaledILi4ELi2ELi1ENS5_IJNS4_1CILi2EEENSA_ILi4EEENSA_ILi1EEEEEEEENS5_IJNSA_ILi256EEESG_SG_EEENS5_IJNS_12float_e2m1_tENS_13float_ue8m0_tEEEENS5_IJNS5_IJlSD_lEEENS4_6LayoutINS5_IJNS5_IJNS5_IJNSA_ILi32EEESC_EEEiEEESP_NS5_IJSD_iEEEEEENS5_IJNS5_IJNS5_IJNSA_ILi16EEESC_EEEiEEENS5_IJNS5_IJNSA_ILi0EEESD_EEENSA_ILi512EEEEEENS5_IJSV_iEEEEEEEEEEESK_S12_NS4_8TiledMMAINS4_8MMA_AtomIJNS4_23SM100_MMA_MXF4_2x1SM_SSISI_SI_fSJ_Li256ELi256ELi32ELNS4_4UMMA5MajorE0ELS17_0ELNS16_7ScaleInE0ELS18_0EEEEEENSM_INS5_IJSD_SD_SD_EEENS5_IJSV_SV_SV_EEEEENS5_IJNS4_10UnderscoreES1E_S1E_EEEEENS5_IJNS4_28SM100_TMA_2SM_LOAD_MULTICASTES1H_EEENS5_IJNS4_14ComposedLayoutINS4_7SwizzleILi3ELi4ELi3EEENS4_18smem_ptr_flag_bitsILi4EEENSM_INS5_IJNSA_ILi8EEESG_EEENS5_IJSG_SD_EEEEEEENSM_INS5_IJNS5_IJNS5_IJSO_SD_EEENS5_IJSN_SB_EEEEEESD_NS5_IJSB_SB_EEEEEENS5_IJNS5_IJNS5_IJST_SX_EEESW_EEESV_NS5_IJSB_SX_EEEEEEEEEEEvNS4_8identityENS5_IJNS4_18SM100_TMA_2SM_LOADES1H_EEENS5_IJS1S_NSM_INS5_IJNS5_IJNS5_IJSO_SB_EEES1U_EEESD_S1W_EEENS5_IJS1Z_SV_NS5_IJSB_NSA_ILi1024EEEEEEEEEEEEEEvS24_EENS_8epilogue10collective18CollectiveEpilogueINS2G_23Sm100TmaWarpSpecializedILi4ELi2ELi64ELb1ELb0EEEJNS5_IJNSA_ILi128EEESG_SG_EEENS5_IJNSM_IS2L_SD_EENSM_INSA_ILi64EEESD_EEEEENS_10bfloat16_tESL_S2R_SL_NS2G_6fusion15FusionCallbacksIS2K_NS2S_17LinearCombinationIS2R_fS2R_fLNS_15FloatRoundStyleE2EEES2M_S2Q_JEEENS4_5SM1004TMEM4LOAD26SM100_TMEM_LOAD_32dp32b64xENS4_13SM90_TMA_LOADENS1J_IS1L_NS1M_ILi16EEENSM_INS5_IJS1O_S2O_EEENS5_IJS2O_SD_EEEEEEENS4_39AutoVectorizingCopyWithAssumedAlignmentILi128EEENS4_14SM90_TMA_STOREES37_S39_S39_EEEvvEEEEvNT_6ParamsE:
[----:B------:R-:W1:Y:S01]  /*0000*/  LDC R1, c[0x0][0x37c] ;  /* 0x0000df00ff017b82 */ /* 0x000e620000000800 */
[----:B------:R-:W2:Y:S01]  /*0010*/  S2R R154, SR_TID.X ;  /* 0x00000000009a7919 */ /* 0x000ea20000002100 */
[----:B------:R-:W3:Y:S06]  /*0020*/  LDCU.64 UR12, c[0x0][0xc90] ;  /* 0x00019200ff0c77ac */ /* 0x000eec0008000a00 */
[----:B------:R-:W4:Y:S01]  /*0030*/  S2UR UR4, SR_CgaCtaId ;  /* 0x00000000000479c3 */ /* 0x000f220000008800 */
[----:B------:R-:W-:Y:S02]  /*0040*/  PRMT R142, RZ, 0x7610, R142 ;  /* 0x00007610ff8e7816 */ /* 0x000fe4000000008e */
[----:B------:R-:W-:-:S02]  /*0050*/  ELECT P0, URZ, PT ;  /* 0x0000000000ff782f */ /* 0x000fc40003800000 */
[----:B---3--:R-:W-:-:S04]  /*0060*/  ISETP.NE.U32.AND P1, PT, RZ, UR12, PT ;  /* 0x0000000cff007c0c */ /* 0x008fc8000bf25070 */
[----:B------:R-:W-:Y:S01]  /*0070*/  ISETP.NE.AND.EX P2, PT, RZ, UR13, PT, P1 ;  /* 0x0000000dff007c0c */ /* 0x000fe2000bf45310 */
[----:B----4-:R-:W-:Y:S01]  /*0080*/  ULOP3.LUT UR28, UR4, 0x1, URZ, 0xc0, !UPT ;  /* 0x00000001041c7892 */ /* 0x010fe2000f8ec0ff */
[----:B--2---:R-:W-:-:S05]  /*0090*/  SHF.R.U32.HI R143, RZ, 0x5, R154 ;  /* 0x00000005ff8f7819 */ /* 0x004fca000001169a */
[----:B------:R-:W2:Y:S02]  /*00a0*/  SHFL.IDX PT, R0, R143, RZ, 0x1f ;  /* 0x00001fff8f007589 */ /* 0x000ea400000e0000 */
[----:B--2---:R-:W-:-:S04]  /*00b0*/  R2UR UR17, R0 ;  /* 0x00000000001172ca */ /* 0x004fc800000e0000 */
[----:B-1----:R-:W-:Y:S11]  /*00c0*/  @P2 BRA `(.L_x_0) ;  /* 0x0000000000302947 */ /* 0x002ff60003800000 */
[----:B------:R-:W1:Y:S02]  /*00d0*/  LDCU.64 UR4, c[0x0][0xc88] ;  /* 0x00019100ff0477ac */ /* 0x000e640008000a00 */
[----:B-1----:R-:W-:-:S04]  /*00e0*/  UISETP.NE.U32.AND UP0, UPT, UR4, URZ, UPT ;  /* 0x000000ff0400728c */ /* 0x002fc8000bf05070 */
[----:B------:R-:W-:-:S09]  /*00f0*/  UISETP.NE.AND.EX UP0, UPT, UR5, URZ, UPT, UP0 ;  /* 0x000000ff0500728c */ /* 0x000fd2000bf05300 */
[----:B------:R-:W-:Y:S05]  /*0100*/  BRA.U !UP0, `(.L_x_1) ;  /* 0x0000000108147547 */ /* 0x000fea000b800000 */
[----:B------:R-:W1:Y:S01]  /*0110*/  LDC.64 R2, c[0x0][0xc88] ;  /* 0x00032200ff027b82 */ /* 0x000e620000000a00 */
[----:B------:R-:W1:Y:S02]  /*0120*/  LDCU.64 UR4, c[0x0][0x358] ;  /* 0x00006b00ff0477ac */ /* 0x000e640008000a00 */
[----:B-1----:R1:W5:Y:S01]  /*0130*/  LDG.E R71, desc[UR4][R2.64] ;  /* 0x0000000402477981 */ /* 0x002362000c1e1900 */
[----:B------:R-:W-:Y:S01]  /*0140*/  HFMA2 R142, -RZ, RZ, 0, 5.9604644775390625e-08 ;  /* 0x00000001ff8e7431 */ /* 0x000fe200000001ff */
[----:B------:R-:W-:Y:S05]  /*0150*/  BRA `(.L_x_0) ;  /* 0x00000000000c7947 */ /* 0x000fea0003800000 */
.L_x_1:
[----:B------:R-:W1:Y:S01]  /*0160*/  LDCU UR4, c[0x0][0xc80] ;  /* 0x00019000ff0477ac */ /* 0x000e620008000800 */
[----:B------:R-:W-:Y:S01]  /*0170*/  HFMA2 R142, -RZ, RZ, 0, 5.9604644775390625e-08 ;  /* 0x00000001ff8e7431 */ /* 0x000fe200000001ff */
[----:B-1----:R-:W-:-:S07]  /*0180*/  MOV R71, UR4 ;  /* 0x0000000400477c02 */ /* 0x002fce0008000f00 */
.L_x_0:
[----:B------:R-:W2:Y:S02]  /*0190*/  LDCU.64 UR4, c[0x0][0xcb0] ;  /* 0x00019600ff0477ac */ /* 0x000ea40008000a00 */
[----:B--2---:R-:W-:-:S04]  /*01a0*/  UISETP.NE.U32.AND UP0, UPT, UR4, URZ, UPT ;  /* 0x000000ff0400728c */ /* 0x004fc8000bf05070 */
[----:B------:R-:W-:-:S09]  /*01b0*/  UISETP.NE.AND.EX UP0, UPT, UR5, URZ, UPT, UP0 ;  /* 0x000000ff0500728c */ /* 0x000fd2000bf05300 */
[----:B------:R-:W-:Y:S05]  /*01c0*/  BRA.U UP0, `(.L_x_2) ;  /* 0x0000000100287547 */ /* 0x000fea000b800000 */
[----:B------:R-:W2:Y:S02]  /*01d0*/  LDCU.64 UR4, c[0x0][0xca8] ;  /* 0x00019500ff0477ac */ /* 0x000ea40008000a00 */
[----:B--2---:R-:W-:-:S04]  /*01e0*/  UISETP.NE.U32.AND UP0, UPT, UR4, URZ, UPT ;  /* 0x000000ff0400728c */ /* 0x004fc8000bf05070 */
[----:B------:R-:W-:-:S09]  /*01f0*/  UISETP.NE.AND.EX UP0, UPT, UR5, URZ, UPT, UP0 ;  /* 0x000000ff0500728c */ /* 0x000fd2000bf05300 */
[----:B------:R-:W-:Y:S05]  /*0200*/  BRA.U !UP0, `(.L_x_3) ;  /* 0x0000000108107547 */ /* 0x000fea000b800000 */
[----:B------:R-:W2:Y:S01]  /*0210*/  LDC.64 R68, c[0x0][0xca8] ;  /* 0x00032a00ff447b82 */ /* 0x000ea20000000a00 */
[----:B------:R-:W2:Y:S02]  /*0220*/  LDCU.64 UR4, c[0x0][0x358] ;  /* 0x00006b00ff0477ac */ /* 0x000ea40008000a00 */
[----:B--2---:R2:W5:Y:S01]  /*0230*/  LDG.E R68, desc[UR4][R68.64] ;  /* 0x0000000444447981 */ /* 0x004562000c1e1900 */
[----:B------:R-:W-:Y:S05]  /*0240*/  BRA `(.L_x_2) ;  /* 0x0000000000087947 */ /* 0x000fea0003800000 */
.L_x_3:
[----:B------:R-:W2:Y:S02]  /*0250*/  LDCU UR4, c[0x0][0xca0] ;  /* 0x00019400ff0477ac */ /* 0x000ea40008000800 */
[----:B--2---:R-:W-:Y:S02]  /*0260*/  MOV R68, UR4 ;  /* 0x0000000400447c02 */ /* 0x004fe40008000f00 */
.L_x_2:
[----:B------:R-:W-:Y:S01]  /*0270*/  IMAD.U32 R0, RZ, RZ, UR17 ;  /* 0x00000011ff007e24 */ /* 0x000fe2000f8e00ff */
[----:B------:R-:W-:Y:S04]  /*0280*/  BSSY.RECONVERGENT B0, `(.L_x_4) ;  /* 0x0000012000007945 */ /* 0x000fe80003800200 */
[C---:B------:R-:W-:Y:S02]  /*0290*/  ISETP.NE.OR P3, PT, R0.reuse, 0x1, !P0 ;  /* 0x000000010000780c */ /* 0x040fe40004765670 */
[----:B------:R-:W-:-:S11]  /*02a0*/  ISETP.NE.OR P2, PT, R0, 0x3, !P0 ;  /* 0x000000030000780c */ /* 0x000fd60004745670 */
[----:B------:R-:W-:Y:S05]  /*02b0*/  @P3 BRA `(.L_x_5) ;  /* 0x0000000000383947 */ /* 0x000fea0003800000 */
[----:B------:R-:W3:Y:S02]  /*02c0*/  LDCU.64 UR4, c[0x0][0x348] ;  /* 0x00006900ff0477ac */ /* 0x000ee40008000a00 */
[----:B---3--:R-:W-:Y:S02]  /*02d0*/  UIADD3 UR10, UP3, UPT, UR4, 0x80, URZ ;  /* 0x00000080040a7890 */ /* 0x008fe4000ff7e0ff */
[----:B------:R-:W-:Y:S02]  /*02e0*/  UIADD3 UR8, UP2, UPT, UR4, 0x180, URZ ;  /* 0x0000018004087890 */ /* 0x000fe4000ff5e0ff */
[----:B------:R-:W-:Y:S02]  /*02f0*/  UIADD3 UR6, UP1, UPT, UR4, 0x280, URZ ;  /* 0x0000028004067890 */ /* 0x000fe4000ff3e0ff */
[----:B------:R-:W-:Y:S02]  /*0300*/  UIADD3 UR4, UP0, UPT, UR4, 0x380, URZ ;  /* 0x0000038004047890 */ /* 0x000fe4000ff1e0ff */
[----:B------:R-:W-:-:S02]  /*0310*/  UIADD3.X UR11, UPT, UPT, URZ, UR5, URZ, UP3, !UPT ;  /* 0x00000005ff0b7290 */ /* 0x000fc40009ffe4ff */
[----:B------:R-:W-:Y:S02]  /*0320*/  UIADD3.X UR9, UPT, UPT, URZ, UR5, URZ, UP2, !UPT ;  /* 0x00000005ff097290 */ /* 0x000fe400097fe4ff */
[----:B------:R-:W-:Y:S02]  /*0330*/  UIADD3.X UR7, UPT, UPT, URZ, UR5, URZ, UP1, !UPT ;  /* 0x00000005ff077290 */ /* 0x000fe40008ffe4ff */
[----:B------:R-:W-:-:S03]  /*0340*/  UIADD3.X UR5, UPT, UPT, URZ, UR5, URZ, UP0, !UPT ;  /* 0x00000005ff057290 */ /* 0x000fc600087fe4ff */
[----:B------:R3:W-:Y:S02]  /*0350*/  UTMACCTL.PF [UR10] ;  /* 0x000000000a0079b9 */ /* 0x0007e40008040000 */
[----:B------:R3:W-:Y:S02]  /*0360*/  UTMACCTL.PF [UR8] ;  /* 0x00000000080079b9 */ /* 0x0007e40008040000 */
[----:B------:R3:W-:Y:S02]  /*0370*/  UTMACCTL.PF [UR6] ;  /* 0x00000000060079b9 */ /* 0x0007e40008040000 */
[----:B------:R3:W-:Y:S02]  /*0380*/  UTMACCTL.PF [UR4] ;  /* 0x00000000040079b9 */ /* 0x0007e40008040000 */
[----:B---3--:R-:W-:Y:S01]  /*0390*/  NOP ;  /* 0x0000000000007918 */ /* 0x008fe20000000000 */
.L_x_5:
[----:B------:R-:W-:Y:S05]  /*03a0*/  BSYNC.RECONVERGENT B0 ;  /* 0x0000000000007941 */ /* 0x000fea0003800200 */
.L_x_4:
[----:B------:R-:W-:Y:S04]  /*03b0*/  BSSY.RECONVERGENT B0, `(.L_x_6) ;  /* 0x000000a000007945 */ /* 0x000fe80003800200 */
[----:B------:R-:W-:Y:S05]  /*03c0*/  @P2 BRA `(.L_x_7) ;  /* 0x0000000000202947 */ /* 0x000fea0003800000 */
[----:B------:R-:W3:Y:S02]  /*03d0*/  LDCU.64 UR4, c[0x0][0x348] ;  /* 0x00006900ff0477ac */ /* 0x000ee40008000a00 */
[----:B---3--:R-:W-:Y:S02]  /*03e0*/  UIADD3 UR6, UP1, UPT, UR4, 0x980, URZ ;  /* 0x0000098004067890 */ /* 0x008fe4000ff3e0ff */
[----:B------:R-:W-:Y:S02]  /*03f0*/  UIADD3 UR4, UP0, UPT, UR4, 0xa80, URZ ;  /* 0x00000a8004047890 */ /* 0x000fe4000ff1e0ff */
[----:B------:R-:W-:Y:S02]  /*0400*/  UIADD3.X UR7, UPT, UPT, URZ, UR5, URZ, UP1, !UPT ;  /* 0x00000005ff077290 */ /* 0x000fe40008ffe4ff */
[----:B------:R-:W-:-:S07]  /*0410*/  UIADD3.X UR5, UPT, UPT, URZ, UR5, URZ, UP0, !UPT ;  /* 0x00000005ff057290 */ /* 0x000fce00087fe4ff */
[----:B------:R3:W-:Y:S02]  /*0420*/  UTMACCTL.PF [UR6] ;  /* 0x00000000060079b9 */ /* 0x0007e40008040000 */
[----:B------:R3:W-:Y:S02]  /*0430*/  UTMACCTL.PF [UR4] ;  /* 0x00000000040079b9 */ /* 0x0007e40008040000 */
[----:B---3--:R-:W-:Y:S01]  /*0440*/  NOP ;  /* 0x0000000000007918 */ /* 0x008fe20000000000 */
.L_x_7:
[----:B------:R-:W-:Y:S05]  /*0450*/  BSYNC.RECONVERGENT B0 ;  /* 0x0000000000007941 */ /* 0x000fea0003800200 */
.L_x_6:
[----:B------:R-:W3:Y:S01]  /*0460*/  LDCU.64 UR4, c[0x0][0xc88] ;  /* 0x00019100ff0477ac */ /* 0x000ee20008000a00 */
[----:B------:R-:W-:Y:S01]  /*0470*/  ISETP.NE.AND.EX P1, PT, RZ, UR13, PT, P1 ;  /* 0x0000000dff007c0c */ /* 0x000fe2000bf25310 */
[----:B------:R-:W-:Y:S01]  /*0480*/  UPLOP3.LUT UP4, UPT, UPT, UPT, UPT, 0x80, 0x8 ;  /* 0x000000000008789c */ /* 0x000fe20003f8f070 */
[----:B---3--:R-:W-:-:S04]  /*0490*/  ISETP.NE.U32.AND P2, PT, RZ, UR4, PT ;  /* 0x00000004ff007c0c */ /* 0x008fc8000bf45070 */
[----:B------:R-:W-:-:S13]  /*04a0*/  ISETP.NE.AND.EX P2, PT, RZ, UR5, PT, P2 ;  /* 0x00000005ff007c0c */ /* 0x000fda000bf45320 */
[----:B------:R-:W-:Y:S05]  /*04b0*/  @P2 BRA P1, `(.L_x_8) ;  /* 0x0000000000282947 */ /* 0x000fea0000800000 */
[----:B------:R-:W-:Y:S01]  /*04c0*/  UISETP.NE.U32.AND UP0, UPT, UR12, URZ, UPT ;  /* 0x000000ff0c00728c */ /* 0x000fe2000bf05070 */
[----:B-----5:R-:W-:Y:S01]  /*04d0*/  FSETP.NEU.AND P1, PT, R71, RZ, PT ;  /* 0x000000ff4700720b */ /* 0x020fe20003f2d000 */
[----:B------:R-:W-:Y:S02]  /*04e0*/  UISETP.NE.U32.AND UP2, UPT, UR4, URZ, UPT ;  /* 0x000000ff0400728c */ /* 0x000fe4000bf45070 */
[----:B------:R-:W-:Y:S02]  /*04f0*/  UISETP.NE.AND.EX UP1, UPT, UR13, URZ, UPT, UP0 ;  /* 0x000000ff0d00728c */ /* 0x000fe4000bf25300 */
[----:B------:R-:W-:-:S04]  /*0500*/  UISETP.NE.AND.EX UP0, UPT, UR5, URZ, UPT, UP2 ;  /* 0x000000ff0500728c */ /* 0x000fc8000bf05320 */
[----:B------:R-:W-:-:S04]  /*0510*/  USEL UR4, URZ, 0xffffffff, UP0 ;  /* 0xffffffffff047887 */ /* 0x000fc80008000000 */
[----:B------:R-:W-:Y:S01]  /*0520*/  VOTEU.ANY UP0, P1 ;  /* 0x0000000000ff7886 */ /* 0x000fe20000800100 */
[----:B------:R-:W-:-:S04]  /*0530*/  @!UP1 USEL UR4, URZ, 0xffffffff, UP0 ;  /* 0xffffffffff049887 */ /* 0x000fc80008000000 */
[----:B------:R-:W-:-:S04]  /*0540*/  ULOP3.LUT UR4, UR4, 0x1, URZ, 0xc0, !UPT ;  /* 0x0000000104047892 */ /* 0x000fc8000f8ec0ff */
[----:B------:R-:W-:-:S11]  /*0550*/  UISETP.NE.U32.AND UP4, UPT, UR4, 0x1, UPT ;  /* 0x000000010400788c */ /* 0x000fd6000bf85070 */
.L_x_8:
[----:B------:R-:W3:Y:S01]  /*0560*/  SHFL.IDX PT, R0, R143, RZ, 0x1f ;  /* 0x00001fff8f007589 */ /* 0x000ee200000e0000 */
[----:B------:R-:W-:-:S04]  /*0570*/  UISETP.NE.AND UP0, UPT, UR17, 0x2, UPT ;  /* 0x000000021100788c */ /* 0x000fc8000bf05270 */
[----:B------:R-:W-:Y:S02]  /*0580*/  UISETP.EQ.AND UP1, UPT, UR28, URZ, !UP0 ;  /* 0x000000ff1c00728c */ /* 0x000fe4000c722270 */
[----:B------:R-:W-:-:S04]  /*0590*/  USEL UR49, URZ, 0x1, UP0 ;  /* 0x00000001ff317887 */ /* 0x000fc80008000000 */
[----:B------:R-:W-:Y:S02]  /*05a0*/  PLOP3.LUT P4, PT, P0, PT, UP1, 0x80, 0x8 ;  /* 0x000000000008781c */ /* 0x000fe4000078f018 */
[----:B---3--:R-:W-:-:S13]  /*05b0*/  ISETP.NE.AND P1, PT, R0, RZ, PT ;  /* 0x000000ff0000720c */ /* 0x008fda0003f25270 */
[----:B------:R-:W-:Y:S05]  /*05c0*/  @P1 BRA `(.L_x_9) ;  /* 0x0000000000581947 */ /* 0x000fea0003800000 */
[----:B------:R-:W3:Y:S01]  /*05d0*/  S2UR UR5, SR_CgaCtaId ;  /* 0x00000000000579c3 */ /* 0x000ee20000008800 */
[----:B------:R-:W-:Y:S01]  /*05e0*/  UMOV UR4, 0x400 ;  /* 0x0000040000047882 */ /* 0x000fe20000000000 */
[----:B------:R-:W-:Y:S01]  /*05f0*/  UMOV UR8, 0x1 ;  /* 0x0000000100087882 */ /* 0x000fe20000000000 */
[----:B------:R-:W-:Y:S01]  /*0600*/  UMOV UR6, 0x4 ;  /* 0x0000000400067882 */ /* 0x000fe20000000000 */
[----:B------:R-:W-:-:S04]  /*0610*/  UIADD3 UR8, UPT, UPT, -UR8, 0x100000, URZ ;  /* 0x0010000008087890 */ /* 0x000fc8000fffe1ff */
[----:B------:R-:W-:Y:S02]  /*0620*/  USHF.L.U32 UR9, UR8, 0xb, URZ ;  /* 0x0000000b08097899 */ /* 0x000fe400080006ff */
[----:B------:R-:W-:Y:S02]  /*0630*/  USHF.L.U32 UR8, UR8, 0x1, URZ ;  /* 0x0000000108087899 */ /* 0x000fe400080006ff */
[----:B------:R-:W-:-:S04]  /*0640*/  UIADD3 UR6, UPT, UPT, -UR6, 0x100000, URZ ;  /* 0x0010000006067890 */ /* 0x000fc8000fffe1ff */
[----:B------:R-:W-:Y:S02]  /*0650*/  USHF.L.U32 UR7, UR6, 0xb, URZ ;  /* 0x0000000b06077899 */ /* 0x000fe400080006ff */
[----:B------:R-:W-:Y:S01]  /*0660*/  USHF.L.U32 UR6, UR6, 0x1, URZ ;  /* 0x0000000106067899 */ /* 0x000fe200080006ff */
[----:B------:R-:W-:Y:S01]  /*0670*/  ELECT P1, URZ, PT ;  /* 0x0000000000ff782f */ /* 0x000fe20003820000 */
[----:B---3--:R-:W-:Y:S01]  /*0680*/  ULEA UR4, UR5, UR4, 0x18 ;  /* 0x0000000405047291 */ /* 0x008fe2000f8ec0ff */
[----:B------:R-:W3:Y:S11]  /*0690*/  FENCE.VIEW.ASYNC.S ;  /* 0x00000000000073c6 */ /* 0x000ef60000000000 */
[----:B---3--:R3:W4:Y:S01]  /*06a0*/  SYNCS.EXCH.64 URZ, [UR4], UR8 ;  /* 0x0000000804ff75b2 */ /* 0x0087220008000100 */
[----:B------:R3:W1:Y:S01]  /*06b0*/  SYNCS.EXCH.64 URZ, [UR4+0x20], UR6 ;  /* 0x0000200604ff75b2 */ /* 0x0006620008000100 */
[----:B------:R3:W1:Y:S01]  /*06c0*/  SYNCS.EXCH.64 URZ, [UR4+0x8], UR8 ;  /* 0x0000080804ff75b2 */ /* 0x0006620008000100 */
[----:B------:R3:W1:Y:S01]  /*06d0*/  SYNCS.EXCH.64 URZ, [UR4+0x28], UR6 ;  /* 0x0000280604ff75b2 */ /* 0x0006620008000100 */
[----:B------:R3:W1:Y:S01]  /*06e0*/  SYNCS.EXCH.64 URZ, [UR4+0x10], UR8 ;  /* 0x0000100804ff75b2 */ /* 0x0006620008000100 */
[----:B------:R3:W1:Y:S01]  /*06f0*/  SYNCS.EXCH.64 URZ, [UR4+0x30], UR6 ;  /* 0x0000300604ff75b2 */ /* 0x0006620008000100 */
[----:B------:R3:W1:Y:S01]  /*0700*/  SYNCS.EXCH.64 URZ, [UR4+0x18], UR8 ;  /* 0x0000180804ff75b2 */ /* 0x0006620008000100 */
[----:B------:R3:W1:Y:S01]  /*0710*/  SYNCS.EXCH.64 URZ, [UR4+0x38], UR6 ;  /* 0x0000380604ff75b2 */ /* 0x0006620008000100 */
[----:B------:R-:W-:Y:S01]  /*0720*/  NOP ;  /* 0x0000000000007918 */ /* 0x000fe20000000000 */
.L_x_9:
[----:B------:R-:W2:Y:S01]  /*0730*/  SHFL.IDX PT, R0, R143, RZ, 0x1f ;  /* 0x00001fff8f007589 */ /* 0x000ea200000e0000 */
[----:B------:R-:W-:Y:S01]  /*0740*/  NOP ;  /* 0x0000000000007918 */ /* 0x000fe20000000000 */
[----:B--2---:R-:W-:-:S13]  /*0750*/  ISETP.NE.AND P1, PT, R0, 0x1, PT ;  /* 0x000000010000780c */ /* 0x004fda0003f25270 */
[----:B------:R-:W-:Y:S05]  /*0760*/  @P1 BRA `(.L_x_10) ;  /* 0x0000000000581947 */ /* 0x000fea0003800000 */
[----:B------:R-:W2:Y:S01]  /*0770*/  S2UR UR5, SR_CgaCtaId ;  /* 0x00000000000579c3 */ /* 0x000ea20000008800 */
[----:B---3--:R-:W-:Y:S01]  /*0780*/  UMOV UR4, 0x400 ;  /* 0x0000040000047882 */ /* 0x008fe20000000000 */
        /* <DEDUP_REMOVED lines=9> */
[----:B--2---:R-:W-:Y:S01]  /*0820*/  ULEA UR4, UR5, UR4, 0x18 ;  /* 0x0000000405047291 */ /* 0x004fe2000f8ec0ff */
[----:B------:R-:W2:Y:S11]  /*0830*/  FENCE.VIEW.ASYNC.S ;  /* 0x00000000000073c6 */ /* 0x000eb60000000000 */
[----:B--2---:R2:W3:Y:S01]  /*0840*/  SYNCS.EXCH.64 URZ, [UR4+0x40], UR8 ;  /* 0x0000400804ff75b2 */ /* 0x0044e20008000100 */
        /* <DEDUP_REMOVED lines=8> */
.L_x_10:
[----:B------:R-:W4:Y:S01]  /*08d0*/  SHFL.IDX PT, R0, R143, RZ, 0x1f ;  /* 0x00001fff8f007589 */ /* 0x000f2200000e0000 */
[----:B------:R-:W-:Y:S01]  /*08e0*/  NOP ;  /* 0x0000000000007918 */ /* 0x000fe20000000000 */
[----:B----4-:R-:W-:-:S13]  /*08f0*/  ISETP.NE.AND P1, PT, R0, 0x3, PT ;  /* 0x000000030000780c */ /* 0x010fda0003f25270 */
[----:B------:R-:W-:Y:S05]  /*0900*/  @P1 BRA `(.L_x_11) ;  /* 0x0000000000301947 */ /* 0x000fea0003800000 */
[----:B--23--:R-:W2:Y:S01]  /*0910*/  S2UR UR6, SR_CgaCtaId ;  /* 0x00000000000679c3 */ /* 0x00cea20000008800 */
[----:B------:R-:W-:Y:S01]  /*0920*/  UMOV UR4, 0x400 ;  /* 0x0000040000047882 */ /* 0x000fe20000000000 */
[----:B------:R-:W-:Y:S01]  /*0930*/  UMOV UR5, 0x20 ;  /* 0x0000002000057882 */ /* 0x000fe20000000000 */
[----:B------:R-:W-:Y:S01]  /*0940*/  ELECT P1, URZ, PT ;  /* 0x0000000000ff782f */ /* 0x000fe20003820000 */
[----:B--2---:R-:W-:Y:S02]  /*0950*/  ULEA UR6, UR6, UR4, 0x18 ;  /* 0x0000000406067291 */ /* 0x004fe4000f8ec0ff */
[----:B------:R-:W-:-:S04]  /*0960*/  UIADD3 UR4, UPT, UPT, -UR5, 0x100000, URZ ;  /* 0x0010000005047890 */ /* 0x000fc8000fffe1ff */
[----:B------:R-:W-:Y:S02]  /*0970*/  USHF.L.U32 UR5, UR4, 0xb, URZ ;  /* 0x0000000b04057899 */ /* 0x000fe400080006ff */
[----:B------:R-:W-:Y:S01]  /*0980*/  USHF.L.U32 UR4, UR4, 0x1, URZ ;  /* 0x0000000104047899 */ /* 0x000fe200080006ff */
[----:B------:R-:W2:Y:S11]  /*0990*/  FENCE.VIEW.ASYNC.S ;  /* 0x00000000000073c6 */ /* 0x000eb60000000000 */
[----:B--2---:R4:W2:Y:S01]  /*09a0*/  SYNCS.EXCH.64 URZ, [UR6+0x80], UR4 ;  /* 0x0000800406ff75b2 */ /* 0x0048a20008000100 */
[----:B------:R4:W3:Y:S02]  /*09b0*/  SYNCS.EXCH.64 URZ, [UR6+0x88], UR4 ;  /* 0x0000880406ff75b2 */ /* 0x0008e40008000100 */
[----:B----4-:R-:W-:Y:S01]  /*09c0*/  NOP ;  /* 0x0000000000007918 */ /* 0x010fe20000000000 */
.L_x_11:
[----:B------:R-:W4:Y:S01]  /*09d0*/  SHFL.IDX PT, R0, R143, RZ, 0x1f ;  /* 0x00001fff8f007589 */ /* 0x000f2200000e0000 */
[----:B------:R-:W-:Y:S01]  /*09e0*/  NOP ;  /* 0x0000000000007918 */ /* 0x000fe20000000000 */
[----:B----4-:R-:W-:-:S13]  /*09f0*/  ISETP.NE.AND P1, PT, R0, 0x4, PT ;  /* 0x000000040000780c */ /* 0x010fda0003f25270 */
[----:B------:R-:W-:Y:S05]  /*0a00*/  @P1 BRA `(.L_x_12) ;  /* 0x00000000004c1947 */ /* 0x000fea0003800000 */
[----:B------:R-:W4:Y:S01]  /*0a10*/  S2UR UR5, SR_CgaCtaId ;  /* 0x00000000000579c3 */ /* 0x000f220000008800 */
[----:B--23--:R-:W-:Y:S01]  /*0a20*/  UMOV UR4, 0x720 ;  /* 0x0000072000047882 */ /* 0x00cfe20000000000 */
[----:B------:R-:W-:Y:S01]  /*0a30*/  UMOV UR6, 0x400 ;  /* 0x0000040000067882 */ /* 0x000fe20000000000 */
[----:B------:R-:W-:Y:S01]  /*0a40*/  USEL UR4, UR4, 0x620, UP4 ;  /* 0x0000062004047887 */ /* 0x000fe2000a000000 */
[----:B------:R-:W-:Y:S01]  /*0a50*/  UMOV UR8, 0x1 ;  /* 0x0000000100087882 */ /* 0x000fe20000000000 */
[----:B------:R-:W-:Y:S01]  /*0a60*/  ELECT P1, URZ, PT ;  /* 0x0000000000ff782f */ /* 0x000fe20003820000 */
[----:B------:R-:W-:-:S04]  /*0a70*/  UIADD3 UR8, UPT, UPT, -UR8, 0x100000, URZ ;  /* 0x0010000008087890 */ /* 0x000fc8000fffe1ff */
[----:B------:R-:W-:Y:S02]  /*0a80*/  USHF.L.U32 UR9, UR8, 0xb, URZ ;  /* 0x0000000b08097899 */ /* 0x000fe400080006ff */
[----:B------:R-:W-:Y:S02]  /*0a90*/  USHF.L.U32 UR8, UR8, 0x1, URZ ;  /* 0x0000000108087899 */ /* 0x000fe400080006ff */
[----:B----4-:R-:W-:Y:S02]  /*0aa0*/  ULEA UR6, UR5, UR6, 0x18 ;  /* 0x0000000605067291 */ /* 0x010fe4000f8ec0ff */
[----:B------:R-:W-:-:S04]  /*0ab0*/  UIADD3 UR4, UPT, UPT, -UR4, 0x100000, URZ ;  /* 0x0010000004047890 */ /* 0x000fc8000fffe1ff */
[----:B------:R-:W-:Y:S02]  /*0ac0*/  USHF.L.U32 UR5, UR4, 0xb, URZ ;  /* 0x0000000b04057899 */ /* 0x000fe400080006ff */
[----:B------:R-:W-:Y:S01]  /*0ad0*/  USHF.L.U32 UR4, UR4, 0x1, URZ ;  /* 0x0000000104047899 */ /* 0x000fe200080006ff */
[----:B------:R-:W2:Y:S03]  /*0ae0*/  FENCE.VIEW.ASYNC.S ;  /* 0x00000000000073c6 */ /* 0x000ea60000000000 */
[----:B--2---:R4:W2:Y:S08]  /*0af0*/  SYNCS.EXCH.64 URZ, [UR6+0x90], UR8 ;  /* 0x0000900806ff75b2 */ /* 0x0048b00008000100 */
[----:B------:R4:W3:Y:S01]  /*0b00*/  SYNCS.EXCH.64 URZ, [UR6+0xa0], UR4 ;  /* 0x0000a00406ff75b2 */ /* 0x0008e20008000100 */
[----:B------:R4:W1:Y:S01]  /*0b10*/  SYNCS.EXCH.64 URZ, [UR6+0x98], UR8 ;  /* 0x0000980806ff75b2 */ /* 0x0008620008000100 */
[----:B------:R4:W1:Y:S02]  /*0b20*/  SYNCS.EXCH.64 URZ, [UR6+0xa8], UR4 ;  /* 0x0000a80406ff75b2 */ /* 0x0008640008000100 */
[----:B----4-:R-:W-:Y:S01]  /*0b30*/  NOP ;  /* 0x0000000000007918 */ /* 0x010fe20000000000 */
.L_x_12:
[----:B------:R-:W4:Y:S01]  /*0b40*/  SHFL.IDX PT, R0, R143, RZ, 0x1f ;  /* 0x00001fff8f007589 */ /* 0x000f2200000e0000 */
[----:B------:R-:W-:Y:S01]  /*0b50*/  NOP ;  /* 0x0000000000007918 */ /* 0x000fe20000000000 */
[----:B----4-:R-:W-:-:S13]  /*0b60*/  ISETP.NE.AND P1, PT, R0, 0x5, PT ;  /* 0x000000050000780c */ /* 0x010fda0003f25270 */
[----:B------:R-:W-:Y:S05]  /*0b70*/  @P1 BRA `(.L_x_13) ;  /* 0x0000000000401947 */ /* 0x000fea0003800000 */
[----:B------:R-:W4:Y:S01]  /*0b80*/  S2UR UR5, SR_CgaCtaId ;  /* 0x00000000000579c3 */ /* 0x000f220000008800 */
[----:B--23--:R-:W-:Y:S01]  /*0b90*/  UMOV UR4, 0x400 ;  /* 0x0000040000047882 */ /* 0x00cfe20000000000 */
        /* <DEDUP_REMOVED lines=9> */
[----:B----4-:R-:W-:Y:S01]  /*0c30*/  ULEA UR4, UR5, UR4, 0x18 ;  /* 0x0000000405047291 */ /* 0x010fe2000f8ec0ff */
[----:B------:R-:W2:Y:S11]  /*0c40*/  FENCE.VIEW.ASYNC.S ;  /* 0x00000000000073c6 */ /* 0x000eb60000000000 */
[----:B--2---:R4:W2:Y:S01]  /*0c50*/  SYNCS.EXCH.64 URZ, [UR4+0xb0], UR6 ;  /* 0x0000b00604ff75b2 */ /* 0x0048a20008000100 */
[----:B------:R4:W3:Y:S02]  /*0c60*/  SYNCS.EXCH.64 URZ, [UR4+0xb8], UR8 ;  /* 0x0000b80804ff75b2 */ /* 0x0008e40008000100 */
[----:B----4-:R-:W-:Y:S01]  /*0c70*/  NOP ;  /* 0x0000000000007918 */ /* 0x010fe20000000000 */
.L_x_13:
[----:B------:R-:W4:Y:S01]  /*0c80*/  SHFL.IDX PT, R0, R143, RZ, 0x1f ;  /* 0x00001fff8f007589 */ /* 0x000f2200000e0000 */
[----:B------:R-:W-:Y:S01]  /*0c90*/  ISETP.NE.OR P0, PT, RZ, UR17, !P0 ;  /* 0x00000011ff007c0c */ /* 0x000fe2000c705670 */
[----:B------:R-:W-:Y:S01]  /*0ca0*/  NOP ;  /* 0x0000000000007918 */ /* 0x000fe20000000000 */
[----:B----4-:R-:W-:-:S13]  /*0cb0*/  ISETP.NE.AND P1, PT, R0, 0x3, PT ;  /* 0x000000030000780c */ /* 0x010fda0003f25270 */
[----:B------:R-:W-:Y:S05]  /*0cc0*/  @P1 BRA `(.L_x_14) ;  /* 0x0000000000381947 */ /* 0x000fea0003800000 */
[----:B------:R-:W4:Y:S01]  /*0cd0*/  S2UR UR5, SR_CgaCtaId ;  /* 0x00000000000579c3 */ /* 0x000f220000008800 */
[----:B--23--:R-:W-:Y:S01]  /*0ce0*/  UMOV UR4, 0x400 ;  /* 0x0000040000047882 */ /* 0x00cfe20000000000 */
[----:B------:R-:W-:Y:S01]  /*0cf0*/  UMOV UR6, 0x20 ;  /* 0x0000002000067882 */ /* 0x000fe20000000000 */
[----:B------:R-:W-:Y:S01]  /*0d00*/  ELECT P1, URZ, PT ;  /* 0x0000000000ff782f */ /* 0x000fe20003820000 */
[----:B------:R-:W-:-:S04]  /*0d10*/  UIADD3 UR6, UPT, UPT, -UR6, 0x100000, URZ ;  /* 0x0010000006067890 */ /* 0x000fc8000fffe1ff */
[----:B------:R-:W-:Y:S02]  /*0d20*/  USHF.L.U32 UR7, UR6, 0xb, URZ ;  /* 0x0000000b06077899 */ /* 0x000fe400080006ff */
[----:B------:R-:W-:Y:S02]  /*0d30*/  USHF.L.U32 UR6, UR6, 0x1, URZ ;  /* 0x0000000106067899 */ /* 0x000fe400080006ff */
[----:B----4-:R-:W-:Y:S01]  /*0d40*/  ULEA UR4, UR5, UR4, 0x18 ;  /* 0x0000000405047291 */ /* 0x010fe2000f8ec0ff */
[----:B------:R-:W2:Y:S11]  /*0d50*/  FENCE.VIEW.ASYNC.S ;  /* 0x00000000000073c6 */ /* 0x000eb60000000000 */
[----:B--2---:R4:W2:Y:S01]  /*0d60*/  SYNCS.EXCH.64 URZ, [UR4+0xc0], UR6 ;  /* 0x0000c00604ff75b2 */ /* 0x0048a20008000100 */
[----:B------:R4:W3:Y:S01]  /*0d70*/  SYNCS.EXCH.64 URZ, [UR4+0xd0], UR6 ;  /* 0x0000d00604ff75b2 */ /* 0x0008e20008000100 */
[----:B------:R4:W1:Y:S01]  /*0d80*/  SYNCS.EXCH.64 URZ, [UR4+0xc8], UR6 ;  /* 0x0000c80604ff75b2 */ /* 0x0008620008000100 */
[----:B------:R4:W1:Y:S02]  /*0d90*/  SYNCS.EXCH.64 URZ, [UR4+0xd8], UR6 ;  /* 0x0000d80604ff75b2 */ /* 0x0008640008000100 */
[----:B----4-:R-:W-:Y:S01]  /*0da0*/  NOP ;  /* 0x0000000000007918 */ /* 0x010fe20000000000 */
.L_x_14:
[----:B--23--:R-:W2:Y:S01]  /*0db0*/  S2UR UR7, SR_CgaCtaId ;  /* 0x00000000000779c3 */ /* 0x00cea20000008800 */
[----:B------:R-:W-:Y:S01]  /*0dc0*/  VOTEU.ALL UP0, P0 ;  /* 0x0000000000ff7886 */ /* 0x000fe20000000000 */
[----:B------:R-:W-:Y:S01]  /*0dd0*/  UMOV UR4, 0x100 ;  /* 0x0000010000047882 */ /* 0x000fe20000000000 */
[----:B------:R-:W-:Y:S01]  /*0de0*/  NOP ;  /* 0x0000000000007918 */ /* 0x000fe20000000000 */
[----:B------:R-:W-:Y:S01]  /*0df0*/  LOP3.LUT R0, R154, 0x1f, RZ, 0xc0, !PT ;  /* 0x0000001f9a007812 */ /* 0x000fe200078ec0ff */
[----:B------:R-:W-:Y:S01]  /*0e00*/  UISETP.NE.AND UP5, UPT, UR17, URZ, UPT ;  /* 0x000000ff1100728c */ /* 0x000fe2000bfa5270 */
[----:B------:R-:W-:Y:S01]  /*0e10*/  @!UP0 UMOV UR6, 0x400 ;  /* 0x0000040000068882 */ /* 0x000fe20000000000 */
[----:B------:R-:W-:-:S04]  /*0e20*/  @!UP0 UIADD3 UR4, UPT, UPT, -UR4, 0x100000, URZ ;  /* 0x0010000004048890 */ /* 0x000fc8000fffe1ff */
[----:B------:R-:W-:Y:S02]  /*0e30*/  @!UP0 USHF.L.U32 UR5, UR4, 0xb, URZ ;  /* 0x0000000b04058899 */ /* 0x000fe400080006ff */
[----:B------:R-:W-:Y:S02]  /*0e40*/  @!UP0 USHF.L.U32 UR4, UR4, 0x1, URZ ;  /* 0x0000000104048899 */ /* 0x000fe400080006ff */
[----:B--2---:R-:W-:Y:S01]  /*0e50*/  @!UP0 ULEA UR6, UR7, UR6, 0x18 ;  /* 0x0000000607068291 */ /* 0x004fe2000f8ec0ff */
[----:B------:R-:W2:Y:S01]  /*0e60*/  LDCU UR7, c[0x0][0x36c] ;  /* 0x00006d80ff0777ac */ /* 0x000ea20008000800 */
[----:B------:R-:W-:Y:S01]  /*0e70*/  VOTEU.ALL UP0, P0 ;  /* 0x0000000000ff7886 */ /* 0x000fe20000000000 */
[----:B------:R-:W3:Y:S09]  /*0e80*/  FENCE.VIEW.ASYNC.S ;  /* 0x00000000000073c6 */ /* 0x000ef20000000000 */
[----:B---3--:R3:W4:Y:S01]  /*0e90*/  @!UP0 SYNCS.EXCH.64 URZ, [UR6+0xe0], UR4 ;  /* 0x0000e00406ff85b2 */ /* 0x0087220008000100 */
[----:B--2---:R-:W-:-:S09]  /*0ea0*/  UISETP.EQ.U32.AND UP6, UPT, UR7, 0x1, UPT ;  /* 0x000000010700788c */ /* 0x004fd2000bfc2070 */
[----:B---3--:R-:W-:Y:S05]  /*0eb0*/  BRA.U !UP6, `(.L_x_15) ;  /* 0x000000010e087547 */ /* 0x008fea000b800000 */
[----:B-1--4-:R-:W-:Y:S01]  /*0ec0*/  UCGABAR_ARV ;  /* 0x00000000000079c7 */ /* 0x012fe20008000000 */
[----:B------:R-:W-:Y:S05]  /*0ed0*/  BRA `(.L_x_16) ;  /* 0x0000000000047947 */ /* 0x000fea0003800000 */
.L_x_15:
[----:B-1--4-:R-:W-:Y:S01]  /*0ee0*/  NOP ;  /* 0x0000000000007918 */ /* 0x012fe20000000000 */
.L_x_16:
[----:B------:R-:W1:Y:S01]  /*0ef0*/  S2UR UR68, SR_CTAID.X ;  /* 0x00000000004479c3 */ /* 0x000e620000002500 */
[----:B------:R-:W-:-:S05]  /*0f00*/  CS2R.32 R145, SR_CgaSize ;  /* 0x0000000000917805 */ /* 0x000fca0000008a00 */
[----:B------:R-:W-:-:S05]  /*0f10*/  IMAD R145, R145, -0xa0, RZ ;  /* 0xffffff6091917824 */ /* 0x000fca00078e02ff */
[----:B------:R-:W-:-:S14]  /*0f20*/  R2UR UR5, R145 ;  /* 0x00000000910572ca */ /* 0x000fdc00000e0000 */
[----:B------:R-:W2:Y:S01]  /*0f30*/  LDCU UR5, c[0x0][UR5+0x2b0] ;  /* 0x00005600050577ac */ /* 0x000ea20008000800 */
[----:B------:R-:W-:-:S05]  /*0f40*/  CS2R.32 R145, SR_CgaSize ;  /* 0x0000000000917805 */ /* 0x000fca0000008a00 */
[----:B------:R-:W-:-:S05]  /*0f50*/  IMAD R145, R145, -0xa0, RZ ;  /* 0xffffff6091917824 */ /* 0x000fca00078e02ff */
[----:B------:R-:W-:-:S14]  /*0f60*/  R2UR UR4, R145 ;  /* 0x00000000910472ca */ /* 0x000fdc00000e0000 */
[----:B------:R-:W3:Y:S01]  /*0f70*/  LDCU UR4, c[0x0][UR4+0x2b4] ;  /* 0x00005680040477ac */ /* 0x000ee20008000800 */
[----:B------:R-:W4:Y:S01]  /*0f80*/  S2UR UR16, SR_CTAID.Y ;  /* 0x00000000001079c3 */ /* 0x000f220000002600 */
[----:B------:R-:W-:-:S05]  /*0f90*/  CS2R.32 R145, SR_CgaSize ;  /* 0x0000000000917805 */ /* 0x000fca0000008a00 */
[----:B------:R-:W-:-:S05]  /*0fa0*/  IMAD R145, R145, -0xa0, RZ ;  /* 0xffffff6091917824 */ /* 0x000fca00078e02ff */
[----:B------:R-:W-:-:S14]  /*0fb0*/  R2UR UR7, R145 ;  /* 0x00000000910772ca */ /* 0x000fdc00000e0000 */
[----:B------:R-:W3:Y:S01]  /*0fc0*/  LDCU UR7, c[0x0][UR7+0x2a0] ;  /* 0x00005400070777ac */ /* 0x000ee20008000800 */
[----:B------:R-:W-:-:S05]  /*0fd0*/  CS2R.32 R145, SR_CgaSize ;  /* 0x0000000000917805 */ /* 0x000fca0000008a00 */
[----:B------:R-:W-:-:S05]  /*0fe0*/  IMAD R145, R145, -0xa0, RZ ;  /* 0xffffff6091917824 */ /* 0x000fca00078e02ff */
[----:B------:R-:W-:-:S14]  /*0ff0*/  R2UR UR8, R145 ;  /* 0x00000000910872ca */ /* 0x000fdc00000e0000 */
[----:B------:R-:W3:Y:S01]  /*1000*/  LDCU UR8, c[0x0][UR8+0x2a4] ;  /* 0x00005480080877ac */ /* 0x000ee20008000800 */
[----:B------:R-:W3:Y:S01]  /*1010*/  S2UR UR6, SR_CgaCtaId ;  /* 0x00000000000679c3 */ /* 0x000ee20000008800 */
[----:B------:R-:W-:Y:S01]  /*1020*/  UISETP.GT.U32.AND UP1, UPT, UR28, 0xffff, UPT ;  /* 0x0000ffff1c00788c */ /* 0x000fe2000bf24070 */
[----:B------:R-:W-:Y:S01]  /*1030*/  UMOV UR13, 0x55 ;  /* 0x00000055000d7882 */ /* 0x000fe20000000000 */
[----:B------:R-:W-:Y:S01]  /*1040*/  UMOV UR12, 0x3 ;  /* 0x00000003000c7882 */ /* 0x000fe20000000000 */
[----:B------:R-:W3:Y:S01]  /*1050*/  LDCU UR19, c[0x0][0xf24] ;  /* 0x0001e480ff1377ac */ /* 0x000ee20008000800 */
[----:B-1----:R-:W-:Y:S01]  /*1060*/  I2FP.F32.U32 R3, UR68 ;  /* 0x0000004400037c45 */ /* 0x002fe20008201000 */
[----:B------:R-:W1:Y:S04]  /*1070*/  LDCU UR44, c[0x0][0xf24] ;  /* 0x0001e480ff2c77ac */ /* 0x000e680008000800 */
[----:B--2---:R-:W-:Y:S01]  /*1080*/  FMUL R3, R3, UR5 ;  /* 0x0000000503037c20 */ /* 0x004fe20008400000 */
[----:B------:R-:W2:Y:S01]  /*1090*/  LDCU UR29, c[0x0][0xf30] ;  /* 0x0001e600ff1d77ac */ /* 0x000ea20008000800 */
[----:B----4-:R-:W-:Y:S01]  /*10a0*/  I2FP.F32.U32 R2, UR16 ;  /* 0x0000001000027c45 */ /* 0x010fe20008201000 */
[----:B------:R-:W-:-:S03]  /*10b0*/  USEL UR46, UR28, 0xffff, !UP1 ;  /* 0x0000ffff1c2e7887 */ /* 0x000fc6000c800000 */
[----:B------:R-:W4:Y:S01]  /*10c0*/  F2I.U32.TRUNC.NTZ R3, R3 ;  /* 0x0000000300037305 */ /* 0x000f22000020f000 */
[----:B------:R-:W-:Y:S01]  /*10d0*/  UMOV UR20, UR68 ;  /* 0x0000004400147c82 */ /* 0x000fe20008000000 */
[----:B---3--:R-:W-:Y:S01]  /*10e0*/  FMUL R2, R2, UR4 ;  /* 0x0000000402027c20 */ /* 0x008fe20008400000 */
[----:B------:R-:W-:Y:S02]  /*10f0*/  ULOP3.LUT UR5, UR6, 0x6, URZ, 0xc0, !UPT ;  /* 0x0000000606057892 */ /* 0x000fe4000f8ec0ff */
[----:B------:R-:W-:-:S03]  /*1100*/  USHF.L.U32 UR11, UR6, 0x4, URZ ;  /* 0x00000004060b7899 */ /* 0x000fc600080006ff */
[----:B------:R-:W3:Y:S01]  /*1110*/  F2I.U32.TRUNC.NTZ R2, R2 ;  /* 0x0000000200027305 */ /* 0x000ee2000020f000 */
[----:B------:R-:W-:Y:S02]  /*1120*/  USHF.L.U32 UR47, UR6, 0xb, URZ ;  /* 0x0000000b062f7899 */ /* 0x000fe400080006ff */
[----:B------:R-:W-:Y:S02]  /*1130*/  USHF.L.U32 UR53, UR6, 0x7, URZ ;  /* 0x0000000706357899 */ /* 0x000fe400080006ff */
[----:B------:R-:W-:Y:S02]  /*1140*/  USHF.R.U32.HI UR51, URZ, 0x2, UR6 ;  /* 0x00000002ff337899 */ /* 0x000fe40008011606 */
[----:B------:R-:W-:Y:S01]  /*1150*/  USHF.L.U32 UR18, UR6, 0x6, URZ ;  /* 0x0000000606127899 */ /* 0x000fe200080006ff */
[----:B----4-:R-:W-:Y:S01]  /*1160*/  R2UR UR4, R3 ;  /* 0x00000000030472ca */ /* 0x010fe200000e0000 */
[----:B------:R-:W-:Y:S01]  /*1170*/  USHF.L.U32 UR52, UR6, 0xa, URZ ;  /* 0x0000000a06347899 */ /* 0x000fe200080006ff */
[----:B------:R-:W-:Y:S01]  /*1180*/  PRMT R3, RZ, 0x7610, R3 ;  /* 0x00007610ff037816 */ /* 0x000fe20000000003 */
[----:B------:R-:W-:Y:S01]  /*1190*/  UISETP.GT.U32.AND UP0, UPT, UR5, 0xffff, UPT ;  /* 0x0000ffff0500788c */ /* 0x000fe2000bf04070 */
[----:B---3--:R-:W-:-:S03]  /*11a0*/  R2UR UR6, R2 ;  /* 0x00000000020672ca */ /* 0x008fc600000e0000 */
[----:B------:R-:W-:Y:S01]  /*11b0*/  USEL UR45, UR5, 0xffff, !UP0 ;  /* 0x0000ffff052d7887 */ /* 0x000fe2000c000000 */
[----:B------:R-:W-:-:S05]  /*11c0*/  PRMT R2, RZ, 0x7610, R2 ;  /* 0x00007610ff027816 */ /* 0x000fca0000000002 */
[----:B------:R-:W-:-:S04]  /*11d0*/  UIADD3 UR5, UPT, UPT, -UR4, URZ, URZ ;  /* 0x000000ff04057290 */ /* 0x000fc8000fffe1ff */
[----:B------:R-:W-:Y:S02]  /*11e0*/  UIMAD UR5, UR7, UR5, UR68 ;  /* 0x00000005070572a4 */ /* 0x000fe4000f8e0244 */
[----:B------:R-:W-:-:S04]  /*11f0*/  UIADD3 UR4, UPT, UPT, -UR6, URZ, URZ ;  /* 0x000000ff06047290 */ /* 0x000fc8000fffe1ff */
[----:B------:R-:W-:Y:S01]  /*1200*/  IMAD.U32 R145, RZ, RZ, UR5 ;  /* 0x00000005ff917e24 */ /* 0x000fe2000f8e00ff */
[----:B------:R-:W-:-:S06]  /*1210*/  UIMAD UR4, UR8, UR4, UR16 ;  /* 0x00000004080472a4 */ /* 0x000fcc000f8e0210 */
[----:B------:R-:W-:Y:S01]  /*1220*/  IMAD.U32 R144, RZ, RZ, UR4 ;  /* 0x00000004ff907e24 */ /* 0x000fe2000f8e00ff */
[----:B-12---:R-:W-:Y:S06]  /*1230*/  BRA.U UP5, `(.L_x_17) ;  /* 0x0000000105607547 */ /* 0x006fec000b800000 */
[----:B------:R-:W-:Y:S02]  /*1240*/  R2UR UR4, R145 ;  /* 0x00000000910472ca */ /* 0x000fe400000e0000 */
[----:B------:R-:W-:-:S11]  /*1250*/  R2UR UR14, R144 ;  /* 0x00000000900e72ca */ /* 0x000fd600000e0000 */
[----:B------:R-:W-:Y:S02]  /*1260*/  UISETP.GT.U32.AND UP0, UPT, UR4, 0x1, UPT ;  /* 0x000000010400788c */ /* 0x000fe4000bf04070 */
[----:B------:R-:W-:Y:S02]  /*1270*/  ULOP3.LUT UR10, UR4, 0xfffffffe, URZ, 0xc0, !UPT ;  /* 0xfffffffe040a7892 */ /* 0x000fe4000f8ec0ff */
[----:B------:R-:W-:Y:S02]  /*1280*/  UISETP.NE.AND UP3, UPT, UR14, URZ, UP0 ;  /* 0x000000ff0e00728c */ /* 0x000fe40008765270 */
[----:B------:R-:W-:Y:S02]  /*1290*/  UISETP.NE.AND UP2, UPT, UR14, 0x1, UP0 ;  /* 0x000000010e00788c */ /* 0x000fe40008745270 */
[----:B------:R-:W-:Y:S02]  /*12a0*/  UISETP.NE.AND UP1, UPT, UR14, 0x2, UP0 ;  /* 0x000000020e00788c */ /* 0x000fe40008725270 */
[----:B------:R-:W-:-:S02]  /*12b0*/  UISETP.NE.AND UP0, UPT, UR14, 0x3, UP0 ;  /* 0x000000030e00788c */ /* 0x000fc40008705270 */
[----:B------:R-:W-:Y:S02]  /*12c0*/  USEL UR6, URZ, 0x1, UP3 ;  /* 0x00000001ff067887 */ /* 0x000fe40009800000 */
[----:B------:R-:W-:Y:S02]  /*12d0*/  USEL UR5, URZ, 0x4, UP2 ;  /* 0x00000004ff057887 */ /* 0x000fe40009000000 */
[----:B------:R-:W-:Y:S02]  /*12e0*/  USEL UR4, URZ, 0x10, UP1 ;  /* 0x00000010ff047887 */ /* 0x000fe40008800000 */
[----:B------:R-:W-:Y:S02]  /*12f0*/  USEL UR9, URZ, 0x40, UP0 ;  /* 0x00000040ff097887 */ /* 0x000fe40008000000 */
[----:B------:R-:W-:Y:S02]  /*1300*/  USEL UR8, URZ, 0x2, UP3 ;  /* 0x00000002ff087887 */ /* 0x000fe40009800000 */
[----:B------:R-:W-:-:S02]  /*1310*/  UIADD3 UR4, UPT, UPT, UR4, UR5, UR6 ;  /* 0x0000000504047290 */ /* 0x000fc4000fffe006 */
[----:B------:R-:W-:Y:S02]  /*1320*/  USEL UR7, URZ, 0x8, UP2 ;  /* 0x00000008ff077887 */ /* 0x000fe40009000000 */
[----:B------:R-:W-:Y:S02]  /*1330*/  USEL UR6, URZ, 0x20, UP1 ;  /* 0x00000020ff067887 */ /* 0x000fe40008800000 */
[----:B------:R-:W-:Y:S02]  /*1340*/  UIADD3 UR5, UPT, UPT, UR8, UR9, UR4 ;  /* 0x0000000908057290 */ /* 0x000fe4000fffe004 */
[----:B------:R-:W-:Y:S02]  /*1350*/  ULEA UR4, UR14, UR10, 0x1 ;  /* 0x0000000a0e047291 */ /* 0x000fe4000f8e08ff */
[----:B------:R-:W-:Y:S02]  /*1360*/  USEL UR8, URZ, 0x80, UP0 ;  /* 0x00000080ff087887 */ /* 0x000fe40008000000 */
[----:B------:R-:W-:-:S02]  /*1370*/  UIADD3 UR5, UPT, UPT, UR6, UR7, UR5 ;  /* 0x0000000706057290 */ /* 0x000fc4000fffe005 */
[----:B------:R-:W-:Y:S02]  /*1380*/  USHF.L.U32 UR4, UR12, UR4, URZ ;  /* 0x000000040c047299 */ /* 0x000fe400080006ff */
[----:B------:R-:W-:-:S04]  /*1390*/  UIADD3 UR5, UPT, UPT, UR5, UR8, URZ ;  /* 0x0000000805057290 */ /* 0x000fc8000fffe0ff */
[----:B------:R-:W-:Y:S02]  /*13a0*/  IMAD.U32 R2, RZ, RZ, UR4 ;  /* 0x00000004ff027e24 */ /* 0x000fe4000f8e00ff */
[----:B------:R-:W-:-:S07]  /*13b0*/  IMAD.U32 R3, RZ, RZ, UR5 ;  /* 0x00000005ff037e24 */ /* 0x000fce000f8e00ff */
.L_x_17:
[----:B------:R-:W1:Y:S01]  /*13c0*/  S2UR UR36, SR_CTAID.Z ;  /* 0x00000000002479c3 */ /* 0x000e620000002700 */
[----:B------:R-:W-:Y:S02]  /*13d0*/  UISETP.GE.AND UP0, UPT, UR19, 0x1, UPT ;  /* 0x000000011300788c */ /* 0x000fe4000bf06270 */
[----:B------:R-:W-:Y:S02]  /*13e0*/  USHF.L.U32 UR4, UR68, 0x7, URZ ;  /* 0x0000000744047899 */ /* 0x000fe400080006ff */
[----:B------:R-:W-:Y:S02]  /*13f0*/  ULOP3.LUT UR52, UR52, 0x400, URZ, 0xc0, !UPT ;  /* 0x0000040034347892 */ /* 0x000fe4000f8ec0ff */
[----:B------:R-:W-:Y:S02]  /*1400*/  ULOP3.LUT UR46, UR46, 0xffff, URZ, 0xc0, !UPT ;  /* 0x0000ffff2e2e7892 */ /* 0x000fe4000f8ec0ff */
[----:B------:R-:W-:Y:S02]  /*1410*/  ULOP3.LUT UR45, UR45, 0xffff, URZ, 0xc0, !UPT ;  /* 0x0000ffff2d2d7892 */ /* 0x000fe4000f8ec0ff */
[----:B------:R-:W-:-:S02]  /*1420*/  UISETP.NE.AND UP3, UPT, UR17, 0x2, UPT ;  /* 0x000000021100788c */ /* 0x000fc4000bf65270 */
[----:B------:R-:W-:Y:S02]  /*1430*/  ULOP3.LUT UR65, UR11, 0x60, URZ, 0xc0, !UPT ;  /* 0x000000600b417892 */ /* 0x000fe4000f8ec0ff */
[----:B------:R-:W-:Y:S02]  /*1440*/  ULOP3.LUT UR47, UR47, 0x3000, URZ, 0xc0, !UPT ;  /* 0x000030002f2f7892 */ /* 0x000fe4000f8ec0ff */
[----:B------:R-:W-:Y:S02]  /*1450*/  ULOP3.LUT UR53, UR53, 0x300, URZ, 0xc0, !UPT ;  /* 0x0000030035357892 */ /* 0x000fe4000f8ec0ff */
[----:B------:R-:W-:Y:S02]  /*1460*/  ULOP3.LUT UR51, UR51, 0x1, URZ, 0xc0, !UPT ;  /* 0x0000000133337892 */ /* 0x000fe4000f8ec0ff */
[----:B------:R-:W-:Y:S02]  /*1470*/  ULOP3.LUT UR18, UR18, 0x80, URZ, 0xc0, !UPT ;  /* 0x0000008012127892 */ /* 0x000fe4000f8ec0ff */
[----:B------:R-:W-:-:S02]  /*1480*/  ULOP3.LUT UR66, UR4, 0x80, URZ, 0xc0, !UPT ;  /* 0x0000008004427892 */ /* 0x000fc4000f8ec0ff */
[----:B------:R-:W-:Y:S02]  /*1490*/  USHF.R.U32.HI UR50, URZ, 0xa, UR52 ;  /* 0x0000000aff327899 */ /* 0x000fe40008011634 */
[----:B------:R-:W-:Y:S02]  /*14a0*/  USHF.L.U32 UR46, UR13, UR46, URZ ;  /* 0x0000002e0d2e7299 */ /* 0x000fe400080006ff */
[----:B------:R-:W-:Y:S01]  /*14b0*/  USHF.L.U32 UR45, UR12, UR45, URZ ;  /* 0x0000002d0c2d7299 */ /* 0x000fe200080006ff */
[----:B-1----:R-:W-:Y:S11]  /*14c0*/  BRA.U !UP0, `(.L_x_18) ;  /* 0x0000000108d47547 */ /* 0x002ff6000b800000 */
[----:B------:R-:W1:Y:S01]  /*14d0*/  LDCU.128 UR12, c[0x0][0xf10] ;  /* 0x0001e200ff0c77ac */ /* 0x000e620008000c00 */
[----:B------:R-:W2:Y:S01]  /*14e0*/  LDCU UR6, c[0x0][0x370] ;  /* 0x00006e00ff0677ac */ /* 0x000ea20008000800 */
[----:B------:R-:W3:Y:S01]  /*14f0*/  LDCU UR5, c[0x0][0x374] ;  /* 0x00006e80ff0577ac */ /* 0x000ee20008000800 */
[----:B------:R-:W4:Y:S01]  /*1500*/  LDCU UR21, c[0x0][0xf0c] ;  /* 0x0001e180ff1577ac */ /* 0x000f220008000800 */
[----:B------:R-:W4:Y:S01]  /*1510*/  LDCU UR7, c[0x0][0xf20] ;  /* 0x0001e400ff0777ac */ /* 0x000f220008000800 */
[----:B------:R-:W4:Y:S01]  /*1520*/  LDCU.64 UR8, c[0x0][0xf28] ;  /* 0x0001e500ff0877ac */ /* 0x000f220008000a00 */
[----:B-1----:R-:W-:Y:S02]  /*1530*/  UISETP.NE.AND UP0, UPT, UR14, 0x1, UPT ;  /* 0x000000010e00788c */ /* 0x002fe4000bf05270 */
[----:B---3--:R-:W-:Y:S02]  /*1540*/  UIMAD.WIDE.U32 UR10, UR5, UR15, URZ ;  /* 0x0000000f050a72a5 */ /* 0x008fe4000f8e00ff */
[----:B--2---:R-:W-:-:S02]  /*1550*/  UIMAD.WIDE.U32 UR24, UR6, UR12, URZ ;  /* 0x0000000c061872a5 */ /* 0x004fc4000f8e00ff */
[----:B----4-:R-:W-:Y:S02]  /*1560*/  UISETP.NE.AND UP1, UPT, UR21, 0x1, UPT ;  /* 0x000000011500788c */ /* 0x010fe4000bf25270 */
[----:B------:R-:W-:Y:S01]  /*1570*/  UISETP.NE.AND UP2, UPT, UR19, 0x1, UPT ;  /* 0x000000011300788c */ /* 0x000fe2000bf45270 */
[----:B------:R-:W-:Y:S02]  /*1580*/  UMOV UR10, UR11 ;  /* 0x0000000b000a7c82 */ /* 0x000fe40008000000 */
[----:B------:R-:W-:Y:S01]  /*1590*/  UMOV UR24, UR25 ;  /* 0x0000001900187c82 */ /* 0x000fe20008000000 */
[----:B------:R-:W-:Y:S02]  /*15a0*/  @UP0 USHF.R.U32.HI UR5, URZ, UR7, UR10 ;  /* 0x00000007ff050299 */ /* 0x000fe4000801160a */
[----:B------:R-:W-:Y:S02]  /*15b0*/  UIMAD.WIDE.U32 UR26, UR16, UR15, URZ ;  /* 0x0000000f101a72a5 */ /* 0x000fe4000f8e00ff */
[----:B------:R-:W-:-:S02]  /*15c0*/  UIMAD.WIDE.U32 UR10, UR5, UR8, URZ ;  /* 0x00000008050a72a5 */ /* 0x000fc4000f8e00ff */
[----:B------:R-:W-:Y:S02]  /*15d0*/  @UP1 USHF.R.U32.HI UR6, URZ, UR13, UR24 ;  /* 0x0000000dff061299 */ /* 0x000fe40008011618 */
[----:B------:R-:W-:Y:S02]  /*15e0*/  UIMAD.WIDE.U32 UR22, UR20, UR12, URZ ;  /* 0x0000000c141672a5 */ /* 0x000fe4000f8e00ff */
[----:B------:R-:W-:Y:S01]  /*15f0*/  UIMAD.WIDE.U32 UR24, UR6, UR8, URZ ;  /* 0x00000008061872a5 */ /* 0x000fe2000f8e00ff */
[----:B------:R-:W-:Y:S01]  /*1600*/  UMOV UR4, UR27 ;  /* 0x0000001b00047c82 */ /* 0x000fe20008000000 */
[----:B------:R-:W-:Y:S01]  /*1610*/  UMOV UR10, UR11 ;  /* 0x0000000b000a7c82 */ /* 0x000fe20008000000 */
[----:B------:R-:W-:Y:S02]  /*1620*/  USHF.R.U32.HI UR4, URZ, UR7, UR4 ;  /* 0x00000007ff047299 */ /* 0x000fe40008011604 */
[----:B------:R-:W-:Y:S01]  /*1630*/  @UP2 USHF.R.U32.HI UR5, URZ, UR9, UR10 ;  /* 0x00000009ff052299 */ /* 0x000fe2000801160a */
[----:B------:R-:W-:Y:S01]  /*1640*/  UMOV UR22, UR23 ;  /* 0x0000001700167c82 */ /* 0x000fe20008000000 */
[----:B------:R-:W-:Y:S01]  /*1650*/  UMOV UR24, UR25 ;  /* 0x0000001900187c82 */ /* 0x000fe20008000000 */
[----:B------:R-:W-:-:S02]  /*1660*/  USHF.R.U32.HI UR13, URZ, UR13, UR22 ;  /* 0x0000000dff0d7299 */ /* 0x000fc40008011616 */
[----:B------:R-:W-:Y:S02]  /*1670*/  USEL UR4, UR16, UR4, !UP0 ;  /* 0x0000000410047287 */ /* 0x000fe4000c000000 */
[----:B------:R-:W-:Y:S02]  /*1680*/  @UP2 USHF.R.U32.HI UR6, URZ, UR9, UR24 ;  /* 0x00000009ff062299 */ /* 0x000fe40008011618 */
[----:B------:R-:W-:Y:S02]  /*1690*/  UIMAD UR7, UR5, UR19, URZ ;  /* 0x00000013050772a4 */ /* 0x000fe4000f8e02ff */
[----:B------:R-:W-:Y:S02]  /*16a0*/  USEL UR5, UR20, UR13, !UP1 ;  /* 0x0000000d14057287 */ /* 0x000fe4000c800000 */
[----:B------:R-:W-:Y:S02]  /*16b0*/  UIMAD UR12, UR6, UR19, URZ ;  /* 0x00000013060c72a4 */ /* 0x000fe4000f8e02ff */
[----:B------:R-:W-:-:S02]  /*16c0*/  UISETP.GE.AND UP0, UPT, UR4, UR7, UPT ;  /* 0x000000070400728c */ /* 0x000fc4000bf06270 */
[----:B------:R-:W-:Y:S02]  /*16d0*/  UIMAD.WIDE.U32 UR10, UR4, UR8, URZ ;  /* 0x00000008040a72a5 */ /* 0x000fe4000f8e00ff */
[----:B------:R-:W-:Y:S02]  /*16e0*/  UISETP.GE.OR UP0, UPT, UR5, UR12, UP0 ;  /* 0x0000000c0500728c */ /* 0x000fe40008706670 */
[----:B------:R-:W-:Y:S02]  /*16f0*/  UIMAD.WIDE.U32 UR12, UR5, UR8, URZ ;  /* 0x00000008050c72a5 */ /* 0x000fe4000f8e00ff */
[----:B------:R-:W-:Y:S01]  /*1700*/  UIADD3 UR10, UPT, UPT, -UR4, URZ, URZ ;  /* 0x000000ff040a7290 */ /* 0x000fe2000fffe1ff */
[----:B------:R-:W-:Y:S01]  /*1710*/  UMOV UR8, UR11 ;  /* 0x0000000b00087c82 */ /* 0x000fe20008000000 */
[----:B------:R-:W-:Y:S02]  /*1720*/  UIADD3 UR11, UPT, UPT, -UR5, URZ, URZ ;  /* 0x000000ff050b7290 */ /* 0x000fe4000fffe1ff */
[----:B------:R-:W-:-:S03]  /*1730*/  USHF.R.U32.HI UR8, URZ, UR9, UR8 ;  /* 0x00000009ff087299 */ /* 0x000fc60008011608 */
[----:B------:R-:W-:Y:S01]  /*1740*/  @!UP0 UMOV UR7, UR13 ;  /* 0x0000000d00078c82 */ /* 0x000fe20008000000 */
[----:B------:R-:W-:Y:S02]  /*1750*/  UIMAD UR16, UR14, UR10, UR16 ;  /* 0x0000000a0e1072a4 */ /* 0x000fe4000f8e0210 */
[----:B------:R-:W-:Y:S02]  /*1760*/  USEL UR8, UR4, UR8, !UP2 ;  /* 0x0000000804087287 */ /* 0x000fe4000d000000 */
[----:B------:R-:W-:Y:S02]  /*1770*/  @!UP0 USHF.R.U32.HI UR7, URZ, UR9, UR7 ;  /* 0x00000009ff078299 */ /* 0x000fe40008011607 */
[----:B------:R-:W-:Y:S02]  /*1780*/  UIADD3 UR9, UPT, UPT, -UR8, URZ, URZ ;  /* 0x000000ff08097290 */ /* 0x000fe4000fffe1ff */
[----:B------:R-:W-:Y:S02]  /*1790*/  @!UP0 USEL UR7, UR5, UR7, !UP2 ;  /* 0x0000000705078287 */ /* 0x000fe4000d000000 */
[----:B------:R-:W-:-:S02]  /*17a0*/  UIMAD UR9, UR19, UR9, UR4 ;  /* 0x00000009130972a4 */ /* 0x000fc4000f8e0204 */
[----:B------:R-:W-:Y:S02]  /*17b0*/  @!UP0 UIADD3 UR8, UPT, UPT, UR8, -UR7, URZ ;  /* 0x8000000708088290 */ /* 0x000fe4000fffe0ff */
[----:B------:R-:W-:Y:S02]  /*17c0*/  @!UP0 UIMAD UR6, UR9, UR6, UR7 ;  /* 0x00000006090682a4 */ /* 0x000fe4000f8e0207 */
[----:B------:R-:W-:Y:S02]  /*17d0*/  @!UP0 UIMAD UR4, UR8, UR19, UR5 ;  /* 0x00000013080482a4 */ /* 0x000fe4000f8e0205 */
[----:B------:R-:W-:Y:S02]  /*17e0*/  UIMAD UR20, UR21, UR11, UR20 ;  /* 0x0000000b151472a4 */ /* 0x000fe4000f8e0214 */
[----:B------:R-:W-:Y:S01]  /*17f0*/  UIMAD UR16, UR4, UR14, UR16 ;  /* 0x0000000e041072a4 */ /* 0x000fe2000f8e0210 */
[----:B------:R-:W-:Y:S02]  /*1800*/  @!UP0 UMOV UR5, UR6 ;  /* 0x0000000600058c82 */ /* 0x000fe40008000000 */
[----:B------:R-:W-:-:S12]  /*1810*/  UIMAD UR20, UR5, UR21, UR20 ;  /* 0x00000015051472a4 */ /* 0x000fd8000f8e0214 */
.L_x_18:
[----:B------:R-:W-:-:S09]  /*1820*/  UISETP.NE.AND UP0, UPT, UR29, 0x1, UPT ;  /* 0x000000011d00788c */ /* 0x000fd2000bf05270 */
[----:B------:R-:W-:Y:S05]  /*1830*/  BRA.U UP0, `(.L_x_19) ;  /* 0x0000000100447547 */ /* 0x000fea000b800000 */
[----:B------:R-:W1:Y:S01]  /*1840*/  LDCU.128 UR8, c[0x0][0xf10] ;  /* 0x0001e200ff0877ac */ /* 0x000e620008000c00 */
[----:B------:R-:W2:Y:S01]  /*1850*/  LDCU UR12, c[0x0][0xf0c] ;  /* 0x0001e180ff0c77ac */ /* 0x000ea20008000800 */
[----:B------:R-:W3:Y:S01]  /*1860*/  LDCU UR13, c[0x0][0xf20] ;  /* 0x0001e400ff0d77ac */ /* 0x000ee20008000800 */
[----:B-1----:R-:W-:Y:S02]  /*1870*/  UIMAD.WIDE.U32 UR6, UR20, UR8, URZ ;  /* 0x00000008140672a5 */ /* 0x002fe4000f8e00ff */
[----:B------:R-:W-:Y:S02]  /*1880*/  UIMAD.WIDE.U32 UR4, UR16, UR11, URZ ;  /* 0x0000000b100472a5 */ /* 0x000fe4000f8e00ff */
[----:B--2---:R-:W-:Y:S02]  /*1890*/  UISETP.NE.AND UP1, UPT, UR12, 0x1, UPT ;  /* 0x000000010c00788c */ /* 0x004fe4000bf25270 */
[----:B------:R-:W-:Y:S01]  /*18a0*/  UISETP.NE.AND UP0, UPT, UR10, 0x1, UPT ;  /* 0x000000010a00788c */ /* 0x000fe2000bf05270 */
[----:B------:R-:W-:-:S02]  /*18b0*/  UMOV UR6, UR7 ;  /* 0x0000000700067c82 */ /* 0x000fc40008000000 */
[----:B------:R-:W-:Y:S01]  /*18c0*/  UMOV UR4, UR5 ;  /* 0x0000000500047c82 */ /* 0x000fe20008000000 */
[----:B------:R-:W-:Y:S02]  /*18d0*/  USHF.R.U32.HI UR9, URZ, UR9, UR6 ;  /* 0x00000009ff097299 */ /* 0x000fe40008011606 */
[----:B---3--:R-:W-:Y:S02]  /*18e0*/  USHF.R.U32.HI UR4, URZ, UR13, UR4 ;  /* 0x0000000dff047299 */ /* 0x008fe40008011604 */
[----:B------:R-:W-:Y:S02]  /*18f0*/  USEL UR5, UR20, UR9, !UP1 ;  /* 0x0000000914057287 */ /* 0x000fe4000c800000 */
[----:B------:R-:W-:-:S04]  /*1900*/  USEL UR4, UR16, UR4, !UP0 ;  /* 0x0000000410047287 */ /* 0x000fc8000c000000 */
[----:B------:R-:W-:Y:S02]  /*1910*/  UIADD3 UR6, UPT, UPT, UR5, -UR4, URZ ;  /* 0x8000000405067290 */ /* 0x000fe4000fffe0ff */
[----:B------:R-:W-:Y:S02]  /*1920*/  UIADD3 UR4, UPT, UPT, -UR5, UR4, URZ ;  /* 0x0000000405047290 */ /* 0x000fe4000fffe1ff */
[----:B------:R-:W-:Y:S02]  /*1930*/  UIMAD UR16, UR6, UR10, UR16 ;  /* 0x0000000a061072a4 */ /* 0x000fe4000f8e0210 */
[----:B------:R-:W-:-:S12]  /*1940*/  UIMAD UR20, UR4, UR12, UR20 ;  /* 0x0000000c041472a4 */ /* 0x000fd8000f8e0214 */
.L_x_19:
[----:B------:R-:W-:Y:S05]  /*1950*/  BRA.U !UP6, `(.L_x_20) ;  /* 0x000000010e0c7547 */ /* 0x000fea000b800000 */
[----:B------:R-:W-:Y:S01]  /*1960*/  UCGABAR_WAIT ;  /* 0x0000000000007dc7 */ /* 0x000fe20008000000 */
[----:B------:R-:W-:Y:S01]  /*1970*/  CCTL.IVALL ;  /* 0x00000000ff00798f */ /* 0x000fe20002000000 */
[----:B------:R-:W-:Y:S05]  /*1980*/  BRA `(.L_x_21) ;  /* 0x0000000000047947 */ /* 0x000fea0003800000 */
.L_x_20:
[----:B------:R-:W-:Y:S06]  /*1990*/  BAR.SYNC.DEFER_BLOCKING 0x0 ;  /* 0x0000000000007b1d */ /* 0x000fec0000010000 */
.L_x_21:
[----:B------:R-:W-:Y:S05]  /*19a0*/  BRA.U UP3, `(.L_x_22) ;  /* 0x0000001503a07547 */ /* 0x000fea000b800000 */
[----:B------:R-:W1:Y:S01]  /*19b0*/  LDCU UR6, c[0x0][0x38c] ;  /* 0x00007180ff0677ac */ /* 0x000e620008000800 */
[----:B------:R-:W2:Y:S01]  /*19c0*/  S2UR UR8, SR_CgaCtaId ;  /* 0x00000000000879c3 */ /* 0x000ea20000008800 */
[----:B------:R-:W-:Y:S01]  /*19d0*/  PLOP3.LUT P2, PT, PT, PT, UP4, 0x80, 0x8 ;  /* 0x000000000008781c */ /* 0x000fe20003f4f048 */
[----:B------:R-:W-:Y:S01]  /*19e0*/  IMAD.MOV.U32 R12, RZ, RZ, 0x1 ;  /* 0x00000001ff0c7424 */ /* 0x000fe200078e00ff */
[----:B------:R-:W-:Y:S01]  /*19f0*/  UMOV UR7, 0x400 ;  /* 0x0000040000077882 */ /* 0x000fe20000000000 */
[----:B------:R-:W-:Y:S01]  /*1a00*/  UISETP.NE.AND UP1, UPT, UR17, URZ, UPT ;  /* 0x000000ff1100728c */ /* 0x000fe2000bf25270 */
[----:B------:R-:W-:Y:S02]  /*1a10*/  ISETP.NE.AND P3, PT, R0, RZ, P4 ;  /* 0x000000ff0000720c */ /* 0x000fe40002765270 */
[----:B------:R-:W-:Y:S02]  /*1a20*/  CS2R R10, SRZ ;  /* 0x00000000000a7805 */ /* 0x000fe4000001ff00 */
[----:B------:R-:W-:Y:S01]  /*1a30*/  PLOP3.LUT P2, PT, P2, PT, PT, 0x8, 0x80 ;  /* 0x000000000080781c */ /* 0x000fe2000174e170 */
[----:B------:R-:W-:Y:S01]  /*1a40*/  IMAD.MOV.U32 R9, RZ, RZ, RZ ;  /* 0x000000ffff097224 */ /* 0x000fe200078e00ff */
[----:B------:R-:W3:Y:S01]  /*1a50*/  LDCU UR60, c[0x0][0x370] ;  /* 0x00006e00ff3c77ac */ /* 0x000ee20008000800 */
[----:B------:R-:W-:Y:S01]  /*1a60*/  IMAD.MOV.U32 R8, RZ, RZ, 0x1 ;  /* 0x00000001ff087424 */ /* 0x000fe200078e00ff */
[----:B------:R-:W4:Y:S01]  /*1a70*/  LDCU.64 UR42, c[0x0][0x348] ;  /* 0x00006900ff2a77ac */ /* 0x000f220008000a00 */
[----:B-1----:R-:W-:-:S02]  /*1a80*/  UIADD3 UR5, UPT, UPT, UR6, 0xff, URZ ;  /* 0x000000ff06057890 */ /* 0x002fc4000fffe0ff */
[----:B------:R-:W-:Y:S02]  /*1a90*/  UIADD3 UR65, UPT, UPT, UR66, UR65, URZ ;  /* 0x0000004142417290 */ /* 0x000fe4000fffe0ff */
[----:B------:R-:W-:Y:S02]  /*1aa0*/  USHF.R.S32.HI UR4, URZ, 0x1f, UR5 ;  /* 0x0000001fff047899 */ /* 0x000fe40008011405 */
[----:B------:R-:W-:Y:S02]  /*1ab0*/  UIADD3 UR67, UPT, UPT, UR6, 0x1fe, URZ ;  /* 0x000001fe06437890 */ /* 0x000fe4000fffe0ff */
[----:B------:R-:W-:Y:S02]  /*1ac0*/  ULEA.HI UR4, UR4, UR5, URZ, 0x8 ;  /* 0x0000000504047291 */ /* 0x000fe4000f8f40ff */
[----:B--2---:R-:W-:Y:S02]  /*1ad0*/  ULEA UR7, UR8, UR7, 0x18 ;  /* 0x0000000708077291 */ /* 0x004fe4000f8ec0ff */
[----:B------:R-:W-:-:S02]  /*1ae0*/  USHF.R.S32.HI UR62, URZ, 0x8, UR4 ;  /* 0x00000008ff3e7899 */ /* 0x000fc40008011404 */
[----:B------:R-:W-:Y:S02]  /*1af0*/  UIADD3 UR4, UPT, UPT, UR6, -0x1, URZ ;  /* 0xffffffff06047890 */ /* 0x000fe4000fffe0ff */
[----:B------:R-:W-:Y:S02]  /*1b00*/  UISETP.LT.U32.AND UP0, UPT, UR62, 0x4, UPT ;  /* 0x000000043e00788c */ /* 0x000fe4000bf01070 */
[----:B------:R-:W-:Y:S02]  /*1b10*/  UISETP.GE.U32.AND UP2, UPT, UR4, -0x1ff, UPT ;  /* 0xfffffe010400788c */ /* 0x000fe4000bf46070 */
[----:B------:R-:W-:Y:S01]  /*1b20*/  USEL UR61, UR62, 0x4, UP0 ;  /* 0x000000043e3d7887 */ /* 0x000fe20008000000 */
[----:B------:R-:W1:Y:S03]  /*1b30*/  LDCU UR59, c[0x0][0x374] ;  /* 0x00006e80ff3b77ac */ /* 0x000e660008000800 */
[----:B------:R-:W-:-:S02]  /*1b40*/  UIADD3 UR4, UPT, UPT, UR61, -0x1, URZ ;  /* 0xffffffff3d047890 */ /* 0x000fc4000fffe0ff */
[----:B------:R-:W-:-:S03]  /*1b50*/  USEL UR37, UR49, 0x2, UP1 ;  /* 0x0000000231257887 */ /* 0x000fc60008800000 */
[----:B------:R-:W-:Y:S02]  /*1b60*/  @UP2 UIADD3 UR4, UPT, UPT, UR61, URZ, URZ ;  /* 0x000000ff3d042290 */ /* 0x000fe4000fffe0ff */
[----:B------:R-:W-:Y:S02]  /*1b70*/  UIADD3 UR56, UPT, UPT, UR7, 0x30800, UR53 ;  /* 0x0003080007387890 */ /* 0x000fe4000fffe035 */
[----:B------:R-:W-:Y:S02]  /*1b80*/  UIADD3 UR55, UPT, UPT, UR7, 0x31800, UR52 ;  /* 0x0003180007377890 */ /* 0x000fe4000fffe034 */
[----:B------:R-:W-:Y:S02]  /*1b90*/  UIADD3 UR64, UPT, UPT, UR62, -UR61, URZ ;  /* 0x8000003d3e407290 */ /* 0x000fe4000fffe0ff */
[----:B------:R-:W-:Y:S02]  /*1ba0*/  UIADD3 UR54, UPT, UPT, UR4, 0x1, URZ ;  /* 0x0000000104367890 */ /* 0x000fe4000fffe0ff */
[----:B------:R-:W-:Y:S01]  /*1bb0*/  UIADD3 UR63, UPT, UPT, -UR4, URZ, URZ ;  /* 0x000000ff043f7290 */ /* 0x000fe2000fffe1ff */
[----:B-1-34-:R-:W-:-:S11]  /*1bc0*/  UMOV UR15, URZ ;  /* 0x000000ff000f7c82 */ /* 0x01afd60008000000 */
.L_x_46:
[----:B------:R-:W1:Y:S02]  /*1bd0*/  S2UR UR4, SR_CgaCtaId ;  /* 0x00000000000479c3 */ /* 0x000e640000008800 */
[----:B-1----:R-:W-:-:S09]  /*1be0*/  UISETP.NE.AND UP0, UPT, UR4, URZ, UPT ;  /* 0x000000ff0400728c */ /* 0x002fd2000bf05270 */
[----:B---3--:R-:W-:Y:S05]  /*1bf0*/  BRA.U UP0, `(.L_x_23) ;  /* 0x0000000100287547 */ /* 0x008fea000b800000 */
[----:B------:R-:W-:Y:S02]  /*1c00*/  LEA R0, R9, UR7, 0x3 ;  /* 0x0000000709007c11 */ /* 0x000fe4000f8e18ff */
[----:B------:R-:W-:-:S04]  /*1c10*/  SHF.L.U32 R2, R8, 0x1f, RZ ;  /* 0x0000001f08027819 */ /* 0x000fc800000006ff */
[----:B------:R-:W1:Y:S02]  /*1c20*/  SYNCS.PHASECHK.TRANS64.TRYWAIT P0, [R0+URZ+0xd0], R2 ;  /* 0x0000d002000075a7 */ /* 0x000e6400080011ff */
[----:B-1----:R-:W-:Y:S05]  /*1c30*/  @!P0 BRA `(.L_x_24) ;  /* 0x000000a800a88947 */ /* 0x002fea0003800000 */
.L_x_151:
[----:B------:R-:W-:Y:S01]  /*1c40*/  VIADD R9, R9, 0x1 ;  /* 0x0000000109097836 */ /* 0x000fe20000000000 */
[----:B------:R1:W-:Y:S04]  /*1c50*/  SYNCS.ARRIVE.TRANS64.A1T0 RZ, [R0+URZ+0xc0], RZ ;  /* 0x0000c0ff00ff79a7 */ /* 0x0003e800081000ff */
[----:B------:R-:W-:-:S04]  /*1c60*/  ISETP.NE.AND P0, PT, R9, 0x2, PT ;  /* 0x000000020900780c */ /* 0x000fc80003f05270 */
[----:B------:R-:W-:Y:S02]  /*1c70*/  SEL R9, R9, RZ, P0 ;  /* 0x000000ff09097207 */ /* 0x000fe40000000000 */
[----:B-1----:R-:W-:-:S04]  /*1c80*/  SEL R0, RZ, 0x1, P0 ;  /* 0x00000001ff007807 */ /* 0x002fc80000000000 */
[----:B------:R-:W-:-:S07]  /*1c90*/  LOP3.LUT R8, R8, R0, RZ, 0x3c, !PT ;  /* 0x0000000008087212 */ /* 0x000fce00078e3cff */
.L_x_23:
[----:B------:R-:W-:Y:S01]  /*1ca0*/  ULEA UR4, UR15, UR7, 0x3 ;  /* 0x000000070f047291 */ /* 0x000fe2000f8e18ff */
[----:B------:R-:W-:Y:S01]  /*1cb0*/  SHF.L.U32 R0, R12, 0x1f, RZ ;  /* 0x0000001f0c007819 */ /* 0x000fe200000006ff */
[----:B------:R-:W-:Y:S02]  /*1cc0*/  UISETP.GE.U32.AND UP0, UPT, UR67, 0x1ff, UPT ;  /* 0x000001ff4300788c */ /* 0x000fe4000bf06070 */
[----:B------:R-:W-:Y:S02]  /*1cd0*/  USHF.L.U32 UR11, UR16, 0x1, URZ ;  /* 0x00000001100b7899 */ /* 0x000fe400080006ff */
[----:B------:R-:W-:Y:S01]  /*1ce0*/  ULEA UR27, UR16, UR66, 0x8 ;  /* 0x00000042101b7291 */ /* 0x000fe2000f8e40ff */
[----:B------:R-:W-:Y:S02]  /*1cf0*/  UMOV UR14, URZ ;  /* 0x000000ff000e7c82 */ /* 0x000fe40008000000 */
[----:B------:R1:W2:Y:S01]  /*1d00*/  SYNCS.PHASECHK.TRANS64.TRYWAIT P1, [UR4+0x20], R0 ;  /* 0x00002000ff0075a7 */ /* 0x0002a20008021104 */
[----:B------:R-:W-:-:S04]  /*1d10*/  ULEA.HI UR4, UR20, UR20, URZ, 0x1 ;  /* 0x0000001414047291 */ /* 0x000fc8000f8f08ff */
[----:B------:R-:W-:Y:S02]  /*1d20*/  USHF.L.U32 UR5, UR4, 0x7, URZ ;  /* 0x0000000704057899 */ /* 0x000fe400080006ff */
[----:B------:R-:W-:Y:S02]  /*1d30*/  ULOP3.LUT UR20, UR4, 0xfffffffe, URZ, 0xc0, !UPT ;  /* 0xfffffffe04147892 */ /* 0x000fe4000f8ec0ff */
[----:B------:R-:W-:Y:S02]  /*1d40*/  ULOP3.LUT UR5, UR5, 0xffffff00, URZ, 0xc0, !UPT ;  /* 0xffffff0005057892 */ /* 0x000fe4000f8ec0ff */
[----:B------:R-:W-:Y:S02]  /*1d50*/  ULOP3.LUT UR20, UR20, 0x1, UR68, 0xf8, !UPT ;  /* 0x0000000114147892 */ /* 0x000fe4000f8ef844 */
[----:B------:R-:W-:Y:S01]  /*1d60*/  UIADD3 UR35, UPT, UPT, UR65, UR5, URZ ;  /* 0x0000000541237290 */ /* 0x000fe2000fffe0ff */
[----:B------:R-:W-:Y:S11]  /*1d70*/  BRA.U !UP0, `(.L_x_25) ;  /* 0x0000000508287547 */ /* 0x000ff6000b800000 */
[----:B------:R-:W-:Y:S01]  /*1d80*/  UMOV UR29, UR63 ;  /* 0x0000003f001d7c82 */ /* 0x000fe20008000000 */
[----:B------:R-:W-:Y:S01]  /*1d90*/  UMOV UR4, UR15 ;  /* 0x0000000f00047c82 */ /* 0x000fe20008000000 */
[----:B------:R-:W-:Y:S01]  /*1da0*/  UMOV UR34, URZ ;  /* 0x000000ff00227c82 */ /* 0x000fe20008000000 */
[----:B------:R-:W-:Y:S01]  /*1db0*/  UMOV UR19, UR51 ;  /* 0x0000003300137c82 */ /* 0x000fe20008000000 */
[----:B------:R-:W-:-:S05]  /*1dc0*/  UMOV UR12, UR50 ;  /* 0x00000032000c7c82 */ /* 0x000fca0008000000 */
.L_x_33:
[----:B------:R-:W-:Y:S01]  /*1dd0*/  ULEA UR5, UR4, UR7, 0x3 ;  /* 0x0000000704057291 */ /* 0x000fe2000f8e18ff */
[----:B--2---:R-:W-:Y:S01]  /*1de0*/  @P4 MOV R2, 0x11800 ;  /* 0x0001180000024802 */ /* 0x004fe20000000f00 */
[----:B--23--:R-:W-:Y:S10]  /*1df0*/  @P1 BRA `(.L_x_26) ;  /* 0x00000000000c1947 */ /* 0x00cff40003800000 */
[----:B------:R-:W-:-:S04]  /*1e00*/  SHF.L.U32 R3, R12, 0x1f, RZ ;  /* 0x0000001f0c037819 */ /* 0x000fc800000006ff */
[----:B------:R-:W2:Y:S02]  /*1e10*/  SYNCS.PHASECHK.TRANS64.TRYWAIT P0, [UR5+0x20], R3 ;  /* 0x00002003ff0075a7 */ /* 0x000ea40008001105 */
[----:B--2---:R-:W-:Y:S05]  /*1e20*/  @!P0 BRA `(.L_x_27) ;  /* 0x000000a800408947 */ /* 0x004fea0003800000 */
.L_x_26:
[----:B------:R2:W-:Y:S01]  /*1e30*/  @P4 SYNCS.ARRIVE.TRANS64 RZ, [UR5], R2 ;  /* 0x00000002ffff49a7 */ /* 0x0005e20008000005 */
[----:B------:R-:W-:Y:S02]  /*1e40*/  ULOP3.LUT UR6, UR37, 0x2, URZ, 0xfc, !UPT ;  /* 0x0000000225067892 */ /* 0x000fe4000f8efcff */
[----:B------:R-:W-:Y:S02]  /*1e50*/  UIADD3 UR29, UPT, UPT, UR29, 0x1, URZ ;  /* 0x000000011d1d7890 */ /* 0x000fe4000fffe0ff */
[----:B------:R-:W-:Y:S02]  /*1e60*/  UISETP.NE.AND UP0, UPT, UR6, 0x2, UPT ;  /* 0x000000020600788c */ /* 0x000fe4000bf05270 */
[----:B------:R-:W-:-:S07]  /*1e70*/  UISETP.NE.AND UP4, UPT, UR29, 0x1, UPT ;  /* 0x000000011d00788c */ /* 0x000fce000bf85270 */
[----:B------:R-:W-:Y:S05]  /*1e80*/  BRA.U UP0, `(.L_x_28) ;  /* 0x0000000100047547 */ /* 0x000fea000b800000 */
[----:B------:R-:W-:Y:S05]  /*1e90*/  BPT.TRAP 0x1 ;  /* 0x000000040000795c */ /* 0x000fea0000300000 */
.L_x_28:
[----:B------:R-:W-:Y:S04]  /*1ea0*/  BSSY.RECONVERGENT B0, `(.L_x_29) ;  /* 0x0000003000007945 */ /* 0x000fe80003800200 */
[----:B------:R-:W-:Y:S05]  /*1eb0*/  @!P3 BRA `(.L_x_30) ;  /* 0x000000000004b947 */ /* 0x000fea0003800000 */
[----:B------:R-:W-:Y:S05]  /*1ec0*/  BPT.TRAP 0x1 ;  /* 0x000000040000795c */ /* 0x000fea0000300000 */
.L_x_30:
[----:B------:R-:W-:Y:S05]  /*1ed0*/  BSYNC.RECONVERGENT B0 ;  /* 0x0000000000007941 */ /* 0x000fea0003800200 */
.L_x_29:
[----:B------:R-:W-:Y:S01]  /*1ee0*/  UIADD3 UR6, UPT, UPT, UR4, 0x1, URZ ;  /* 0x0000000104067890 */ /* 0x000fe2000fffe0ff */
[----:B------:R-:W-:Y:S01]  /*1ef0*/  BSSY.RECONVERGENT B0, `(.L_x_31) ;  /* 0x000002c000007945 */ /* 0x000fe20003800200 */
[----:B------:R-:W-:Y:S02]  /*1f00*/  ELECT P0, URZ, PT ;  /* 0x0000000000ff782f */ /* 0x000fe40003800000 */
[----:B------:R-:W-:-:S04]  /*1f10*/  UISETP.NE.AND UP0, UPT, UR6, 0x4, UPT ;  /* 0x000000040600788c */ /* 0x000fc8000bf05270 */
[----:B------:R-:W-:Y:S02]  /*1f20*/  USEL UR8, URZ, 0x1, UP0 ;  /* 0x00000001ff087887 */ /* 0x000fe40008000000 */
[----:B------:R-:W-:-:S04]  /*1f30*/  USEL UR15, UR6, URZ, UP0 ;  /* 0x000000ff060f7287 */ /* 0x000fc80008000000 */
[----:B------:R-:W-:Y:S01]  /*1f40*/  ULEA UR6, UR15, UR7, 0x3 ;  /* 0x000000070f067291 */ /* 0x000fe2000f8e18ff */
[----:B------:R-:W-:-:S04]  /*1f50*/  LOP3.LUT R12, R12, UR8, RZ, 0x3c, !PT ;  /* 0x000000080c0c7c12 */ /* 0x000fc8000f8e3cff */
[----:B-1----:R-:W-:-:S04]  /*1f60*/  SHF.L.U32 R0, R12, 0x1f, RZ ;  /* 0x0000001f0c007819 */ /* 0x002fc800000006ff */
[----:B------:R1:W3:Y:S01]  /*1f70*/  SYNCS.PHASECHK.TRANS64.TRYWAIT P1, [UR6+0x20], R0 ;  /* 0x00002000ff0075a7 */ /* 0x0002e20008021106 */
[----:B------:R-:W-:Y:S05]  /*1f80*/  @!P0 BRA `(.L_x_32) ;  /* 0x0000000000888947 */ /* 0x000fea0003800000 */
[----:B------:R-:W-:Y:S02]  /*1f90*/  USHF.L.U32 UR24, UR4, 0xe, URZ ;  /* 0x0000000e04187899 */ /* 0x000fe400080006ff */
[----:B------:R-:W-:Y:S02]  /*1fa0*/  UIADD3 UR40, UP3, UPT, UR42, 0x80, URZ ;  /* 0x000000802a287890 */ /* 0x000fe4000ff7e0ff */
[----:B------:R-:W-:Y:S02]  /*1fb0*/  ULOP3.LUT UR32, UR24, UR47, URZ, 0xfc, !UPT ;  /* 0x0000002f18207292 */ /* 0x000fe4000f8efcff */
[----:B------:R-:W-:Y:S02]  /*1fc0*/  UIADD3 UR38, UP2, UPT, UR42, 0x180, URZ ;  /* 0x000001802a267890 */ /* 0x000fe4000ff5e0ff */
[----:B------:R-:W-:Y:S02]  /*1fd0*/  ULEA UR16, UR4, UR53, 0xa ;  /* 0x0000003504107291 */ /* 0x000fe4000f8e50ff */
[----:B------:R-:W-:-:S02]  /*1fe0*/  UIADD3 UR30, UP1, UPT, UR42, 0x280, URZ ;  /* 0x000002802a1e7890 */ /* 0x000fc4000ff3e0ff */
[----:B------:R-:W-:Y:S02]  /*1ff0*/  ULEA UR8, UR4, UR52, 0xb ;  /* 0x0000003404087291 */ /* 0x000fe4000f8e58ff */
[----:B------:R-:W-:Y:S02]  /*2000*/  UIADD3 UR22, UP0, UPT, UR42, 0x380, URZ ;  /* 0x000003802a167890 */ /* 0x000fe4000ff1e0ff */
[----:B------:R-:W-:Y:S02]  /*2010*/  ULOP3.LUT UR33, UR5, 0xfefffff8, URZ, 0xc0, !UPT ;  /* 0xfefffff805217892 */ /* 0x000fe4000f8ec0ff */
[----:B------:R-:W-:Y:S02]  /*2020*/  UIADD3.X UR41, UPT, UPT, URZ, UR43, URZ, UP3, !UPT ;  /* 0x0000002bff297290 */ /* 0x000fe40009ffe4ff */
[----:B------:R-:W-:Y:S02]  /*2030*/  UPRMT UR6, URZ, 0x5410, UR46 ;  /* 0x00005410ff067896 */ /* 0x000fe4000800002e */
[----:B------:R-:W-:-:S02]  /*2040*/  UIADD3 UR32, UPT, UPT, UR7, 0x10800, UR32 ;  /* 0x0001080007207890 */ /* 0x000fc4000fffe020 */
[----:B------:R-:W-:Y:S02]  /*2050*/  UIADD3.X UR39, UPT, UPT, URZ, UR43, URZ, UP2, !UPT ;  /* 0x0000002bff277290 */ /* 0x000fe400097fe4ff */
[----:B------:R-:W-:Y:S02]  /*2060*/  UIADD3 UR24, UPT, UPT, UR7, 0x20800, UR24 ;  /* 0x0002080007187890 */ /* 0x000fe4000fffe018 */
[----:B------:R-:W-:Y:S02]  /*2070*/  UIADD3.X UR31, UPT, UPT, URZ, UR43, URZ, UP1, !UPT ;  /* 0x0000002bff1f7290 */ /* 0x000fe40008ffe4ff */
[----:B------:R-:W-:Y:S02]  /*2080*/  UIADD3 UR16, UPT, UPT, UR7, 0x30800, UR16 ;  /* 0x0003080007107890 */ /* 0x000fe4000fffe010 */
[----:B------:R-:W-:Y:S02]  /*2090*/  UIADD3.X UR23, UPT, UPT, URZ, UR43, URZ, UP0, !UPT ;  /* 0x0000002bff177290 */ /* 0x000fe400087fe4ff */
[----:B------:R-:W-:-:S02]  /*20a0*/  UPRMT UR14, URZ, 0x5410, UR45 ;  /* 0x00005410ff0e7896 */ /* 0x000fc4000800002d */
[----:B------:R-:W-:Y:S01]  /*20b0*/  UIADD3 UR8, UPT, UPT, UR7, 0x31800, UR8 ;  /* 0x0003180007087890 */ /* 0x000fe2000fffe008 */
[----:B------:R-:W-:Y:S01]  /*20c0*/  UMOV UR48, 0x0 ;  /* 0x0000000000307882 */ /* 0x000fe20000000000 */
[----:B------:R-:W-:Y:S01]  /*20d0*/  UMOV UR49, 0x10000000 ;  /* 0x1000000000317882 */ /* 0x000fe20000000000 */
[----:B------:R-:W-:Y:S01]  /*20e0*/  UMOV UR26, UR34 ;  /* 0x00000022001a7c82 */ /* 0x000fe20008000000 */
[----:B------:R-:W-:Y:S01]  /*20f0*/  UMOV UR28, UR36 ;  /* 0x00000024001c7c82 */ /* 0x000fe20008000000 */
[----:B------:R-:W-:Y:S01]  /*2100*/  UMOV UR25, UR33 ;  /* 0x0000002100197c82 */ /* 0x000fe20008000000 */
[----:B------:R-:W-:Y:S01]  /*2110*/  UMOV UR21, UR36 ;  /* 0x0000002400157c82 */ /* 0x000fe20008000000 */
[----:B------:R-:W-:Y:S01]  /*2120*/  UMOV UR17, UR33 ;  /* 0x0000002100117c82 */ /* 0x000fe20008000000 */
[----:B------:R4:W-:Y:S01]  /*2130*/  UTMALDG.3D.MULTICAST.2CTA [UR32], [UR40], UR6, desc[UR48] ;  /* 0x00003020280073b4 */ /* 0x0009e20008211806 */
[----:B------:R-:W-:Y:S01]  /*2140*/  UMOV UR10, URZ ;  /* 0x000000ff000a7c82 */ /* 0x000fe20008000000 */
[----:B------:R-:W-:Y:S01]  /*2150*/  UMOV UR13, UR36 ;  /* 0x00000024000d7c82 */ /* 0x000fe20008000000 */
[----:B------:R-:W-:Y:S01]  /*2160*/  UMOV UR9, UR33 ;  /* 0x0000002100097c82 */ /* 0x000fe20008000000 */
[----:B------:R4:W-:Y:S01]  /*2170*/  UTMALDG.3D.2CTA [UR24], [UR38], desc[UR48] ;  /* 0x00003018260075b4 */ /* 0x0009e20008211000 */
[----:B------:R4:W-:Y:S01]  /*2180*/  UTMALDG.4D.MULTICAST.2CTA [UR16], [UR30], UR6, desc[UR48] ;  /* 0x000030101e0073b4 */ /* 0x0009e20008219806 */
[----:B------:R4:W-:Y:S02]  /*2190*/  UTMALDG.4D.MULTICAST.2CTA [UR8], [UR22], UR14, desc[UR48] ;  /* 0x00003008160073b4 */ /* 0x0009e4000821980e */
[----:B----4-:R-:W-:Y:S01]  /*21a0*/  NOP ;  /* 0x0000000000007918 */ /* 0x010fe20000000000 */
.L_x_32:
[----:B------:R-:W-:Y:S05]  /*21b0*/  BSYNC.RECONVERGENT B0 ;  /* 0x0000000000007941 */ /* 0x000fea0003800200 */
.L_x_31:
[----:B------:R-:W-:Y:S02]  /*21c0*/  UIADD3 UR34, UPT, UPT, UR34, 0x100, URZ ;  /* 0x0000010022227890 */ /* 0x000fe4000fffe0ff */
[----:B------:R-:W-:Y:S02]  /*21d0*/  UIADD3 UR12, UPT, UPT, UR12, 0x2, URZ ;  /* 0x000000020c0c7890 */ /* 0x000fe4000fffe0ff */
[----:B------:R-:W-:Y:S01]  /*21e0*/  UIADD3 UR19, UPT, UPT, UR19, 0x2, URZ ;  /* 0x0000000213137890 */ /* 0x000fe2000fffe0ff */
[----:B------:R-:W-:Y:S01]  /*21f0*/  UMOV UR4, UR15 ;  /* 0x0000000f00047c82 */ /* 0x000fe20008000000 */
[----:B------:R-:W-:Y:S01]  /*2200*/  UMOV UR14, UR54 ;  /* 0x00000036000e7c82 */ /* 0x000fe20008000000 */
[----:B------:R-:W-:Y:S09]  /*2210*/  BRA.U UP4, `(.L_x_33) ;  /* 0xfffffff904ec7547 */ /* 0x000ff2000b83ffff */
.L_x_25:
[----:B------:R-:W-:Y:S01]  /*2220*/  ULEA UR4, UR15, UR7, 0x3 ;  /* 0x000000070f047291 */ /* 0x000fe2000f8e18ff */
[----:B-1----:R-:W-:Y:S01]  /*2230*/  SHF.L.U32 R0, R12, 0x1f, RZ ;  /* 0x0000001f0c007819 */ /* 0x002fe200000006ff */
[----:B------:R-:W-:Y:S01]  /*2240*/  @!P2 SYNCS.ARRIVE.TRANS64.A1T0 RZ, [UR7+0x88], RZ ;  /* 0x000088ffffffa9a7 */ /* 0x000fe20008100007 */
[----:B------:R-:W-:-:S06]  /*2250*/  UISETP.GT.AND UP0, UPT, UR62, UR61, UPT ;  /* 0x0000003d3e00728c */ /* 0x000fcc000bf04270 */
[----:B--23--:R1:W2:Y:S03]  /*2260*/  SYNCS.PHASECHK.TRANS64.TRYWAIT P1, [UR4+0x20], R0 ;  /* 0x00002000ff0075a7 */ /* 0x00c2a60008021104 */
[----:B------:R-:W-:Y:S05]  /*2270*/  BRA.U !UP0, `(.L_x_34) ;  /* 0x0000000508147547 */ /* 0x000fea000b800000 */
[----:B------:R-:W-:Y:S01]  /*2280*/  UIADD3 UR29, UPT, UPT, UR64, UR14, URZ ;  /* 0x0000000e401d7290 */ /* 0x000fe2000fffe0ff */
[----:B------:R-:W-:-:S11]  /*2290*/  UMOV UR5, UR15 ;  /* 0x0000000f00057c82 */ /* 0x000fd60008000000 */
.L_x_42:
[----:B------:R-:W-:Y:S01]  /*22a0*/  ULEA UR6, UR5, UR7, 0x3 ;  /* 0x0000000705067291 */ /* 0x000fe2000f8e18ff */
[----:B--2---:R-:W-:Y:S01]  /*22b0*/  @P4 MOV R2, 0x11800 ;  /* 0x0001180000024802 */ /* 0x004fe20000000f00 */
[----:B--23--:R-:W-:Y:S10]  /*22c0*/  @P1 BRA `(.L_x_35) ;  /* 0x00000000000c1947 */ /* 0x00cff40003800000 */
[----:B------:R-:W-:-:S04]  /*22d0*/  SHF.L.U32 R3, R12, 0x1f, RZ ;  /* 0x0000001f0c037819 */ /* 0x000fc800000006ff */
[----:B------:R-:W2:Y:S02]  /*22e0*/  SYNCS.PHASECHK.TRANS64.TRYWAIT P0, [UR6+0x20], R3 ;  /* 0x00002003ff0075a7 */ /* 0x000ea40008001106 */
[----:B--2---:R-:W-:Y:S05]  /*22f0*/  @!P0 BRA `(.L_x_36) ;  /* 0x000000a400248947 */ /* 0x004fea0003800000 */
.L_x_35:
[----:B------:R2:W-:Y:S01]  /*2300*/  @P4 SYNCS.ARRIVE.TRANS64 RZ, [UR6], R2 ;  /* 0x00000002ffff49a7 */ /* 0x0005e20008000006 */
[----:B------:R-:W-:-:S04]  /*2310*/  ULOP3.LUT UR4, UR37, 0x2, URZ, 0xfc, !UPT ;  /* 0x0000000225047892 */ /* 0x000fc8000f8efcff */
[----:B------:R-:W-:-:S09]  /*2320*/  UISETP.NE.AND UP0, UPT, UR4, 0x2, UPT ;  /* 0x000000020400788c */ /* 0x000fd2000bf05270 */
[----:B------:R-:W-:Y:S05]  /*2330*/  BRA.U UP0, `(.L_x_37) ;  /* 0x0000000100047547 */ /* 0x000fea000b800000 */
[----:B------:R-:W-:Y:S05]  /*2340*/  BPT.TRAP 0x1 ;  /* 0x000000040000795c */ /* 0x000fea0000300000 */
.L_x_37:
[----:B------:R-:W-:Y:S04]  /*2350*/  BSSY.RECONVERGENT B0, `(.L_x_38) ;  /* 0x0000003000007945 */ /* 0x000fe80003800200 */
[----:B------:R-:W-:Y:S05]  /*2360*/  @!P3 BRA `(.L_x_39) ;  /* 0x000000000004b947 */ /* 0x000fea0003800000 */
[----:B------:R-:W-:Y:S05]  /*2370*/  BPT.TRAP 0x1 ;  /* 0x000000040000795c */ /* 0x000fea0000300000 */
.L_x_39:
[----:B------:R-:W-:Y:S05]  /*2380*/  BSYNC.RECONVERGENT B0 ;  /* 0x0000000000007941 */ /* 0x000fea0003800200 */
.L_x_38:
        /* <DEDUP_REMOVED lines=15> */
[----:B------:R-:W-:Y:S02]  /*2480*/  USHF.L.U32 UR9, UR14, 0x1, URZ ;  /* 0x000000010e097899 */ /* 0x000fe400080006ff */
[----:B------:R-:W-:-:S02]  /*2490*/  UIADD3 UR30, UP1, UPT, UR42, 0x280, URZ ;  /* 0x000002802a1e7890 */ /* 0x000fc4000ff3e0ff */
[----:B------:R-:W-:Y:S02]  /*24a0*/  USHF.L.U32 UR34, UR14, 0x8, URZ ;  /* 0x000000080e227899 */ /* 0x000fe400080006ff */
[----:B------:R-:W-:Y:S02]  /*24b0*/  ULOP3.LUT UR33, UR6, 0xfefffff8, URZ, 0xc0, !UPT ;  /* 0xfefffff806217892 */ /* 0x000fe4000f8ec0ff */
[----:B------:R-:W-:Y:S02]  /*24c0*/  UIADD3.X UR23, UPT, UPT, URZ, UR43, URZ, UP3, !UPT ;  /* 0x0000002bff177290 */ /* 0x000fe40009ffe4ff */
[----:B------:R-:W-:Y:S02]  /*24d0*/  UIADD3 UR32, UPT, UPT, UR7, 0x10800, UR32 ;  /* 0x0001080007207890 */ /* 0x000fe4000fffe020 */
[----:B------:R-:W-:Y:S02]  /*24e0*/  UPRMT UR4, URZ, 0x5410, UR46 ;  /* 0x00005410ff047896 */ /* 0x000fe4000800002e */
[----:B------:R-:W-:-:S02]  /*24f0*/  UIADD3.X UR13, UPT, UPT, URZ, UR43, URZ, UP2, !UPT ;  /* 0x0000002bff0d7290 */ /* 0x000fc400097fe4ff */
[----:B------:R-:W-:Y:S02]  /*2500*/  UIADD3 UR24, UPT, UPT, UR7, 0x20800, UR24 ;  /* 0x0002080007187890 */ /* 0x000fe4000fffe018 */
[----:B------:R-:W-:Y:S02]  /*2510*/  ULEA UR16, UR5, UR56, 0xa ;  /* 0x0000003805107291 */ /* 0x000fe4000f8e50ff */
[----:B------:R-:W-:Y:S02]  /*2520*/  UIADD3.X UR31, UPT, UPT, URZ, UR43, URZ, UP1, !UPT ;  /* 0x0000002bff1f7290 */ /* 0x000fe40008ffe4ff */
[----:B------:R-:W-:Y:S01]  /*2530*/  ULOP3.LUT UR19, UR9, UR51, URZ, 0xfc, !UPT ;  /* 0x0000003309137292 */ /* 0x000fe2000f8efcff */
[----:B------:R-:W-:Y:S01]  /*2540*/  UMOV UR40, 0x0 ;  /* 0x0000000000287882 */ /* 0x000fe20000000000 */
[----:B------:R-:W-:Y:S01]  /*2550*/  UMOV UR41, 0x10000000 ;  /* 0x1000000000297882 */ /* 0x000fe20000000000 */
[----:B------:R-:W-:Y:S01]  /*2560*/  UIADD3 UR38, UP0, UPT, UR42, 0x380, URZ ;  /* 0x000003802a267890 */ /* 0x000fe2000ff1e0ff */
[----:B------:R-:W-:Y:S01]  /*2570*/  UTMALDG.3D.MULTICAST.2CTA [UR32], [UR22], UR4, desc[UR40] ;  /* 0x00002820160073b4 */ /* 0x000fe20008211804 */
[----:B------:R-:W-:Y:S01]  /*2580*/  UMOV UR28, UR36 ;  /* 0x00000024001c7c82 */ /* 0x000fe20008000000 */
[----:B------:R-:W-:Y:S01]  /*2590*/  UMOV UR25, UR33 ;  /* 0x0000002100197c82 */ /* 0x000fe20008000000 */
[----:B------:R-:W-:Y:S01]  /*25a0*/  UMOV UR26, UR34 ;  /* 0x00000022001a7c82 */ /* 0x000fe20008000000 */
[----:B------:R-:W-:Y:S01]  /*25b0*/  UMOV UR21, UR36 ;  /* 0x0000002400157c82 */ /* 0x000fe20008000000 */
[----:B------:R-:W-:Y:S01]  /*25c0*/  UMOV UR17, UR33 ;  /* 0x0000002100117c82 */ /* 0x000fe20008000000 */
[----:B------:R-:W-:Y:S01]  /*25d0*/  ULEA UR8, UR5, UR55, 0xb ;  /* 0x0000003705087291 */ /* 0x000fe2000f8e58ff */
[----:B------:R4:W-:Y:S01]  /*25e0*/  UTMALDG.3D.2CTA [UR24], [UR12], desc[UR40] ;  /* 0x000028180c0075b4 */ /* 0x0009e20008211000 */
[----:B------:R-:W-:Y:S01]  /*25f0*/  UIADD3.X UR39, UPT, UPT, URZ, UR43, URZ, UP0, !UPT ;  /* 0x0000002bff277290 */ /* 0x000fe200087fe4ff */
[----:B------:R-:W-:Y:S01]  /*2600*/  UMOV UR10, URZ ;  /* 0x000000ff000a7c82 */ /* 0x000fe20008000000 */
[----:B------:R2:W-:Y:S01]  /*2610*/  UTMALDG.4D.MULTICAST.2CTA [UR16], [UR30], UR4, desc[UR40] ;  /* 0x000028101e0073b4 */ /* 0x0005e20008219804 */
[----:B----4-:R-:W-:Y:S01]  /*2620*/  UIADD3 UR12, UPT, UPT, UR50, UR9, URZ ;  /* 0x00000009320c7290 */ /* 0x010fe2000fffe0ff */
[----:B------:R-:W-:-:S02]  /*2630*/  UMOV UR13, UR36 ;  /* 0x00000024000d7c82 */ /* 0x000fc40008000000 */
[----:B------:R-:W-:Y:S01]  /*2640*/  UMOV UR9, UR33 ;  /* 0x0000002100097c82 */ /* 0x000fe20008000000 */
[----:B--2---:R-:W-:-:S09]  /*2650*/  UPRMT UR4, URZ, 0x5410, UR45 ;  /* 0x00005410ff047896 */ /* 0x004fd2000800002d */
[----:B------:R4:W-:Y:S02]  /*2660*/  UTMALDG.4D.MULTICAST.2CTA [UR8], [UR38], UR4, desc[UR40] ;  /* 0x00002808260073b4 */ /* 0x0009e40008219804 */
[----:B----4-:R-:W-:Y:S01]  /*2670*/  NOP ;  /* 0x0000000000007918 */ /* 0x010fe20000000000 */
.L_x_41:
[----:B------:R-:W-:Y:S05]  /*2680*/  BSYNC.RECONVERGENT B0 ;  /* 0x0000000000007941 */ /* 0x000fea0003800200 */
.L_x_40:
[----:B------:R-:W-:Y:S01]  /*2690*/  UIADD3 UR14, UPT, UPT, UR14, 0x1, URZ ;  /* 0x000000010e0e7890 */ /* 0x000fe2000fffe0ff */
[----:B------:R-:W-:-:S03]  /*26a0*/  UMOV UR5, UR15 ;  /* 0x0000000f00057c82 */ /* 0x000fc60008000000 */
[----:B------:R-:W-:-:S09]  /*26b0*/  UISETP.NE.AND UP0, UPT, UR14, UR29, UPT ;  /* 0x0000001d0e00728c */ /* 0x000fd2000bf05270 */
[----:B------:R-:W-:Y:S05]  /*26c0*/  BRA.U UP0, `(.L_x_42) ;  /* 0xfffffff900f47547 */ /* 0x000fea000b83ffff */
.L_x_34:
[C---:B------:R-:W-:Y:S01]  /*26d0*/  LEA R3, R11.reuse, UR7, 0x3 ;  /* 0x000000070b037c11 */ /* 0x040fe2000f8e18ff */
[----:B------:R-:W-:Y:S01]  /*26e0*/  NOP ;  /* 0x0000000000007918 */ /* 0x000fe20000000000 */
[----:B-1----:R-:W-:Y:S02]  /*26f0*/  SHF.L.U32 R0, R10, 0x1f, RZ ;  /* 0x0000001f0a007819 */ /* 0x002fe400000006ff */
[----:B------:R-:W-:Y:S02]  /*2700*/  LEA R4, R11, UR7, 0x4 ;  /* 0x000000070b047c11 */ /* 0x000fe4000f8e20ff */
[----:B------:R-:W1:Y:S02]  /*2710*/  SYNCS.PHASECHK.TRANS64.TRYWAIT P0, [R3+URZ+0x90], R0 ;  /* 0x00009000030075a7 */ /* 0x000e6400080011ff */
[----:B-1----:R-:W-:Y:S05]  /*2720*/  @!P0 BRA `(.L_x_43) ;  /* 0x000000a000308947 */ /* 0x002fea0003800000 */
.L_x_154:
[----:B------:R-:W4:Y:S01]  /*2730*/  LDS.128 R4, [R4+0xf0] ;  /* 0x0000f00004047984 */ /* 0x000f220000000c00 */
[----:B------:R-:W-:Y:S01]  /*2740*/  UISETP.GE.AND UP0, UPT, UR44, 0x1, UPT ;  /* 0x000000012c00788c */ /* 0x000fe2000bf06270 */
[----:B------:R-:W-:Y:S01]  /*2750*/  @!PT LDS RZ, [RZ] ;  /* 0x00000000fffff984 */ /* 0x000fe20000000800 */
[----:B------:R-:W-:Y:S01]  /*2760*/  @!PT LDS RZ, [RZ] ;  /* 0x00000000fffff984 */ /* 0x000fe20000000800 */
[----:B------:R-:W-:Y:S01]  /*2770*/  @!PT LDS RZ, [RZ] ;  /* 0x00000000fffff984 */ /* 0x000fe20000000800 */
[----:B------:R-:W-:Y:S01]  /*2780*/  @!PT LDS RZ, [RZ] ;  /* 0x00000000fffff984 */ /* 0x000fe20000000800 */
[----:B------:R1:W-:Y:S06]  /*2790*/  MEMBAR.ALL.CTA ;  /* 0x0000000000007992 */ /* 0x0003ec0000008000 */
[----:B-1----:R-:W1:Y:S01]  /*27a0*/  FENCE.VIEW.ASYNC.S ;  /* 0x00000000000073c6 */ /* 0x002e620000000000 */
[----:B----4-:R-:W-:-:S13]  /*27b0*/  LOP3.LUT P0, RZ, R6, 0x1, RZ, 0xc0, !PT ;  /* 0x0000000106ff7812 */ /* 0x010fda000780c0ff */
[----:B-1----:R-:W-:Y:S01]  /*27c0*/  VOTEU.ANY UP1, P0 ;  /* 0x0000000000ff7886 */ /* 0x002fe20000020100 */
[----:B------:R-:W-:-:S13]  /*27d0*/  PLOP3.LUT P0, PT, PT, PT, UP1, 0x80, 0x8 ;  /* 0x000000000008781c */ /* 0x000fda0003f0f018 */
[----:B------:R-:W-:Y:S02]  /*27e0*/  @P0 LOP3.LUT R0, R5, 0xffff, RZ, 0xc0, !PT ;  /* 0x0000ffff05000812 */ /* 0x000fe400078ec0ff */
[----:B--2---:R-:W-:Y:S02]  /*27f0*/  @P0 MOV R2, R4 ;  /* 0x0000000400020202 */ /* 0x004fe40000000f00 */
[----:B------:R-:W-:Y:S01]  /*2800*/  @P0 R2UR UR5, R0 ;  /* 0x00000000000502ca */ /* 0x000fe200000e0000 */
[----:B------:R-:W-:Y:S01]  /*2810*/  VIADD R0, R3, 0xa0 ;  /* 0x000000a003007836 */ /* 0x000fe20000000000 */
[----:B------:R-:W-:Y:S02]  /*2820*/  @P0 SHF.R.U32.HI R4, RZ, 0x10, R5 ;  /* 0x00000010ff040819 */ /* 0x000fe40000011605 */
[----:B------:R-:W-:Y:S02]  /*2830*/  @P0 R2UR UR6, R2 ;  /* 0x00000000020602ca */ /* 0x000fe400000e0000 */
[----:B------:R-:W-:-:S02]  /*2840*/  PRMT R0, RZ, 0x654, R0 ;  /* 0x00000654ff007816 */ /* 0x000fc40000000000 */
[----:B------:R-:W-:Y:S02]  /*2850*/  @P0 R2UR UR4, R4 ;  /* 0x00000000040402ca */ /* 0x000fe400000e0000 */
[----:B------:R1:W-:Y:S03]  /*2860*/  SYNCS.ARRIVE.TRANS64.RED.A1T0 RZ, [R0+URZ], RZ ;  /* 0x000000ff00ff79a7 */ /* 0x0003e600081004ff */
[----:B------:R-:W-:-:S04]  /*2870*/  @UP1 UMOV UR57, UR5 ;  /* 0x0000000500391c82 */ /* 0x000fc80008000000 */
[----:B------:R-:W-:-:S04]  /*2880*/  @UP1 UMOV UR58, UR6 ;  /* 0x00000006003a1c82 */ /* 0x000fc80008000000 */
[----:B------:R-:W-:Y:S01]  /*2890*/  @UP1 UMOV UR36, UR4 ;  /* 0x0000000400241c82 */ /* 0x000fe20008000000 */
[----:B------:R-:W-:Y:S05]  /*28a0*/  BRA.U !UP0, `(.L_x_44) ;  /* 0x0000000108d47547 */ /* 0x000fea000b800000 */
[----:B------:R-:W2:Y:S01]  /*28b0*/  LDCU.128 UR20, c[0x0][0xf10] ;  /* 0x0001e200ff1477ac */ /* 0x000ea20008000c00 */
[----:B------:R-:W4:Y:S01]  /*28c0*/  LDCU UR19, c[0x0][0xf20] ;  /* 0x0001e400ff1377ac */ /* 0x000f220008000800 */
[----:B------:R-:W3:Y:S01]  /*28d0*/  LDCU UR14, c[0x0][0xf0c] ;  /* 0x0001e180ff0e77ac */ /* 0x000ee20008000800 */
[----:B------:R-:W1:Y:S01]  /*28e0*/  LDCU.64 UR8, c[0x0][0xf28] ;  /* 0x0001e500ff0877ac */ /* 0x000e620008000a00 */
[----:B------:R-:W-:Y:S02]  /*28f0*/  UISETP.NE.AND UP3, UPT, UR44, 0x1, UPT ;  /* 0x000000012c00788c */ /* 0x000fe4000bf65270 */
[----:B--2---:R-:W-:Y:S02]  /*2900*/  UIMAD.WIDE.U32 UR10, UR59, UR23, URZ ;  /* 0x000000173b0a72a5 */ /* 0x004fe4000f8e00ff */
[----:B------:R-:W-:Y:S02]  /*2910*/  UIMAD.WIDE.U32 UR4, UR60, UR20, URZ ;  /* 0x000000143c0472a5 */ /* 0x000fe4000f8e00ff */
[----:B------:R-:W-:-:S02]  /*2920*/  UISETP.NE.AND UP0, UPT, UR22, 0x1, UPT ;  /* 0x000000011600788c */ /* 0x000fc4000bf05270 */
[----:B------:R-:W-:Y:S01]  /*2930*/  UIMAD.WIDE.U32 UR16, UR57, UR23, URZ ;  /* 0x00000017391072a5 */ /* 0x000fe2000f8e00ff */
[----:B------:R-:W-:Y:S02]  /*2940*/  UMOV UR10, UR11 ;  /* 0x0000000b000a7c82 */ /* 0x000fe40008000000 */
[----:B------:R-:W-:Y:S01]  /*2950*/  UMOV UR4, UR5 ;  /* 0x0000000500047c82 */ /* 0x000fe20008000000 */
[----:B----4-:R-:W-:Y:S02]  /*2960*/  USHF.R.U32.HI UR10, URZ, UR19, UR10 ;  /* 0x00000013ff0a7299 */ /* 0x010fe4000801160a */
[----:B---3--:R-:W-:Y:S02]  /*2970*/  UISETP.NE.AND UP2, UPT, UR14, 0x1, UPT ;  /* 0x000000010e00788c */ /* 0x008fe4000bf45270 */
[----:B------:R-:W-:Y:S02]  /*2980*/  USHF.R.U32.HI UR4, URZ, UR21, UR4 ;  /* 0x00000015ff047299 */ /* 0x000fe40008011604 */
[----:B------:R-:W-:-:S02]  /*2990*/  USEL UR5, UR59, UR10, !UP0 ;  /* 0x0000000a3b057287 */ /* 0x000fc4000c000000 */
[----:B------:R-:W-:Y:S02]  /*29a0*/  USEL UR6, UR60, UR4, !UP2 ;  /* 0x000000043c067287 */ /* 0x000fe4000d000000 */
[----:B-1----:R-:W-:Y:S01]  /*29b0*/  UIMAD.WIDE.U32 UR10, UR5, UR8, URZ ;  /* 0x00000008050a72a5 */ /* 0x002fe2000f8e00ff */
[----:B------:R-:W-:Y:S01]  /*29c0*/  UMOV UR4, UR17 ;  /* 0x0000001100047c82 */ /* 0x000fe20008000000 */
[----:B------:R-:W-:Y:S02]  /*29d0*/  UIMAD.WIDE.U32 UR12, UR58, UR20, URZ ;  /* 0x000000143a0c72a5 */ /* 0x000fe4000f8e00ff */
[----:B------:R-:W-:-:S03]  /*29e0*/  UIMAD.WIDE.U32 UR16, UR6, UR8, URZ ;  /* 0x00000008061072a5 */ /* 0x000fc6000f8e00ff */
[----:B------:R-:W-:Y:S01]  /*29f0*/  UMOV UR10, UR11 ;  /* 0x0000000b000a7c82 */ /* 0x000fe20008000000 */
[----:B------:R-:W-:Y:S02]  /*2a00*/  USHF.R.U32.HI UR4, URZ, UR19, UR4 ;  /* 0x00000013ff047299 */ /* 0x000fe40008011604 */
[----:B------:R-:W-:Y:S01]  /*2a10*/  @UP3 USHF.R.U32.HI UR5, URZ, UR9, UR10 ;  /* 0x00000009ff053299 */ /* 0x000fe2000801160a */
[----:B------:R-:W-:Y:S01]  /*2a20*/  UMOV UR12, UR13 ;  /* 0x0000000d000c7c82 */ /* 0x000fe20008000000 */
[----:B------:R-:W-:Y:S01]  /*2a30*/  UMOV UR16, UR17 ;  /* 0x0000001100107c82 */ /* 0x000fe20008000000 */
[----:B------:R-:W-:Y:S02]  /*2a40*/  USHF.R.U32.HI UR21, URZ, UR21, UR12 ;  /* 0x00000015ff157299 */ /* 0x000fe4000801160c */
[----:B------:R-:W-:Y:S02]  /*2a50*/  USEL UR4, UR57, UR4, !UP0 ;  /* 0x0000000439047287 */ /* 0x000fe4000c000000 */
[----:B------:R-:W-:-:S02]  /*2a60*/  @UP3 USHF.R.U32.HI UR6, URZ, UR9, UR16 ;  /* 0x00000009ff063299 */ /* 0x000fc40008011610 */
[----:B------:R-:W-:Y:S02]  /*2a70*/  UIMAD UR10, UR44, UR5, URZ ;  /* 0x000000052c0a72a4 */ /* 0x000fe4000f8e02ff */
[----:B------:R-:W-:Y:S02]  /*2a80*/  USEL UR5, UR58, UR21, !UP2 ;  /* 0x000000153a057287 */ /* 0x000fe4000d000000 */
[----:B------:R-:W-:Y:S02]  /*2a90*/  UIMAD UR12, UR44, UR6, URZ ;  /* 0x000000062c0c72a4 */ /* 0x000fe4000f8e02ff */
[----:B------:R-:W-:Y:S02]  /*2aa0*/  UISETP.GE.AND UP0, UPT, UR4, UR10, UPT ;  /* 0x0000000a0400728c */ /* 0x000fe4000bf06270 */
[----:B------:R-:W-:Y:S02]  /*2ab0*/  UIMAD.WIDE.U32 UR10, UR4, UR8, URZ ;  /* 0x00000008040a72a5 */ /* 0x000fe4000f8e00ff */
[----:B------:R-:W-:-:S02]  /*2ac0*/  UISETP.GE.OR UP0, UPT, UR5, UR12, UP0 ;  /* 0x0000000c0500728c */ /* 0x000fc40008706670 */
        /* <DEDUP_REMOVED lines=19> */
.L_x_44:
[----:B------:R-:W2:Y:S02]  /*2c00*/  LDCU UR4, c[0x0][0xf30] ;  /* 0x0001e600ff0477ac */ /* 0x000ea40008000800 */
[----:B--2---:R-:W-:-:S09]  /*2c10*/  UISETP.NE.AND UP0, UPT, UR4, 0x1, UPT ;  /* 0x000000010400788c */ /* 0x004fd2000bf05270 */
[----:B------:R-:W-:Y:S05]  /*2c20*/  BRA.U UP0, `(.L_x_45) ;  /* 0x0000000100447547 */ /* 0x000fea000b800000 */
[----:B------:R-:W2:Y:S01]  /*2c30*/  LDCU.128 UR20, c[0x0][0xf10] ;  /* 0x0001e200ff1477ac */ /* 0x000ea20008000c00 */
[----:B------:R-:W4:Y:S01]  /*2c40*/  LDCU UR10, c[0x0][0xf0c] ;  /* 0x0001e180ff0a77ac */ /* 0x000f220008000800 */
[----:B------:R-:W1:Y:S01]  /*2c50*/  LDCU UR6, c[0x0][0xf20] ;  /* 0x0001e400ff0677ac */ /* 0x000e620008000800 */
[----:B--2---:R-:W-:Y:S02]  /*2c60*/  UIMAD.WIDE.U32 UR8, UR58, UR20, URZ ;  /* 0x000000143a0872a5 */ /* 0x004fe4000f8e00ff */
[----:B------:R-:W-:Y:S02]  /*2c70*/  UIMAD.WIDE.U32 UR4, UR57, UR23, URZ ;  /* 0x00000017390472a5 */ /* 0x000fe4000f8e00ff */
[----:B----4-:R-:W-:Y:S02]  /*2c80*/  UISETP.NE.AND UP2, UPT, UR10, 0x1, UPT ;  /* 0x000000010a00788c */ /* 0x010fe4000bf45270 */
[----:B------:R-:W-:Y:S01]  /*2c90*/  UISETP.NE.AND UP0, UPT, UR22, 0x1, UPT ;  /* 0x000000011600788c */ /* 0x000fe2000bf05270 */
[----:B------:R-:W-:-:S02]  /*2ca0*/  UMOV UR8, UR9 ;  /* 0x0000000900087c82 */ /* 0x000fc40008000000 */
[----:B------:R-:W-:Y:S01]  /*2cb0*/  UMOV UR4, UR5 ;  /* 0x0000000500047c82 */ /* 0x000fe20008000000 */
[----:B------:R-:W-:Y:S02]  /*2cc0*/  USHF.R.U32.HI UR21, URZ, UR21, UR8 ;  /* 0x00000015ff157299 */ /* 0x000fe40008011608 */
[----:B-1----:R-:W-:Y:S02]  /*2cd0*/  USHF.R.U32.HI UR4, URZ, UR6, UR4 ;  /* 0x00000006ff047299 */ /* 0x002fe40008011604 */
[----:B------:R-:W-:Y:S02]  /*2ce0*/  USEL UR5, UR58, UR21, !UP2 ;  /* 0x000000153a057287 */ /* 0x000fe4000d000000 */
[----:B------:R-:W-:-:S04]  /*2cf0*/  USEL UR4, UR57, UR4, !UP0 ;  /* 0x0000000439047287 */ /* 0x000fc8000c000000 */
[----:B------:R-:W-:Y:S02]  /*2d00*/  UIADD3 UR6, UPT, UPT, UR5, -UR4, URZ ;  /* 0x8000000405067290 */ /* 0x000fe4000fffe0ff */
[----:B------:R-:W-:Y:S02]  /*2d10*/  UIADD3 UR4, UPT, UPT, -UR5, UR4, URZ ;  /* 0x0000000405047290 */ /* 0x000fe4000fffe1ff */
[----:B------:R-:W-:Y:S02]  /*2d20*/  UIMAD UR57, UR6, UR22, UR57 ;  /* 0x00000016063972a4 */ /* 0x000fe4000f8e0239 */
[----:B------:R-:W-:-:S12]  /*2d30*/  UIMAD UR58, UR4, UR10, UR58 ;  /* 0x0000000a043a72a4 */ /* 0x000fd8000f8e023a */
.L_x_45:
[----:B------:R-:W-:Y:S01]  /*2d40*/  VIADD R11, R11, 0x1 ;  /* 0x000000010b0b7836 */ /* 0x000fe20000000000 */
[----:B------:R-:W-:Y:S02]  /*2d50*/  R2UR UR5, R145 ;  /* 0x00000000910572ca */ /* 0x000fe400000e0000 */
[----:B------:R-:W-:Y:S02]  /*2d60*/  R2UR UR4, R144 ;  /* 0x00000000900472ca */ /* 0x000fe400000e0000 */
[C---:B------:R-:W-:Y:S02]  /*2d70*/  ISETP.NE.AND P0, PT, R11.reuse, 0x2, PT ;  /* 0x000000020b00780c */ /* 0x040fe40003f05270 */
[----:B------:R-:W-:Y:S02]  /*2d80*/  PLOP3.LUT P2, PT, PT, PT, PT, 0x80, 0x8 ;  /* 0x000000000008781c */ /* 0x000fe40003f4f070 */
[----:B-1----:R-:W-:Y:S02]  /*2d90*/  SEL R0, RZ, 0x1, P0 ;  /* 0x00000001ff007807 */ /* 0x002fe40000000000 */
[----:B------:R-:W-:-:S02]  /*2da0*/  SEL R11, R11, RZ, P0 ;  /* 0x000000ff0b0b7207 */ /* 0x000fc40000000000 */
[----:B------:R-:W-:Y:S01]  /*2db0*/  LOP3.LUT R10, R10, R0, RZ, 0x3c, !PT ;  /* 0x000000000a0a7212 */ /* 0x000fe200078e3cff */
[----:B------:R-:W-:Y:S02]  /*2dc0*/  UIADD3 UR20, UPT, UPT, UR58, UR5, URZ ;  /* 0x000000053a147290 */ /* 0x000fe4000fffe0ff */
[----:B------:R-:W-:Y:S01]  /*2dd0*/  UIADD3 UR16, UPT, UPT, UR57, UR4, URZ ;  /* 0x0000000439107290 */ /* 0x000fe2000fffe0ff */
[----:B------:R-:W-:Y:S11]  /*2de0*/  BRA.U UP1, `(.L_x_46) ;  /* 0xffffffed01787547 */ /* 0x000ff6000b83ffff */
[----:B------:R-:W-:Y:S01]  /*2df0*/  UIADD3 UR7, UPT, UPT, UR7, 0x20, URZ ;  /* 0x0000002007077890 */ /* 0x000fe2000fffe0ff */
[----:B------:R-:W-:-:S03]  /*2e00*/  SHF.L.U32 R2, R12, 0x1f, RZ ;  /* 0x0000001f0c027819 */ /* 0x000fc600000006ff */
[----:B------:R-:W-:-:S09]  /*2e10*/  ULEA UR4, UR15, UR7, 0x3 ;  /* 0x000000070f047291 */ /* 0x000fd2000f8e18ff */
[----:B------:R-:W1:Y:S02]  /*2e20*/  SYNCS.PHASECHK.TRANS64.TRYWAIT P0, [UR4], R2 ;  /* 0x00000002ff0075a7 */ /* 0x000e640008001104 */
[----:B-1----:R-:W-:Y:S05]  /*2e30*/  @!P0 BRA `(.L_x_47) ;  /* 0x0000009800808947 */ /* 0x002fea0003800000 */
.L_x_156:
[----:B------:R-:W-:-:S04]  /*2e40*/  UIADD3 UR4, UPT, UPT, UR15, 0x1, URZ ;  /* 0x000000010f047890 */ /* 0x000fc8000fffe0ff */
[----:B------:R-:W-:-:S04]  /*2e50*/  UISETP.NE.AND UP0, UPT, UR4, 0x4, UPT ;  /* 0x000000040400788c */ /* 0x000fc8000bf05270 */
[----:B------:R-:W-:Y:S02]  /*2e60*/  USEL UR6, URZ, 0x1, UP0 ;  /* 0x00000001ff067887 */ /* 0x000fe40008000000 */
[----:B------:R-:W-:-:S04]  /*2e70*/  USEL UR4, UR4, URZ, UP0 ;  /* 0x000000ff04047287 */ /* 0x000fc80008000000 */
[----:B------:R-:W-:Y:S01]  /*2e80*/  ULEA UR5, UR4, UR7, 0x3 ;  /* 0x0000000704057291 */ /* 0x000fe2000f8e18ff */
[----:B-1----:R-:W-:-:S04]  /*2e90*/  LOP3.LUT R2, R12, UR6, RZ, 0x3c, !PT ;  /* 0x000000060c027c12 */ /* 0x002fc8000f8e3cff */
[----:B------:R-:W-:-:S04]  /*2ea0*/  SHF.L.U32 R3, R2, 0x1f, RZ ;  /* 0x0000001f02037819 */ /* 0x000fc800000006ff */
[----:B------:R-:W1:Y:S02]  /*2eb0*/  SYNCS.PHASECHK.TRANS64.TRYWAIT P0, [UR5], R3 ;  /* 0x00000003ff0075a7 */ /* 0x000e640008001105 */
[----:B-1----:R-:W-:Y:S05]  /*2ec0*/  @!P0 BRA `(.L_x_48) ;  /* 0x0000009800748947 */ /* 0x002fea0003800000 */
.L_x_158:
[----:B------:R-:W-:-:S04]  /*2ed0*/  UIADD3 UR4, UPT, UPT, UR4, 0x1, URZ ;  /* 0x0000000104047890 */ /* 0x000fc8000fffe0ff */
[----:B------:R-:W-:-:S04]  /*2ee0*/  UISETP.NE.AND UP0, UPT, UR4, 0x4, UPT ;  /* 0x000000040400788c */ /* 0x000fc8000bf05270 */
[----:B------:R-:W-:Y:S02]  /*2ef0*/  USEL UR6, URZ, 0x1, UP0 ;  /* 0x00000001ff067887 */ /* 0x000fe40008000000 */
[----:B------:R-:W-:-:S04]  /*2f00*/  USEL UR4, UR4, URZ, UP0 ;  /* 0x000000ff04047287 */ /* 0x000fc80008000000 */
[----:B------:R-:W-:Y:S01]  /*2f10*/  ULEA UR5, UR4, UR7, 0x3 ;  /* 0x0000000704057291 */ /* 0x000fe2000f8e18ff */
[----:B------:R-:W-:-:S04]  /*2f20*/  LOP3.LUT R2, R2, UR6, RZ, 0x3c, !PT ;  /* 0x0000000602027c12 */ /* 0x000fc8000f8e3cff */
[----:B-1----:R-:W-:-:S04]  /*2f30*/  SHF.L.U32 R3, R2, 0x1f, RZ ;  /* 0x0000001f02037819 */ /* 0x002fc800000006ff */
[----:B------:R-:W1:Y:S02]  /*2f40*/  SYNCS.PHASECHK.TRANS64.TRYWAIT P0, [UR5], R3 ;  /* 0x00000003ff0075a7 */ /* 0x000e640008001105 */
[----:B-1----:R-:W-:Y:S05]  /*2f50*/  @!P0 BRA `(.L_x_49) ;  /* 0x0000009800688947 */ /* 0x002fea0003800000 */
.L_x_160:
[----:B------:R-:W-:-:S04]  /*2f60*/  UIADD3 UR4, UPT, UPT, UR4, 0x1, URZ ;  /* 0x0000000104047890 */ /* 0x000fc8000fffe0ff */
[----:B------:R-:W-:-:S04]  /*2f70*/  UISETP.NE.AND UP0, UPT, UR4, 0x4, UPT ;  /* 0x000000040400788c */ /* 0x000fc8000bf05270 */
[----:B------:R-:W-:Y:S02]  /*2f80*/  USEL UR5, URZ, 0x1, UP0 ;  /* 0x00000001ff057887 */ /* 0x000fe40008000000 */
[----:B------:R-:W-:-:S04]  /*2f90*/  USEL UR4, UR4, URZ, UP0 ;  /* 0x000000ff04047287 */ /* 0x000fc80008000000 */
[----:B------:R-:W-:Y:S01]  /*2fa0*/  ULEA UR4, UR4, UR7, 0x3 ;  /* 0x0000000704047291 */ /* 0x000fe2000f8e18ff */
[----:B------:R-:W-:-:S04]  /*2fb0*/  LOP3.LUT R2, R2, UR5, RZ, 0x3c, !PT ;  /* 0x0000000502027c12 */ /* 0x000fc8000f8e3cff */
[----:B------:R-:W-:Y:S01]  /*2fc0*/  SHF.L.U32 R2, R2, 0x1f, RZ ;  /* 0x0000001f02027819 */ /* 0x000fe200000006ff */
[----:B-1----:R-:W-:-:S07]  /*2fd0*/  IMAD.U32 R0, RZ, RZ, UR4 ;  /* 0x00000004ff007e24 */ /* 0x002fce000f8e00ff */
.L_x_50:
[----:B-1----:R1:W2:Y:S02]  /*2fe0*/  SYNCS.PHASECHK.TRANS64.TRYWAIT P0, [R0+URZ], R2 ;  /* 0x00000002000075a7 */ /* 0x0022a400080011ff */
[----:B--2---:R-:W-:Y:S05]  /*2ff0*/  @!P0 NANOSLEEP.SYNCS 0x989680 ;  /* 0x009896800000895d */ /* 0x004fea0003900000 */
[----:B------:R-:W2:Y:S02]  /*3000*/  @!P0 SYNCS.PHASECHK.TRANS64 P0, [R0+URZ], R2 ;  /* 0x00000002000085a7 */ /* 0x000ea400080010ff */
[----:B--2---:R-:W-:Y:S05]  /*3010*/  @P0 EXIT ;  /* 0x000000000000094d */ /* 0x004fea0003800000 */
[----:B------:R-:W-:Y:S05]  /*3020*/  BRA `(.L_x_50) ;  /* 0xfffffffc00ec7947 */ /* 0x000fea000383ffff */
.L_x_22:
[----:B------:R-:W1:Y:S02]  /*3030*/  S2UR UR4, SR_CgaCtaId ;  /* 0x00000000000479c3 */ /* 0x000e640000008800 */
[----:B-1----:R-:W-:-:S04]  /*3040*/  UISETP.NE.AND UP0, UPT, UR4, URZ, UPT ;  /* 0x000000ff0400728c */ /* 0x002fc8000bf05270 */
[----:B------:R-:W-:-:S09]  /*3050*/  UISETP.NE.OR UP0, UPT, UR17, 0x1, UP0 ;  /* 0x000000011100788c */ /* 0x000fd20008705670 */
[----:B------:R-:W-:Y:S05]  /*3060*/  BRA.U UP0, `(.L_x_51) ;  /* 0x00000005004c7547 */ /* 0x000fea000b800000 */
[----:B------:R-:W1:Y:S01]  /*3070*/  S2UR UR5, SR_CgaCtaId ;  /* 0x00000000000579c3 */ /* 0x000e620000008800 */
[----:B------:R-:W-:Y:S01]  /*3080*/  UMOV UR4, 0x400 ;  /* 0x0000040000047882 */ /* 0x000fe20000000000 */
[----:B------:R-:W-:Y:S01]  /*3090*/  ISETP.GE.U32.AND P2, PT, R0, 0x8, PT ;  /* 0x000000080000780c */ /* 0x000fe20003f46070 */
[----:B------:R-:W-:Y:S01]  /*30a0*/  IMAD.MOV.U32 R12, RZ, RZ, 0x1 ;  /* 0x00000001ff0c7424 */ /* 0x000fe200078e00ff */
[----:B------:R-:W-:Y:S02]  /*30b0*/  CS2R R10, SRZ ;  /* 0x00000000000a7805 */ /* 0x000fe4000001ff00 */
[----:B------:R-:W-:Y:S01]  /*30c0*/  CS2R R8, SRZ ;  /* 0x0000000000087805 */ /* 0x000fe2000001ff00 */
[----:B-1----:R-:W-:-:S03]  /*30d0*/  ULEA UR6, UR5, UR4, 0x18 ;  /* 0x0000000405067291 */ /* 0x002fc6000f8ec0ff */
[----:B------:R-:W-:-:S09]  /*30e0*/  UMOV UR5, URZ ;  /* 0x000000ff00057c82 */ /* 0x000fd20008000000 */
.L_x_55:
[----:B------:R-:W-:Y:S02]  /*30f0*/  LEA R2, R8, UR6, 0x3 ;  /* 0x0000000608027c11 */ /* 0x000fe4000f8e18ff */
[----:B------:R-:W-:-:S03]  /*3100*/  SHF.L.U32 R4, R9, 0x1f, RZ ;  /* 0x0000001f09047819 */ /* 0x000fc600000006ff */
[----:B------:R-:W-:Y:S01]  /*3110*/  VIADD R5, R2, 0xd0 ;  /* 0x000000d002057836 */ /* 0x000fe20000000000 */
[----:B------:R-:W1:Y:S02]  /*3120*/  SYNCS.PHASECHK.TRANS64.TRYWAIT P0, [R2+URZ+0xc0], R4 ;  /* 0x0000c004020075a7 */ /* 0x000e6400080011ff */
[----:B-1----:R-:W-:Y:S05]  /*3130*/  @!P0 BRA `(.L_x_52) ;  /* 0x0000009800088947 */ /* 0x002fea0003800000 */
.L_x_161:
[----:B------:R-:W-:Y:S01]  /*3140*/  ULEA UR4, UR5, UR6, 0x3 ;  /* 0x0000000605047291 */ /* 0x000fe2000f8e18ff */
[----:B-1----:R-:W-:Y:S01]  /*3150*/  PRMT R2, RZ, 0x654, R5 ;  /* 0x00000654ff027816 */ /* 0x002fe20000000005 */
[----:B------:R-:W-:Y:S01]  /*3160*/  @!P2 IMAD.MOV.U32 R4, RZ, RZ, 0x10 ;  /* 0x00000010ff04a424 */ /* 0x000fe200078e00ff */
[----:B------:R-:W-:Y:S01]  /*3170*/  SHF.L.U32 R5, R12, 0x1f, RZ ;  /* 0x0000001f0c057819 */ /* 0x000fe200000006ff */
[----:B------:R-:W-:Y:S01]  /*3180*/  UIADD3 UR7, UPT, UPT, UR4, 0x90, URZ ;  /* 0x0000009004077890 */ /* 0x000fe2000fffe0ff */
[----:B------:R1:W-:Y:S05]  /*3190*/  SYNCS.ARRIVE.TRANS64.RED.A1T0 RZ, [R2+URZ], RZ ;  /* 0x000000ff02ff79a7 */ /* 0x0003ea00081004ff */
[----:B------:R-:W-:Y:S01]  /*31a0*/  IMAD.U32 R6, RZ, RZ, UR7 ;  /* 0x00000007ff067e24 */ /* 0x000fe2000f8e00ff */
[----:B------:R-:W2:Y:S04]  /*31b0*/  SYNCS.PHASECHK.TRANS64.TRYWAIT P0, [UR4+0xa0], R5 ;  /* 0x0000a005ff0075a7 */ /* 0x000ea80008001104 */
[----:B------:R-:W-:Y:S01]  /*31c0*/  PRMT R6, R0, 0x654, R6 ;  /* 0x0000065400067816 */ /* 0x000fe20000000006 */
[----:B-12---:R-:W-:Y:S06]  /*31d0*/  @!P0 BRA `(.L_x_53) ;  /* 0x0000009400f48947 */ /* 0x006fec0003800000 */
.L_x_163:
[----:B------:R-:W-:Y:S01]  /*31e0*/  ULEA UR8, UR5, UR6, 0x4 ;  /* 0x0000000605087291 */ /* 0x000fe2000f8e20ff */
[----:B------:R-:W-:Y:S01]  /*31f0*/  SEL R3, R6, R3, !P2 ;  /* 0x0000000306037207 */ /* 0x000fe20005000000 */
[----:B------:R-:W-:Y:S01]  /*3200*/  UIADD3 UR9, UPT, UPT, UR4, 0x90, URZ ;  /* 0x0000009004097890 */ /* 0x000fe2000fffe0ff */
[----:B-1----:R-:W-:Y:S01]  /*3210*/  LEA R2, R11, UR6, 0x3 ;  /* 0x000000060b027c11 */ /* 0x002fe2000f8e18ff */
[----:B------:R-:W-:Y:S01]  /*3220*/  UIADD3 UR8, UPT, UPT, UR8, 0xf0, URZ ;  /* 0x000000f008087890 */ /* 0x000fe2000fffe0ff */
[----:B------:R1:W-:Y:S01]  /*3230*/  @!P2 SYNCS.ARRIVE.TRANS64.RED RZ, [R3+URZ], R4 ;  /* 0x0000000403ffa9a7 */ /* 0x0003e200080004ff */
[----:B------:R-:W-:Y:S01]  /*3240*/  UIADD3 UR4, UPT, UPT, UR5, 0x1, URZ ;  /* 0x0000000105047890 */ /* 0x000fe2000fffe0ff */
[----:B------:R-:W-:-:S03]  /*3250*/  VIADD R8, R8, 0x1 ;  /* 0x0000000108087836 */ /* 0x000fc60000000000 */
[----:B------:R-:W-:Y:S02]  /*3260*/  UISETP.NE.AND UP0, UPT, UR4, 0x2, UPT ;  /* 0x000000020400788c */ /* 0x000fe4000bf05270 */
[----:B------:R-:W-:Y:S01]  /*3270*/  ISETP.NE.AND P0, PT, R8, 0x2, PT ;  /* 0x000000020800780c */ /* 0x000fe20003f05270 */
[----:B------:R-:W-:Y:S06]  /*3280*/  UGETNEXTWORKID.BROADCAST [UR8], [UR9] ;  /* 0x00000000080073ca */ /* 0x000fec0008000100 */
[----:B------:R-:W-:Y:S02]  /*3290*/  USEL UR7, URZ, 0x1, UP0 ;  /* 0x00000001ff077887 */ /* 0x000fe40008000000 */
[----:B------:R-:W-:-:S04]  /*32a0*/  USEL UR5, UR4, URZ, UP0 ;  /* 0x000000ff04057287 */ /* 0x000fc80008000000 */
[----:B------:R-:W-:Y:S02]  /*32b0*/  LOP3.LUT R12, R12, UR7, RZ, 0x3c, !PT ;  /* 0x000000070c0c7c12 */ /* 0x000fe4000f8e3cff */
[----:B-1----:R-:W-:-:S04]  /*32c0*/  SHF.L.U32 R4, R10, 0x1f, RZ ;  /* 0x0000001f0a047819 */ /* 0x002fc800000006ff */
[----:B------:R-:W1:Y:S02]  /*32d0*/  SYNCS.PHASECHK.TRANS64.TRYWAIT P1, [R2+URZ+0x90], R4 ;  /* 0x00009004020075a7 */ /* 0x000e6400080211ff */
[----:B-1----:R-:W-:Y:S05]  /*32e0*/  @!P1 BRA `(.L_x_54) ;  /* 0x0000009400c89947 */ /* 0x002fea0003800000 */
.L_x_164:
[C---:B-1----:R-:W-:Y:S01]  /*32f0*/  LEA R4, R11.reuse, UR6, 0x4 ;  /* 0x000000060b047c11 */ /* 0x042fe2000f8e20ff */
[----:B------:R-:W-:Y:S01]  /*3300*/  VIADD R2, R2, 0xa0 ;  /* 0x000000a002027836 */ /* 0x000fe20000000000 */
[----:B------:R-:W-:Y:S01]  /*3310*/  SEL R8, R8, RZ, P0 ;  /* 0x000000ff08087207 */ /* 0x000fe20000000000 */
[----:B------:R-:W-:-:S03]  /*3320*/  VIADD R11, R11, 0x1 ;  /* 0x000000010b0b7836 */ /* 0x000fc60000000000 */
[----:B------:R-:W1:Y:S01]  /*3330*/  LDS.128 R4, [R4+0xf0] ;  /* 0x0000f00004047984 */ /* 0x000e620000000c00 */
[----:B------:R-:W-:Y:S02]  /*3340*/  PRMT R2, RZ, 0x654, R2 ;  /* 0x00000654ff027816 */ /* 0x000fe40000000002 */
[C---:B------:R-:W-:Y:S01]  /*3350*/  ISETP.NE.AND P1, PT, R11.reuse, 0x2, PT ;  /* 0x000000020b00780c */ /* 0x040fe20003f25270 */
[----:B------:R-:W-:Y:S01]  /*3360*/  @!PT LDS RZ, [RZ] ;  /* 0x00000000fffff984 */ /* 0x000fe20000000800 */
[----:B------:R-:W-:Y:S01]  /*3370*/  @!PT LDS RZ, [RZ] ;  /* 0x00000000fffff984 */ /* 0x000fe20000000800 */
[----:B------:R-:W-:Y:S01]  /*3380*/  @!PT LDS RZ, [RZ] ;  /* 0x00000000fffff984 */ /* 0x000fe20000000800 */
[----:B------:R-:W-:Y:S01]  /*3390*/  @!PT LDS RZ, [RZ] ;  /* 0x00000000fffff984 */ /* 0x000fe20000000800 */
[----:B------:R2:W-:Y:S06]  /*33a0*/  MEMBAR.ALL.CTA ;  /* 0x0000000000007992 */ /* 0x0005ec0000008000 */
[----:B--2---:R-:W2:Y:S01]  /*33b0*/  FENCE.VIEW.ASYNC.S ;  /* 0x00000000000073c6 */ /* 0x004ea20000000000 */
[----:B------:R-:W-:Y:S01]  /*33c0*/  SEL R11, R11, RZ, P1 ;  /* 0x000000ff0b0b7207 */ /* 0x000fe20000800000 */
[----:B--2---:R2:W-:Y:S01]  /*33d0*/  SYNCS.ARRIVE.TRANS64.RED.A1T0 RZ, [R2+URZ], RZ ;  /* 0x000000ff02ff79a7 */ /* 0x0045e200081004ff */
[----:B-1----:R-:W-:-:S02]  /*33e0*/  LOP3.LUT P3, RZ, R6, 0x1, RZ, 0xc0, !PT ;  /* 0x0000000106ff7812 */ /* 0x002fc4000786c0ff */
[----:B------:R-:W-:-:S04]  /*33f0*/  SEL R4, RZ, 0x1, P1 ;  /* 0x00000001ff047807 */ /* 0x000fc80000800000 */
[----:B------:R-:W-:Y:S02]  /*3400*/  LOP3.LUT R10, R10, R4, RZ, 0x3c, !PT ;  /* 0x000000040a0a7212 */ /* 0x000fe400078e3cff */
[----:B--2---:R-:W-:-:S04]  /*3410*/  SEL R2, RZ, 0x1, P0 ;  /* 0x00000001ff027807 */ /* 0x004fc80000000000 */
[----:B------:R-:W-:Y:S01]  /*3420*/  LOP3.LUT R9, R9, R2, RZ, 0x3c, !PT ;  /* 0x0000000209097212 */ /* 0x000fe200078e3cff */
[----:B------:R-:W-:Y:S06]  /*3430*/  @P3 BRA `(.L_x_55) ;  /* 0xfffffffc002c3947 */ /* 0x000fec000383ffff */
[----:B------:R-:W-:Y:S01]  /*3440*/  ULEA UR4, UR5, UR6, 0x3 ;  /* 0x0000000605047291 */ /* 0x000fe2000f8e18ff */
[----:B------:R-:W-:-:S08]  /*3450*/  SHF.L.U32 R2, R12, 0x1f, RZ ;  /* 0x0000001f0c027819 */ /* 0x000fd000000006ff */
[----:B------:R-:W1:Y:S02]  /*3460*/  SYNCS.PHASECHK.TRANS64 P0, [UR4+0xa0], R2 ;  /* 0x0000a002ff0075a7 */ /* 0x000e640008001004 */
[----:B-1----:R-:W-:Y:S05]  /*3470*/  @P0 BRA `(.L_x_56) ;  /* 0x0000000000080947 */ /* 0x002fea0003800000 */
[----:B------:R-:W1:Y:S02]  /*3480*/  SYNCS.PHASECHK.TRANS64.TRYWAIT P0, [UR4+0xa0], R2 ;  /* 0x0000a002ff0075a7 */ /* 0x000e640008001104 */
[----:B-1----:R-:W-:Y:S05]  /*3490*/  @!P0 BRA `(.L_x_57) ;  /* 0x0000009400708947 */ /* 0x002fea0003800000 */
.L_x_56:
[----:B------:R-:W-:-:S04]  /*34a0*/  UIADD3 UR7, UPT, UPT, UR5, 0x1, URZ ;  /* 0x0000000105077890 */ /* 0x000fc8000fffe0ff */
[----:B------:R-:W-:-:S04]  /*34b0*/  UISETP.NE.AND UP0, UPT, UR7, 0x2, UPT ;  /* 0x000000020700788c */ /* 0x000fc8000bf05270 */
[----:B------:R-:W-:Y:S02]  /*34c0*/  USEL UR8, URZ, 0x1, UP0 ;  /* 0x00000001ff087887 */ /* 0x000fe40008000000 */
[----:B------:R-:W-:-:S04]  /*34d0*/  USEL UR7, UR7, URZ, UP0 ;  /* 0x000000ff07077287 */ /* 0x000fc80008000000 */
[----:B------:R-:W-:Y:S01]  /*34e0*/  ULEA UR7, UR7, UR6, 0x3 ;  /* 0x0000000607077291 */ /* 0x000fe2000f8e18ff */
[----:B-1----:R-:W-:-:S04]  /*34f0*/  LOP3.LUT R2, R12, UR8, RZ, 0x3c, !PT ;  /* 0x000000080c027c12 */ /* 0x002fc8000f8e3cff */
[----:B------:R-:W-:-:S04]  /*3500*/  SHF.L.U32 R0, R2, 0x1f, RZ ;  /* 0x0000001f02007819 */ /* 0x000fc800000006ff */
[----:B------:R-:W1:Y:S02]  /*3510*/  SYNCS.PHASECHK.TRANS64 P0, [UR7+0xa0], R0 ;  /* 0x0000a000ff0075a7 */ /* 0x000e640008001007 */
[----:B-1----:R-:W-:Y:S05]  /*3520*/  @P0 EXIT ;  /* 0x000000000000094d */ /* 0x002fea0003800000 */
[----:B------:R-:W-:Y:S02]  /*3530*/  SHF.L.U32 R2, R2, 0x1f, RZ ;  /* 0x0000001f02027819 */ /* 0x000fe400000006ff */
[----:B------:R-:W-:-:S07]  /*3540*/  MOV R0, UR7 ;  /* 0x0000000700007c02 */ /* 0x000fce0008000f00 */
.L_x_58:
[----:B-1----:R1:W2:Y:S02]  /*3550*/  SYNCS.PHASECHK.TRANS64.TRYWAIT P0, [R0+URZ+0xa0], R2 ;  /* 0x0000a002000075a7 */ /* 0x0022a400080011ff */
[----:B--2---:R-:W-:Y:S05]  /*3560*/  @!P0 NANOSLEEP.SYNCS 0x989680 ;  /* 0x009896800000895d */ /* 0x004fea0003900000 */
[----:B------:R-:W2:Y:S02]  /*3570*/  @!P0 SYNCS.PHASECHK.TRANS64 P0, [R0+URZ+0xa0], R2 ;  /* 0x0000a002000085a7 */ /* 0x000ea400080010ff */
[----:B--2---:R-:W-:Y:S05]  /*3580*/  @P0 EXIT ;  /* 0x000000000000094d */ /* 0x004fea0003800000 */
[----:B------:R-:W-:Y:S05]  /*3590*/  BRA `(.L_x_58) ;  /* 0xfffffffc00ec7947 */ /* 0x000fea000383ffff */
.L_x_51:
[----:B------:R-:W-:Y:S05]  /*35a0*/  BRA.U UP5, `(.L_x_59) ;  /* 0x0000001905107547 */ /* 0x000fea000b800000 */
[----:B------:R-:W1:Y:S01]  /*35b0*/  S2UR UR7, SR_CgaCtaId ;  /* 0x00000000000779c3 */ /* 0x000e620000008800 */
[----:B------:R-:W-:Y:S01]  /*35c0*/  UMOV UR4, 0x40 ;  /* 0x0000004000047882 */ /* 0x000fe20000000000 */
[----:B------:R-:W-:Y:S01]  /*35d0*/  NOP ;  /* 0x0000000000007918 */ /* 0x000fe20000000000 */
[----:B------:R-:W-:Y:S01]  /*35e0*/  UMOV UR6, 0x400 ;  /* 0x0000040000067882 */ /* 0x000fe20000000000 */
[----:B-1----:R-:W-:Y:S02]  /*35f0*/  ULEA UR5, UR7, UR4, 0x18 ;  /* 0x0000000407057291 */ /* 0x002fe4000f8ec0ff */
[----:B------:R-:W-:-:S07]  /*3600*/  ULEA UR6, UR7, UR6, 0x18 ;  /* 0x0000000607067291 */ /* 0x000fce000f8ec0ff */
[----:B------:R-:W1:Y:S02]  /*3610*/  LDS.U8 R0, [UR5+0x1c] ;  /* 0x00001c05ff007984 */ /* 0x000e640008000000 */
[----:B-1----:R-:W-:-:S13]  /*3620*/  ISETP.NE.AND P0, PT, R0, RZ, PT ;  /* 0x000000ff0000720c */ /* 0x002fda0003f05270 */
[----:B------:R-:W-:Y:S05]  /*3630*/  @P0 BRA `(.L_x_60) ;  /* 0x0000000400100947 */ /* 0x000fea0003800000 */
[----:B------:R-:W1:Y:S01]  /*3640*/  S2UR UR4, SR_CgaCtaId ;  /* 0x00000000000479c3 */ /* 0x000e620000008800 */
[----:B------:R-:W-:Y:S02]  /*3650*/  UISETP.NE.U32.AND UP1, UPT, UR28, 0x1, UPT ;  /* 0x000000011c00788c */ /* 0x000fe4000bf25070 */
[----:B------:R-:W-:Y:S02]  /*3660*/  UIADD3 UR7, UPT, UPT, UR5, 0x8, URZ ;  /* 0x0000000805077890 */ /* 0x000fe4000fffe0ff */
[----:B-1----:R-:W-:-:S05]  /*3670*/  ULOP3.LUT UR8, UR4, 0x1, URZ, 0x3c, !UPT ;  /* 0x0000000104087892 */ /* 0x002fca000f8e3cff */
[----:B------:R-:W-:Y:S07]  /*3680*/  BRA.U !UP1, `(.L_x_61) ;  /* 0x00000001099c7547 */ /* 0x000fee000b800000 */
[----:B------:R-:W-:Y:S01]  /*3690*/  ELECT P0, URZ, PT ;  /* 0x0000000000ff782f */ /* 0x000fe20003800000 */
[----:B------:R-:W-:-:S12]  /*36a0*/  BSSY B0, `(.L_x_61) ;  /* 0x0000025000007945 */ /* 0x000fd80003800000 */
[----:B------:R-:W-:Y:S05]  /*36b0*/  @!P0 BRA `(.L_x_62) ;  /* 0x00000000008c8947 */ /* 0x000fea0003800000 */
[----:B------:R-:W-:-:S05]  /*36c0*/  UMOV UR4, 0x10 ;  /* 0x0000001000047882 */ /* 0x000fca0000000000 */
[----:B------:R-:W-:Y:S04]  /*36d0*/  DEPBAR.LE SB1, 0x36 ;  /* 0x00009d800000791a */ /* 0x000fe80000000000 */
[----:B------:R-:W1:Y:S02]  /*36e0*/  UTCATOMSWS.2CTA.FIND_AND_SET.ALIGN UP0, UR4, UR4 ;  /* 0x00000004000475e3 */ /* 0x000e640008200800 */
[----:B-1----:R-:W-:Y:S01]  /*36f0*/  MOV R10, UR4 ;  /* 0x00000004000a7c02 */ /* 0x002fe20008000f00 */
[----:B------:R-:W-:Y:S06]  /*3700*/  BRA.U UP0, `(.L_x_63) ;  /* 0x0000000100187547 */ /* 0x000fec000b800000 */
.L_x_64:
[----:B------:R-:W-:Y:S05]  /*3710*/  NANOSLEEP 0x64 ;  /* 0x000000640000795d */ /* 0x000fea0003800000 */
[----:B------:R-:W-:-:S05]  /*3720*/  UMOV UR4, 0x10 ;  /* 0x0000001000047882 */ /* 0x000fca0000000000 */
[----:B------:R-:W-:Y:S04]  /*3730*/  DEPBAR.LE SB1, 0x36 ;  /* 0x00009d800000791a */ /* 0x000fe80000000000 */
[----:B------:R-:W1:Y:S02]  /*3740*/  UTCATOMSWS.2CTA.FIND_AND_SET.ALIGN UP0, UR4, UR4 ;  /* 0x00000004000475e3 */ /* 0x000e640008200800 */
[----:B-1----:R-:W-:Y:S01]  /*3750*/  MOV R10, UR4 ;  /* 0x00000004000a7c02 */ /* 0x002fe20008000f00 */
[----:B------:R-:W-:Y:S05]  /*3760*/  BRA.U !UP0, `(.L_x_64) ;  /* 0xfffffffd08e87547 */ /* 0x000fea000b83ffff */
.L_x_63:
[----:B------:R-:W1:Y:S01]  /*3770*/  LDS R6, [UR5+0x10] ;  /* 0x00001005ff067984 */ /* 0x000e620008000800 */
[----:B------:R-:W-:Y:S01]  /*3780*/  IMAD.U32 R0, RZ, RZ, UR6 ;  /* 0x00000006ff007e24 */ /* 0x000fe2000f8e00ff */
[----:B------:R-:W-:-:S03]  /*3790*/  MOV R4, UR8 ;  /* 0x0000000800047c02 */ /* 0x000fc60008000f00 */
[----:B------:R-:W-:Y:S01]  /*37a0*/  VIADD R0, R0, 0x110 ;  /* 0x0000011000007836 */ /* 0x000fe20000000000 */
[----:B-1----:R-:W-:-:S04]  /*37b0*/  SHF.L.U32 R6, R6, 0x1f, RZ ;  /* 0x0000001f06067819 */ /* 0x002fc800000006ff */
[----:B------:R-:W1:Y:S02]  /*37c0*/  SYNCS.PHASECHK.TRANS64.TRYWAIT P0, [UR5+0x8], R6 ;  /* 0x00000806ff0075a7 */ /* 0x000e640008001105 */
[----:B-1----:R-:W-:Y:S05]  /*37d0*/  @P0 BRA `(.L_x_65) ;  /* 0x0000000000080947 */ /* 0x002fea0003800000 */
[----:B------:R-:W1:Y:S02]  /*37e0*/  SYNCS.PHASECHK.TRANS64.TRYWAIT P0, [UR5+0x8], R6 ;  /* 0x00000806ff0075a7 */ /* 0x000e640008001105 */
[----:B-1----:R-:W-:Y:S05]  /*37f0*/  @!P0 BRA `(.L_x_66) ;  /* 0x0000009000b08947 */ /* 0x002fea0003800000 */
.L_x_65:
[----:B------:R-:W-:Y:S01]  /*3800*/  PRMT R4, R4, 0x654, R0 ;  /* 0x0000065404047816 */ /* 0x000fe20000000000 */
[----:B------:R-:W-:Y:S01]  /*3810*/  HFMA2 R0, -RZ, RZ, 0, 5.9604644775390625e-08 ;  /* 0x00000001ff007431 */ /* 0x000fe200000001ff */
[----:B------:R-:W-:Y:S01]  /*3820*/  UPRMT UR4, UR8, 0x654, UR7 ;  /* 0x0000065408047896 */ /* 0x000fe20008000007 */
[----:B------:R-:W-:Y:S02]  /*3830*/  IMAD.MOV.U32 R8, RZ, RZ, 0xffff ;  /* 0x0000ffffff087424 */ /* 0x000fe400078e00ff */
[----:B-1----:R-:W-:Y:S02]  /*3840*/  IMAD.MOV.U32 R6, RZ, RZ, 0x4 ;  /* 0x00000004ff067424 */ /* 0x002fe400078e00ff */
[----:B------:R-:W-:Y:S01]  /*3850*/  IMAD.SHL.U32 R9, R10, 0x20, RZ ;  /* 0x000000200a097824 */ /* 0x000fe200078e00ff */
[----:B------:R-:W-:Y:S02]  /*3860*/  MOV R5, UR4 ;  /* 0x0000000400057c02 */ /* 0x000fe40008000f00 */
[-C--:B------:R-:W-:Y:S01]  /*3870*/  SHF.L.U32 R8, R8, R10.reuse, RZ ;  /* 0x0000000a08087219 */ /* 0x080fe200000006ff */
[----:B------:R1:W-:Y:S01]  /*3880*/  SYNCS.ARRIVE.TRANS64.RED RZ, [UR4], R6 ;  /* 0x00000006ffff79a7 */ /* 0x0003e20008000404 */
[----:B------:R-:W-:Y:S01]  /*3890*/  SHF.L.U32 R7, R0, R10, RZ ;  /* 0x0000000a00077219 */ /* 0x000fe200000006ff */
[----:B------:R1:W-:Y:S04]  /*38a0*/  STS [UR6+0x110], R9 ;  /* 0x00011009ff007988 */ /* 0x0003e80008000806 */
[----:B------:R1:W-:Y:S04]  /*38b0*/  STAS [R4.64], R10 ;  /* 0x0000000a04007dbd */ /* 0x0003e8000c0008ff */
[----:B------:R1:W-:Y:S04]  /*38c0*/  ATOMS.OR RZ, [UR5+0x14], R8 ;  /* 0x00001408ffff798c */ /* 0x0003e8000b000005 */
[----:B------:R1:W-:Y:S04]  /*38d0*/  ATOMS.OR RZ, [UR5+0x18], R7 ;  /* 0x00001807ffff798c */ /* 0x0003e8000b000005 */
[----:B------:R1:W-:Y:S02]  /*38e0*/  ATOMS.XOR RZ, [UR5+0x10], R0 ;  /* 0x00001000ffff798c */ /* 0x0003e4000b800005 */
.L_x_62:
[----:B------:R-:W-:Y:S05]  /*38f0*/  BSYNC B0 ;  /* 0x0000000000007941 */ /* 0x000fea0003800000 */
.L_x_61:
[----:B------:R-:W-:Y:S05]  /*3900*/  BRA.U UP1, `(.L_x_67) ;  /* 0x00000001016c7547 */ /* 0x000fea000b800000 */
[----:B------:R-:W-:-:S03]  /*3910*/  UMOV UR4, 0xffffffff ;  /* 0xffffffff00047882 */ /* 0x000fc60000000000 */
[----:B------:R-:W-:Y:S05]  /*3920*/  BRA.DIV UR4, `(.L_x_68) ;  /* 0x00000092047c7947 */ /* 0x000fea000b800000 */
[----:B------:R-:W-:-:S13]  /*3930*/  ELECT P6, URZ, PT ;  /* 0x0000000000ff782f */ /* 0x000fda00038c0000 */
.L_x_168:
[----:B------:R-:W-:Y:S05]  /*3940*/  @!P6 BRA `(.L_x_67) ;  /* 0x00000000005ce947 */ /* 0x000fea0003800000 */
[----:B-1----:R-:W1:Y:S02]  /*3950*/  LDS R4, [UR5+0x10] ;  /* 0x00001005ff047984 */ /* 0x002e640008000800 */
[----:B-1----:R-:W-:-:S04]  /*3960*/  SHF.L.U32 R4, R4, 0x1f, RZ ;  /* 0x0000001f04047819 */ /* 0x002fc800000006ff */
[----:B------:R-:W1:Y:S02]  /*3970*/  SYNCS.PHASECHK.TRANS64.TRYWAIT P0, [UR5+0x8], R4 ;  /* 0x00000804ff0075a7 */ /* 0x000e640008001105 */
[----:B-1----:R-:W-:Y:S05]  /*3980*/  @P0 BRA `(.L_x_69) ;  /* 0x0000000000080947 */ /* 0x002fea0003800000 */
[----:B------:R-:W1:Y:S02]  /*3990*/  SYNCS.PHASECHK.TRANS64.TRYWAIT P0, [UR5+0x8], R4 ;  /* 0x00000804ff0075a7 */ /* 0x000e640008001105 */
[----:B-1----:R-:W-:Y:S05]  /*39a0*/  @!P0 BRA `(.L_x_70) ;  /* 0x00000090007c8947 */ /* 0x002fea0003800000 */
.L_x_69:
[----:B------:R-:W2:Y:S01]  /*39b0*/  LDS R6, [UR6+0x110] ;  /* 0x00011006ff067984 */ /* 0x000ea20008000800 */
[----:B-1----:R-:W-:Y:S02]  /*39c0*/  HFMA2 R0, -RZ, RZ, 0, 5.9604644775390625e-08 ;  /* 0x00000001ff007431 */ /* 0x002fe400000001ff */
[----:B------:R-:W-:Y:S01]  /*39d0*/  IMAD.MOV.U32 R4, RZ, RZ, 0xffff ;  /* 0x0000ffffff047424 */ /* 0x000fe200078e00ff */
[----:B------:R-:W-:Y:S01]  /*39e0*/  UPRMT UR4, UR8, 0x654, UR7 ;  /* 0x0000065408047896 */ /* 0x000fe20008000007 */
[----:B--2---:R-:W-:-:S03]  /*39f0*/  IMAD.SHL.U32 R5, R6, 0x20, RZ ;  /* 0x0000002006057824 */ /* 0x004fc600078e00ff */
[-C--:B------:R-:W-:Y:S02]  /*3a00*/  SHF.L.U32 R4, R4, R6.reuse, RZ ;  /* 0x0000000604047219 */ /* 0x080fe400000006ff */
[----:B------:R-:W-:Y:S01]  /*3a10*/  SHF.L.U32 R6, R0, R6, RZ ;  /* 0x0000000600067219 */ /* 0x000fe200000006ff */
[----:B------:R2:W-:Y:S04]  /*3a20*/  STS [UR6+0x110], R5 ;  /* 0x00011005ff007988 */ /* 0x0005e80008000806 */
[----:B------:R2:W-:Y:S04]  /*3a30*/  ATOMS.OR RZ, [UR5+0x14], R4 ;  /* 0x00001404ffff798c */ /* 0x0005e8000b000005 */
[----:B------:R2:W-:Y:S01]  /*3a40*/  ATOMS.OR RZ, [UR5+0x18], R6 ;  /* 0x00001806ffff798c */ /* 0x0005e2000b000005 */
[----:B------:R-:W-:Y:S03]  /*3a50*/  SYNCS.ARRIVE.TRANS64.RED.A1T0 RZ, [UR4], RZ ;  /* 0x000000ffffff79a7 */ /* 0x000fe60008100404 */
[----:B------:R2:W-:Y:S01]  /*3a60*/  ATOMS.XOR RZ, [UR5+0x10], R0 ;  /* 0x00001000ffff798c */ /* 0x0005e2000b800005 */
[----:B------:R-:W-:Y:S05]  /*3a70*/  BRA `(.L_x_67) ;  /* 0x0000000000107947 */ /* 0x000fea0003800000 */
.L_x_60:
[----:B------:R-:W-:Y:S02]  /*3a80*/  MOV R0, 0xffffffff ;  /* 0xffffffff00007802 */ /* 0x000fe40000000f00 */
[----:B------:R-:W-:-:S03]  /*3a90*/  MOV R4, 0x3ac0 ;  /* 0x00003ac000047802 */ /* 0x000fc60000000f00 */
[----:B------:R1:W-:Y:S04]  /*3aa0*/  STS [UR6+0x110], R0 ;  /* 0x00011000ff007988 */ /* 0x0003e80008000806 */
[----:B-1---5:R-:W-:Y:S05]  /*3ab0*/  CALL.REL.NOINC `($__internal_1_$__cuda_sm10x_tcgen05_guardrail_trap_phase_invalid_during_alloc) ;  /* 0x0000009800247944 */ /* 0x022fea0003c00000 */
.L_x_67:
[----:B------:R-:W-:Y:S05]  /*3ac0*/  WARPSYNC.ALL ;  /* 0x0000000000007948 */ /* 0x000fea0003800000 */
[----:B------:R-:W3:Y:S01]  /*3ad0*/  S2UR UR4, SR_CgaCtaId ;  /* 0x00000000000479c3 */ /* 0x000ee20000008800 */
[----:B------:R-:W-:Y:S01]  /*3ae0*/  UMOV UR38, 0x400 ;  /* 0x0000040000267882 */ /* 0x000fe20000000000 */
[----:B------:R-:W-:-:S06]  /*3af0*/  NOP ;  /* 0x0000000000007918 */ /* 0x000fcc0000000000 */
[----:B------:R-:W-:Y:S06]  /*3b00*/  BAR.ARV 0x6, 0xa0 ;  /* 0x0182800000007b1d */ /* 0x000fec0000002000 */
[----:B------:R-:W4:Y:S01]  /*3b10*/  LDCU UR12, c[0x0][0x38c] ;  /* 0x00007180ff0c77ac */ /* 0x000f220008000800 */
[----:B------:R-:W-:Y:S02]  /*3b20*/  LOP3.LUT R2, R2, 0xffff, RZ, 0xc0, !PT ;  /* 0x0000ffff02027812 */ /* 0x000fe400078ec0ff */
[----:B-1----:R-:W-:Y:S01]  /*3b30*/  CS2R R8, SRZ ;  /* 0x0000000000087805 */ /* 0x002fe2000001ff00 */
[----:B------:R-:W-:Y:S01]  /*3b40*/  UMOV UR59, 0x1 ;  /* 0x00000001003b7882 */ /* 0x000fe20000000000 */
[----:B------:R-:W-:Y:S01]  /*3b50*/  R2UR UR69, R2 ;  /* 0x00000000024572ca */ /* 0x000fe200000e0000 */
[----:B------:R-:W-:Y:S01]  /*3b60*/  IMAD.MOV.U32 R2, RZ, RZ, RZ ;  /* 0x000000ffff027224 */ /* 0x000fe200078e00ff */
[----:B------:R-:W-:Y:S01]  /*3b70*/  UMOV UR7, URZ ;  /* 0x000000ff00077c82 */ /* 0x000fe20008000000 */
[----:B------:R-:W-:-:S02]  /*3b80*/  UISETP.NE.AND UP3, UPT, UR28, URZ, UPT ;  /* 0x000000ff1c00728c */ /* 0x000fc4000bf65270 */
[----:B---3--:R-:W-:Y:S01]  /*3b90*/  ULEA UR38, UR4, UR38, 0x18 ;  /* 0x0000002604267291 */ /* 0x008fe2000f8ec0ff */
[----:B------:R-:W-:Y:S01]  /*3ba0*/  UMOV UR64, URZ ;  /* 0x000000ff00407c82 */ /* 0x000fe20008000000 */
[----:B------:R-:W-:Y:S02]  /*3bb0*/  UMOV UR62, URZ ;  /* 0x000000ff003e7c82 */ /* 0x000fe40008000000 */
[----:B------:R-:W-:Y:S02]  /*3bc0*/  UIADD3 UR6, UPT, UPT, UR38, 0x10800, URZ ;  /* 0x0001080026067890 */ /* 0x000fe4000fffe0ff */
[----:B------:R-:W-:Y:S02]  /*3bd0*/  UIADD3 UR5, UPT, UPT, UR38, 0x20800, URZ ;  /* 0x0002080026057890 */ /* 0x000fe4000fffe0ff */
[----:B------:R-:W-:Y:S01]  /*3be0*/  UIADD3 UR4, UPT, UPT, UR38, 0x30800, URZ ;  /* 0x0003080026047890 */ /* 0x000fe2000fffe0ff */
[----:B--2---:R-:W1:Y:S01]  /*3bf0*/  LDS R0, [UR38+0x110] ;  /* 0x00011026ff007984 */ /* 0x004e620008000800 */
[----:B------:R-:W-:-:S02]  /*3c00*/  UIADD3 UR8, UPT, UPT, UR38, 0x31800, URZ ;  /* 0x0003180026087890 */ /* 0x000fc4000fffe0ff */
[----:B----4-:R-:W-:Y:S02]  /*3c10*/  UIADD3 UR12, UPT, UPT, UR12, 0xff, URZ ;  /* 0x000000ff0c0c7890 */ /* 0x010fe4000fffe0ff */
[----:B------:R-:W-:Y:S02]  /*3c20*/  USHF.R.U32.HI UR11, URZ, 0x4, UR6 ;  /* 0x00000004ff0b7899 */ /* 0x000fe40008011606 */
[----:B------:R-:W-:Y:S02]  /*3c30*/  USHF.R.U32.HI UR9, URZ, 0x4, UR5 ;  /* 0x00000004ff097899 */ /* 0x000fe40008011605 */
[----:B------:R-:W-:Y:S02]  /*3c40*/  USHF.R.U32.HI UR6, URZ, 0x4, UR4 ;  /* 0x00000004ff067899 */ /* 0x000fe40008011604 */
[----:B------:R-:W-:Y:S02]  /*3c50*/  USHF.R.U32.HI UR5, URZ, 0x4, UR8 ;  /* 0x00000004ff057899 */ /* 0x000fe40008011608 */
[----:B------:R-:W-:-:S02]  /*3c60*/  USHF.R.S32.HI UR10, URZ, 0x1f, UR12 ;  /* 0x0000001fff0a7899 */ /* 0x000fc4000801140c */
[----:B------:R-:W-:Y:S02]  /*3c70*/  ULOP3.LUT UR9, UR9, 0x3fff, URZ, 0xc0, !UPT ;  /* 0x00003fff09097892 */ /* 0x000fe4000f8ec0ff */
[----:B------:R-:W-:Y:S02]  /*3c80*/  ULOP3.LUT UR6, UR6, 0x3fff, URZ, 0xc0, !UPT ;  /* 0x00003fff06067892 */ /* 0x000fe4000f8ec0ff */
[----:B------:R-:W-:Y:S02]  /*3c90*/  ULOP3.LUT UR5, UR5, 0x3fff, URZ, 0xc0, !UPT ;  /* 0x00003fff05057892 */ /* 0x000fe4000f8ec0ff */
[----:B------:R-:W-:Y:S02]  /*3ca0*/  ULEA.HI UR4, UR10, UR12, URZ, 0x8 ;  /* 0x0000000c0a047291 */ /* 0x000fe4000f8f40ff */
[----:B------:R-:W-:Y:S02]  /*3cb0*/  ULOP3.LUT UR56, UR9, 0x10000, URZ, 0xfc, !UPT ;  /* 0x0001000009387892 */ /* 0x000fe4000f8efcff */
[----:B------:R-:W-:-:S02]  /*3cc0*/  ULOP3.LUT UR11, UR11, 0x3fff, URZ, 0xc0, !UPT ;  /* 0x00003fff0b0b7892 */ /* 0x000fc4000f8ec0ff */
[----:B------:R-:W-:Y:S02]  /*3cd0*/  ULOP3.LUT UR57, UR6, 0x10000, URZ, 0xfc, !UPT ;  /* 0x0001000006397892 */ /* 0x000fe4000f8efcff */
[----:B------:R-:W-:Y:S02]  /*3ce0*/  ULOP3.LUT UR58, UR5, 0x10000, URZ, 0xfc, !UPT ;  /* 0x00010000053a7892 */ /* 0x000fe4000f8efcff */
[----:B------:R-:W-:Y:S02]  /*3cf0*/  USHF.R.S32.HI UR68, URZ, 0x8, UR4 ;  /* 0x00000008ff447899 */ /* 0x000fe40008011404 */
[----:B------:R-:W-:Y:S02]  /*3d00*/  ULOP3.LUT UR39, UR11, 0x10000, URZ, 0xfc, !UPT ;  /* 0x000100000b277892 */ /* 0x000fe4000f8efcff */
[----:B------:R-:W-:Y:S02]  /*3d10*/  UIADD3 UR71, UPT, UPT, UR38, 0xb0, URZ ;  /* 0x000000b026477890 */ /* 0x000fe4000fffe0ff */
[----:B------:R-:W-:Y:S01]  /*3d20*/  UIADD3 UR70, UPT, UPT, UR68, -0x1, URZ ;  /* 0xffffffff44467890 */ /* 0x000fe2000fffe0ff */
[----:B------:R-:W-:Y:S01]  /*3d30*/  UMOV UR60, URZ ;  /* 0x000000ff003c7c82 */ /* 0x000fe20008000000 */
[----:B-1----:R-:W-:Y:S01]  /*3d40*/  R2UR UR32, R0 ;  /* 0x00000000002072ca */ /* 0x002fe200000e0000 */
[----:B------:R-:W-:Y:S01]  /*3d50*/  UMOV UR46, URZ ;  /* 0x000000ff002e7c82 */ /* 0x000fe20008000000 */
[----:B------:R-:W-:Y:S01]  /*3d60*/  UMOV UR44, URZ ;  /* 0x000000ff002c7c82 */ /* 0x000fe20008000000 */
[----:B------:R-:W-:Y:S01]  /*3d70*/  UMOV UR42, URZ ;  /* 0x000000ff002a7c82 */ /* 0x000fe20008000000 */
[----:B------:R-:W-:-:S09]  /*3d80*/  UMOV UR40, URZ ;  /* 0x000000ff00287c82 */ /* 0x000fd20008000000 */
[----:B------:R-:W-:Y:S02]  /*3d90*/  UIADD3 UR54, UPT, UPT, UR32, 0x1c0, URZ ;  /* 0x000001c020367890 */ /* 0x000fe4000fffe0ff */
[----:B------:R-:W-:Y:S02]  /*3da0*/  UIADD3 UR55, UPT, UPT, UR32, 0x1c8, URZ ;  /* 0x000001c820377890 */ /* 0x000fe4000fffe0ff */
[----:B------:R-:W-:Y:S02]  /*3db0*/  UIADD3 UR50, UPT, UPT, UR32, -0x7ffffe40, URZ ;  /* 0x800001c020327890 */ /* 0x000fe4000fffe0ff */
[----:B------:R-:W-:Y:S02]  /*3dc0*/  UIADD3 UR51, UPT, UPT, UR32, -0x7ffffe38, URZ ;  /* 0x800001c820337890 */ /* 0x000fe4000fffe0ff */
[----:B------:R-:W-:Y:S02]  /*3dd0*/  UIADD3 UR52, UPT, UPT, UR32, 0x1c4, URZ ;  /* 0x000001c420347890 */ /* 0x000fe4000fffe0ff */
[----:B------:R-:W-:-:S02]  /*3de0*/  UIADD3 UR53, UPT, UPT, UR32, 0x1d0, URZ ;  /* 0x000001d020357890 */ /* 0x000fc4000fffe0ff */
[----:B------:R-:W-:Y:S02]  /*3df0*/  UIADD3 UR48, UPT, UPT, UR32, -0x7ffffe3c, URZ ;  /* 0x800001c420307890 */ /* 0x000fe4000fffe0ff */
[----:B------:R-:W-:Y:S02]  /*3e00*/  UIADD3 UR49, UPT, UPT, UR32, -0x7ffffe30, URZ ;  /* 0x800001d020317890 */ /* 0x000fe4000fffe0ff */
[----:B------:R-:W-:Y:S02]  /*3e10*/  USHF.R.U32.HI UR9, URZ, 0x11, UR54 ;  /* 0x00000011ff097899 */ /* 0x000fe40008011636 */
[----:B------:R-:W-:Y:S02]  /*3e20*/  USHF.R.U32.HI UR8, URZ, 0x1a, UR55 ;  /* 0x0000001aff087899 */ /* 0x000fe40008011637 */
[----:B------:R-:W-:Y:S02]  /*3e30*/  USHF.R.U32.HI UR6, URZ, 0x11, UR50 ;  /* 0x00000011ff067899 */ /* 0x000fe40008011632 */
[----:B------:R-:W-:-:S02]  /*3e40*/  USHF.R.U32.HI UR5, URZ, 0x1a, UR51 ;  /* 0x0000001aff057899 */ /* 0x000fc40008011633 */
[----:B------:R-:W-:Y:S02]  /*3e50*/  USHF.R.U32.HI UR4, URZ, 0x11, UR52 ;  /* 0x00000011ff047899 */ /* 0x000fe40008011634 */
[----:B------:R-:W-:Y:S02]  /*3e60*/  USHF.R.U32.HI UR10, URZ, 0x1a, UR53 ;  /* 0x0000001aff0a7899 */ /* 0x000fe40008011635 */
[----:B------:R-:W-:Y:S02]  /*3e70*/  USHF.R.U32.HI UR12, URZ, 0x11, UR48 ;  /* 0x00000011ff0c7899 */ /* 0x000fe40008011630 */
[----:B------:R-:W-:Y:S02]  /*3e80*/  USHF.R.U32.HI UR13, URZ, 0x1a, UR49 ;  /* 0x0000001aff0d7899 */ /* 0x000fe40008011631 */
[----:B------:R-:W-:Y:S02]  /*3e90*/  ULOP3.LUT UR14, UR9, 0x6000, URZ, 0xc0, !UPT ;  /* 0x00006000090e7892 */ /* 0x000fe4000f8ec0ff */
[----:B------:R-:W-:-:S02]  /*3ea0*/  ULOP3.LUT UR66, UR8, 0x30, URZ, 0xc0, !UPT ;  /* 0x0000003008427892 */ /* 0x000fc4000f8ec0ff */
[----:B------:R-:W-:Y:S02]  /*3eb0*/  ULOP3.LUT UR11, UR6, 0x6000, URZ, 0xc0, !UPT ;  /* 0x00006000060b7892 */ /* 0x000fe4000f8ec0ff */
[----:B------:R-:W-:Y:S02]  /*3ec0*/  ULOP3.LUT UR9, UR5, 0x30, URZ, 0xc0, !UPT ;  /* 0x0000003005097892 */ /* 0x000fe4000f8ec0ff */
[----:B------:R-:W-:Y:S02]  /*3ed0*/  ULOP3.LUT UR4, UR4, 0x6000, URZ, 0xc0, !UPT ;  /* 0x0000600004047892 */ /* 0x000fe4000f8ec0ff */
[----:B------:R-:W-:Y:S02]  /*3ee0*/  ULOP3.LUT UR8, UR10, 0x30, URZ, 0xc0, !UPT ;  /* 0x000000300a087892 */ /* 0x000fe4000f8ec0ff */
        /* <DEDUP_REMOVED lines=10> */
[----:B------:R-:W-:Y:S02]  /*3f90*/  UPRMT UR67, UR66, 0x5410, UR14 ;  /* 0x0000541042437896 */ /* 0x000fe4000800000e */
[----:B------:R-:W-:Y:S02]  /*3fa0*/  UPRMT UR65, UR9, 0x5410, UR11 ;  /* 0x0000541009417896 */ /* 0x000fe4000800000b */
[----:B------:R-:W-:Y:S02]  /*3fb0*/  UPRMT UR63, UR8, 0x5410, UR4 ;  /* 0x00005410083f7896 */ /* 0x000fe40008000004 */
[----:B------:R-:W-:Y:S01]  /*3fc0*/  UPRMT UR61, UR5, 0x5410, UR6 ;  /* 0x00005410053d7896 */ /* 0x000fe20008000006 */
[----:B------:R-:W-:Y:S01]  /*3fd0*/  UMOV UR66, URZ ;  /* 0x000000ff00427c82 */ /* 0x000fe20008000000 */
[----:B------:R-:W-:Y:S01]  /*3fe0*/  UMOV UR47, UR67 ;  /* 0x00000043002f7c82 */ /* 0x000fe20008000000 */
[----:B------:R-:W-:-:S02]  /*3ff0*/  UMOV UR45, UR65 ;  /* 0x00000041002d7c82 */ /* 0x000fc40008000000 */
[----:B------:R-:W-:Y:S02]  /*4000*/  UMOV UR43, UR63 ;  /* 0x0000003f002b7c82 */ /* 0x000fe40008000000 */
[----:B------:R-:W-:-:S05]  /*4010*/  UMOV UR41, UR61 ;  /* 0x0000003d00297c82 */ /* 0x000fca0008000000 */
.L_x_81:
[C---:B------:R-:W-:Y:S02]  /*4020*/  LEA R0, R9.reuse, UR38, 0x3 ;  /* 0x0000002609007c11 */ /* 0x040fe4000f8e18ff */
[----:B------:R-:W-:Y:S02]  /*4030*/  SHF.L.U32 R4, R8, 0x1f, RZ ;  /* 0x0000001f08047819 */ /* 0x000fe400000006ff */
[----:B------:R-:W-:Y:S02]  /*4040*/  LEA R5, R9, UR38, 0x4 ;  /* 0x0000002609057c11 */ /* 0x000fe4000f8e20ff */
[----:B------:R-:W1:Y:S02]  /*4050*/  SYNCS.PHASECHK.TRANS64.TRYWAIT P0, [R0+URZ+0x90], R4 ;  /* 0x00009004000075a7 */ /* 0x000e6400080011ff */
[----:B-12---:R-:W-:Y:S05]  /*4060*/  @!P0 BRA `(.L_x_71) ;  /* 0x0000008800e48947 */ /* 0x006fea0003800000 */
.L_x_169:
[----:B-1----:R-:W1:Y:S01]  /*4070*/  LDS.128 R4, [R5+0xf0] ;  /* 0x0000f00005047984 */ /* 0x002e620000000c00 */
[----:B------:R-:W-:Y:S02]  /*4080*/  VIADD R0, R0, 0xa0 ;  /* 0x000000a000007836 */ /* 0x000fe40000000000 */
[----:B------:R-:W-:Y:S01]  /*4090*/  VIADD R9, R9, 0x1 ;  /* 0x0000000109097836 */ /* 0x000fe20000000000 */
[----:B------:R-:W-:Y:S01]  /*40a0*/  @!PT LDS RZ, [RZ] ;  /* 0x00000000fffff984 */ /* 0x000fe20000000800 */
[----:B------:R-:W-:Y:S01]  /*40b0*/  @!PT LDS RZ, [RZ] ;  /* 0x00000000fffff984 */ /* 0x000fe20000000800 */
[----:B------:R-:W-:Y:S01]  /*40c0*/  @!PT LDS RZ, [RZ] ;  /* 0x00000000fffff984 */ /* 0x000fe20000000800 */
[----:B------:R-:W-:Y:S01]  /*40d0*/  @!PT LDS RZ, [RZ] ;  /* 0x00000000fffff984 */ /* 0x000fe20000000800 */
[----:B------:R2:W-:Y:S06]  /*40e0*/  MEMBAR.ALL.CTA ;  /* 0x0000000000007992 */ /* 0x0005ec0000008000 */
[----:B--2---:R-:W2:Y:S01]  /*40f0*/  FENCE.VIEW.ASYNC.S ;  /* 0x00000000000073c6 */ /* 0x004ea20000000000 */
[----:B------:R-:W-:-:S04]  /*4100*/  PRMT R0, RZ, 0x654, R0 ;  /* 0x00000654ff007816 */ /* 0x000fc80000000000 */
[----:B--2---:R2:W-:Y:S01]  /*4110*/  SYNCS.ARRIVE.TRANS64.RED.A1T0 RZ, [R0+URZ], RZ ;  /* 0x000000ff00ff79a7 */ /* 0x0045e200081004ff */
[----:B-1----:R-:W-:Y:S01]  /*4120*/  LOP3.LUT P2, RZ, R6, 0x1, RZ, 0xc0, !PT ;  /* 0x0000000106ff7812 */ /* 0x002fe2000784c0ff */
[----:B--2---:R-:W-:-:S12]  /*4130*/  BRA.U UP3, `(.L_x_72) ;  /* 0x0000000903587547 */ /* 0x004fd8000b800000 */
[----:B------:R-:W1:Y:S01]  /*4140*/  LDCU UR4, c[0x0][0x38c] ;  /* 0x00007180ff0477ac */ /* 0x000e620008000800 */
[----:B------:R-:W-:Y:S01]  /*4150*/  ULOP3.LUT UR34, UR59, 0x1, URZ, 0x3c, !UPT ;  /* 0x000000013b227892 */ /* 0x000fe2000f8e3cff */
[----:B------:R-:W-:Y:S01]  /*4160*/  UMOV UR11, URZ ;  /* 0x000000ff000b7c82 */ /* 0x000fe20008000000 */
[----:B------:R-:W-:Y:S02]  /*4170*/  UMOV UR6, 0x1 ;  /* 0x0000000100067882 */ /* 0x000fe40000000000 */
[----:B------:R-:W-:Y:S01]  /*4180*/  UIMAD UR34, UR34, 0xc0, UR32 ;  /* 0x000000c0222278a4 */ /* 0x000fe2000f8e0220 */
[----:B------:R-:W-:Y:S01]  /*4190*/  UMOV UR35, UR7 ;  /* 0x0000000700237c82 */ /* 0x000fe20008000000 */
[----:B------:R-:W-:Y:S01]  /*41a0*/  UMOV UR33, UR68 ;  /* 0x0000004400217c82 */ /* 0x000fe20008000000 */
[----:B-1----:R-:W-:-:S09]  /*41b0*/  UISETP.GE.AND UP0, UPT, UR4, 0x1, UPT ;  /* 0x000000010400788c */ /* 0x002fd2000bf06270 */
[----:B------:R-:W-:Y:S05]  /*41c0*/  BRA.U !UP0, `(.L_x_73) ;  /* 0x0000000508107547 */ /* 0x000fea000b800000 */
[----:B------:R-:W-:Y:S01]  /*41d0*/  ULEA UR18, UR7, UR38, 0x3 ;  /* 0x0000002607127291 */ /* 0x000fe2000f8e18ff */
[----:B------:R-:W-:-:S08]  /*41e0*/  SHF.L.U32 R4, R2, 0x1f, RZ ;  /* 0x0000001f02047819 */ /* 0x000fd000000006ff */
[----:B------:R-:W1:Y:S02]  /*41f0*/  SYNCS.PHASECHK.TRANS64.TRYWAIT P0, [UR18], R4 ;  /* 0x00000004ff0075a7 */ /* 0x000e640008001112 */
[----:B-1----:R-:W-:Y:S05]  /*4200*/  @P0 BRA `(.L_x_74) ;  /* 0x0000000000080947 */ /* 0x002fea0003800000 */
[----:B------:R-:W1:Y:S02]  /*4210*/  SYNCS.PHASECHK.TRANS64.TRYWAIT P0, [UR18], R4 ;  /* 0x00000004ff0075a7 */ /* 0x000e640008001112 */
[----:B-1----:R-:W-:Y:S05]  /*4220*/  @!P0 BRA `(.L_x_75) ;  /* 0x0000008800888947 */ /* 0x002fea0003800000 */
.L_x_74:
[----:B------:R-:W-:Y:S01]  /*4230*/  UIADD3 UR35, UPT, UPT, UR7, 0x1, URZ ;  /* 0x0000000107237890 */ /* 0x000fe2000fffe0ff */
[----:B-1----:R-:W-:Y:S01]  /*4240*/  IMAD.U32 R0, RZ, RZ, UR59 ;  /* 0x0000003bff007e24 */ /* 0x002fe2000f8e00ff */
[----:B------:R-:W-:Y:S02]  /*4250*/  UISETP.GE.U32.AND UP1, UPT, UR4, 0x101, UPT ;  /* 0x000001010400788c */ /* 0x000fe4000bf26070 */
[----:B------:R-:W-:Y:S02]  /*4260*/  UISETP.NE.AND UP0, UPT, UR35, 0x4, UPT ;  /* 0x000000042300788c */ /* 0x000fe4000bf05270 */
[----:B------:R-:W-:Y:S02]  /*4270*/  ULEA UR8, UR7, UR57, 0x6 ;  /* 0x0000003907087291 */ /* 0x000fe4000f8e30ff */
[----:B------:R-:W-:Y:S01]  /*4280*/  PLOP3.LUT P1, PT, PT, PT, UP1, 0x80, 0x8 ;  /* 0x000000000008781c */ /* 0x000fe20003f2f018 */
[----:B------:R-:W-:Y:S02]  /*4290*/  USEL UR4, URZ, 0x1, UP0 ;  /* 0x00000001ff047887 */ /* 0x000fe40008000000 */
[----:B------:R-:W-:-:S02]  /*42a0*/  USEL UR35, UR35, URZ, UP0 ;  /* 0x000000ff23237287 */ /* 0x000fc40008000000 */
[----:B------:R-:W-:Y:S02]  /*42b0*/  UIADD3 UR16, UPT, UPT, UR8, 0x20, URZ ;  /* 0x0000002008107890 */ /* 0x000fe4000fffe0ff */
[----:B------:R-:W-:Y:S01]  /*42c0*/  LOP3.LUT R2, R2, UR4, RZ, 0x3c, !PT ;  /* 0x0000000402027c12 */ /* 0x000fe2000f8e3cff */
[----:B------:R-:W-:Y:S02]  /*42d0*/  @UP1 ULEA UR5, UR35, UR38, 0x3 ;  /* 0x0000002623051291 */ /* 0x000fe4000f8e18ff */
[----:B------:R-:W-:Y:S01]  /*42e0*/  ULEA UR4, UR7, UR58, 0x7 ;  /* 0x0000003a07047291 */ /* 0x000fe2000f8e38ff */
[----:B------:R-:W-:Y:S02]  /*42f0*/  UMOV UR9, 0x4008 ;  /* 0x0000400800097882 */ /* 0x000fe40000000000 */
[----:B------:R-:W-:Y:S01]  /*4300*/  @P1 SHF.L.U32 R4, R2, 0x1f, RZ ;  /* 0x0000001f02041819 */ /* 0x000fe200000006ff */
[----:B------:R-:W-:Y:S02]  /*4310*/  UIADD3 UR10, UPT, UPT, UR4, 0x20, URZ ;  /* 0x00000020040a7890 */ /* 0x000fe4000fffe0ff */
[----:B------:R-:W-:Y:S01]  /*4320*/  UIADD3 UR12, UPT, UPT, UR4, 0x40, URZ ;  /* 0x00000040040c7890 */ /* 0x000fe2000fffe0ff */
[----:B------:R1:W2:Y:S01]  /*4330*/  @P1 SYNCS.PHASECHK.TRANS64.TRYWAIT P0, [UR5], R4 ;  /* 0x00000004ff0015a7 */ /* 0x0002a20008001105 */
[----:B------:R-:W-:Y:S01]  /*4340*/  UIADD3 UR14, UPT, UPT, UR4, 0x60, URZ ;  /* 0x00000060040e7890 */ /* 0x000fe2000fffe0ff */
[----:B------:R3:W-:Y:S01]  /*4350*/  UTCCP.T.S.2CTA.4x32dp128bit tmem[UR32+0x1c0], gdesc[UR8] ;  /* 0x0001c008200079e7 */ /* 0x0007e20009300000 */
[----:B------:R-:W-:Y:S01]  /*4360*/  UMOV UR17, 0x4008 ;  /* 0x0000400800117882 */ /* 0x000fe20000000000 */
[----:B------:R-:W-:Y:S01]  /*4370*/  UMOV UR5, 0x4008 ;  /* 0x0000400800057882 */ /* 0x000fe20000000000 */
[----:B------:R-:W-:Y:S01]  /*4380*/  UMOV UR11, 0x4008 ;  /* 0x00004008000b7882 */ /* 0x000fe20000000000 */
[----:B------:R3:W-:Y:S01]  /*4390*/  UTCCP.T.S.2CTA.4x32dp128bit tmem[UR32+0x1c4], gdesc[UR16] ;  /* 0x0001c410200079e7 */ /* 0x0007e20009300000 */
[----:B------:R-:W-:Y:S01]  /*43a0*/  UMOV UR13, 0x4008 ;  /* 0x00004008000d7882 */ /* 0x000fe20000000000 */
[----:B------:R3:W-:Y:S01]  /*43b0*/  UTCCP.T.S.2CTA.4x32dp128bit tmem[UR32+0x1c8], gdesc[UR4] ;  /* 0x0001c804200079e7 */ /* 0x0007e20009300000 */
[----:B------:R-:W-:Y:S01]  /*43c0*/  UMOV UR15, 0x4008 ;  /* 0x00004008000f7882 */ /* 0x000fe20000000000 */
[----:B------:R3:W-:Y:S01]  /*43d0*/  UTCCP.T.S.2CTA.4x32dp128bit tmem[UR32+0x1cc], gdesc[UR10] ;  /* 0x0001cc0a200079e7 */ /* 0x0007e20009300000 */
[----:B------:R3:W-:Y:S01]  /*43e0*/  UTCCP.T.S.2CTA.4x32dp128bit tmem[UR32+0x1d0], gdesc[UR12] ;  /* 0x0001d00c200079e7 */ /* 0x0007e20009300000 */
[----:B------:R3:W-:Y:S01]  /*43f0*/  UTCCP.T.S.2CTA.4x32dp128bit tmem[UR32+0x1d4], gdesc[UR14] ;  /* 0x0001d40e200079e7 */ /* 0x0007e20009300000 */
[----:B------:R-:W-:Y:S01]  /*4400*/  UMOV UR6, 0x1 ;  /* 0x0000000100067882 */ /* 0x000fe20000000000 */
[----:B-1----:R-:W-:-:S04]  /*4410*/  SHF.L.U32 R4, R0, 0x1f, RZ ;  /* 0x0000001f00047819 */ /* 0x002fc800000006ff */
[----:B------:R-:W1:Y:S01]  /*4420*/  SYNCS.PHASECHK.TRANS64.TRYWAIT P3, [UR38+0xb8], R4 ;  /* 0x0000b804ff0075a7 */ /* 0x000e620008061126 */
[----:B--2---:R-:W-:Y:S01]  /*4430*/  @P1 VOTEU.ANY UP0, P0 ;  /* 0x0000000000ff1886 */ /* 0x004fe20000000100 */
[----:B------:R-:W-:Y:S01]  /*4440*/  @UP1 USEL UR6, URZ, 0x1, !UP0 ;  /* 0x00000001ff061887 */ /* 0x000fe2000c000000 */
[----:B-1-3--:R-:W-:Y:S11]  /*4450*/  @!P3 BRA `(.L_x_76) ;  /* 0x000000880014b947 */ /* 0x00aff60003800000 */
.L_x_172:
[----:B------:R-:W-:Y:S01]  /*4460*/  ELECT P0, URZ, PT ;  /* 0x0000000000ff782f */ /* 0x000fe20003800000 */
[----:B------:R-:W-:Y:S02]  /*4470*/  ULEA UR8, UR7, UR56, 0xa ;  /* 0x0000003807087291 */ /* 0x000fe4000f8e50ff */
[----:B------:R-:W-:Y:S02]  /*4480*/  ULEA UR4, UR7, UR39, 0xa ;  /* 0x0000002707047291 */ /* 0x000fe4000f8e50ff */
[----:B------:R-:W-:Y:S02]  /*4490*/  UIADD3 UR10, UPT, UPT, UR18, 0x20, URZ ;  /* 0x00000020120a7890 */ /* 0x000fe4000fffe0ff */
[----:B------:R-:W-:Y:S02]  /*44a0*/  UIADD3 UR22, UPT, UPT, UR8, 0x2, URZ ;  /* 0x0000000208167890 */ /* 0x000fe4000fffe0ff */
[----:B------:R-:W-:Y:S02]  /*44b0*/  UIADD3 UR20, UPT, UPT, UR4, 0x2, URZ ;  /* 0x0000000204147890 */ /* 0x000fe4000fffe0ff */
[----:B------:R-:W-:-:S02]  /*44c0*/  UIADD3 UR18, UPT, UPT, UR8, 0x4, URZ ;  /* 0x0000000408127890 */ /* 0x000fc4000fffe0ff */
[----:B-1----:R-:W-:Y:S01]  /*44d0*/  @P0 LOP3.LUT R0, R3, 0xffff, RZ, 0xc0, !PT ;  /* 0x0000ffff03000812 */ /* 0x002fe200078ec0ff */
[----:B------:R-:W-:Y:S02]  /*44e0*/  UIADD3 UR16, UPT, UPT, UR4, 0x4, URZ ;  /* 0x0000000404107890 */ /* 0x000fe4000fffe0ff */
[----:B------:R-:W-:Y:S01]  /*44f0*/  UIADD3 UR12, UPT, UPT, UR4, 0x6, URZ ;  /* 0x00000006040c7890 */ /* 0x000fe2000fffe0ff */
[----:B------:R-:W-:Y:S01]  /*4500*/  @P0 R2UR UR7, R0 ;  /* 0x00000000000702ca */ /* 0x000fe200000e0000 */
[----:B------:R-:W-:Y:S01]  /*4510*/  UIADD3 UR14, UPT, UPT, UR8, 0x6, URZ ;  /* 0x00000006080e7890 */ /* 0x000fe2000fffe0ff */
[----:B------:R-:W-:Y:S01]  /*4520*/  UMOV UR9, 0x40004040 ;  /* 0x4000404000097882 */ /* 0x000fe20000000000 */
[----:B------:R-:W-:Y:S01]  /*4530*/  UMOV UR5, 0x40004040 ;  /* 0x4000404000057882 */ /* 0x000fe20000000000 */
[----:B------:R-:W-:Y:S01]  /*4540*/  UMOV UR23, 0x40004040 ;  /* 0x4000404000177882 */ /* 0x000fe20000000000 */
[----:B------:R-:W-:Y:S01]  /*4550*/  UMOV UR21, 0x40004040 ;  /* 0x4000404000157882 */ /* 0x000fe20000000000 */
[----:B------:R1:W-:Y:S01]  /*4560*/  UTCOMMA.2CTA gdesc[UR4], gdesc[UR8], tmem[UR34], tmem[UR66], idesc[UR67], tmem[UR54], !UPT ;  /* 0xc0364208040075ea */ /* 0x0003e2000fa00022 */
[----:B------:R-:W-:Y:S01]  /*4570*/  UMOV UR19, 0x40004040 ;  /* 0x4000404000137882 */ /* 0x000fe20000000000 */
[----:B------:R-:W-:Y:S01]  /*4580*/  UMOV UR17, 0x40004040 ;  /* 0x4000404000117882 */ /* 0x000fe20000000000 */
[----:B------:R-:W-:Y:S01]  /*4590*/  UMOV UR15, 0x40004040 ;  /* 0x40004040000f7882 */ /* 0x000fe20000000000 */
[----:B------:R-:W-:Y:S01]  /*45a0*/  UMOV UR13, 0x40004040 ;  /* 0x40004040000d7882 */ /* 0x000fe20000000000 */
[----:B------:R1:W-:Y:S01]  /*45b0*/  UTCOMMA.2CTA gdesc[UR20], gdesc[UR22], tmem[UR34], tmem[UR64], idesc[UR65], tmem[UR50], UPT ;  /* 0xc0324016140075ea */ /* 0x0003e2000ba00022 */
[----:B------:R1:W-:Y:S01]  /*45c0*/  UTCOMMA.2CTA gdesc[UR16], gdesc[UR18], tmem[UR34], tmem[UR62], idesc[UR63], tmem[UR52], UPT ;  /* 0xc0343e12100075ea */ /* 0x0003e2000ba00022 */
[----:B------:R1:W-:Y:S01]  /*45d0*/  UTCOMMA.2CTA gdesc[UR12], gdesc[UR14], tmem[UR34], tmem[UR60], idesc[UR61], tmem[UR48], UPT ;  /* 0xc0303c0e0c0075ea */ /* 0x0003e2000ba00022 */
[----:B------:R1:W-:Y:S01]  /*45e0*/  UTCBAR.2CTA.MULTICAST [UR10], URZ, UR7 ;  /* 0x000000ff0a0073e9 */ /* 0x0003e20008200807 */
[----:B------:R-:W-:Y:S01]  /*45f0*/  UMOV UR11, 0x1 ;  /* 0x00000001000b7882 */ /* 0x000fe20000000000 */
[----:B------:R-:W-:-:S05]  /*4600*/  UMOV UR33, UR70 ;  /* 0x0000004600217c82 */ /* 0x000fca0008000000 */
.L_x_73:
[----:B------:R-:W-:-:S09]  /*4610*/  UISETP.GE.AND UP0, UPT, UR33, 0x1, UPT ;  /* 0x000000012100788c */ /* 0x000fd2000bf06270 */
[----:B------:R-:W-:Y:S05]  /*4620*/  BRA.U !UP0, `(.L_x_77) ;  /* 0x0000000508147547 */ /* 0x000fea000b800000 */
[----:B-1----:R-:W-:-:S05]  /*4630*/  UMOV UR5, UR35 ;  /* 0x0000002300057c82 */ /* 0x002fca0008000000 */
.L_x_80:
[----:B------:R-:W-:Y:S02]  /*4640*/  UISETP.NE.AND UP0, UPT, UR6, URZ, UPT ;  /* 0x000000ff0600728c */ /* 0x000fe4000bf05270 */
[----:B------:R-:W-:Y:S07]  /*4650*/  ULEA UR7, UR5, UR38, 0x3 ;  /* 0x0000002605077291 */ /* 0x000fee000f8e18ff */
[----:B------:R-:W-:Y:S05]  /*4660*/  BRA.U UP0, `(.L_x_78) ;  /* 0x00000001000c7547 */ /* 0x000fea000b800000 */
[----:B------:R-:W-:Y:S04]  /*4670*/  SHF.L.U32 R4, R2, 0x1f, RZ ;  /* 0x0000001f02047819 */ /* 0x000fe800000006ff */
[----:B------:R-:W1:Y:S02]  /*4680*/  SYNCS.PHASECHK.TRANS64.TRYWAIT P0, [UR7], R4 ;  /* 0x00000004ff0075a7 */ /* 0x000e640008001107 */
[----:B-1----:R-:W-:Y:S05]  /*4690*/  @!P0 BRA `(.L_x_79) ;  /* 0x00000084009c8947 */ /* 0x002fea0003800000 */
.L_x_78:
[----:B------:R-:W-:Y:S02]  /*46a0*/  UISETP.NE.AND UP1, UPT, UR33, 0x1, UPT ;  /* 0x000000012100788c */ /* 0x000fe4000bf25270 */
[----:B------:R-:W-:Y:S01]  /*46b0*/  UIADD3 UR4, UPT, UPT, UR5, 0x1, URZ ;  /* 0x0000000105047890 */ /* 0x000fe2000fffe0ff */
[----:B------:R-:W-:Y:S03]  /*46c0*/  ELECT P3, URZ, PT ;  /* 0x0000000000ff782f */ /* 0x000fe60003860000 */
[----:B------:R-:W-:Y:S01]  /*46d0*/  UISETP.NE.AND UP0, UPT, UR4, 0x4, UPT ;  /* 0x000000040400788c */ /* 0x000fe2000bf05270 */
[----:B------:R-:W-:Y:S01]  /*46e0*/  PLOP3.LUT P1, PT, PT, PT, UP1, 0x80, 0x8 ;  /* 0x000000000008781c */ /* 0x000fe20003f2f018 */
[----:B------:R-:W-:Y:S02]  /*46f0*/  ULEA UR10, UR5, UR58, 0x7 ;  /* 0x0000003a050a7291 */ /* 0x000fe4000f8e38ff */
[----:B------:R-:W-:Y:S02]  /*4700*/  USEL UR6, URZ, 0x1, UP0 ;  /* 0x00000001ff067887 */ /* 0x000fe40008000000 */
[----:B------:R-:W-:Y:S02]  /*4710*/  USEL UR35, UR4, URZ, UP0 ;  /* 0x000000ff04237287 */ /* 0x000fe40008000000 */
[----:B------:R-:W-:Y:S02]  /*4720*/  ULEA UR8, UR5, UR56, 0xa ;  /* 0x0000003805087291 */ /* 0x000fe4000f8e50ff */
[----:B------:R-:W-:Y:S01]  /*4730*/  @UP1 ULEA UR4, UR35, UR38, 0x3 ;  /* 0x0000002623041291 */ /* 0x000fe2000f8e18ff */
[----:B------:R-:W-:Y:S01]  /*4740*/  LOP3.LUT R2, R2, UR6, RZ, 0x3c, !PT ;  /* 0x0000000602027c12 */ /* 0x000fe2000f8e3cff */
[----:B------:R-:W-:Y:S02]  /*4750*/  ULEA UR6, UR5, UR57, 0x6 ;  /* 0x0000003905067291 */ /* 0x000fe4000f8e30ff */
[----:B------:R-:W-:Y:S01]  /*4760*/  UIADD3 UR24, UPT, UPT, UR10, 0x20, URZ ;  /* 0x000000200a187890 */ /* 0x000fe2000fffe0ff */
[----:B-1----:R-:W-:Y:S01]  /*4770*/  @P1 SHF.L.U32 R0, R2, 0x1f, RZ ;  /* 0x0000001f02001819 */ /* 0x002fe200000006ff */
[----:B------:R-:W-:Y:S02]  /*4780*/  UIADD3 UR30, UPT, UPT, UR6, 0x20, URZ ;  /* 0x00000020061e7890 */ /* 0x000fe4000fffe0ff */
[----:B------:R-:W-:Y:S01]  /*4790*/  UISETP.NE.U32.AND UP0, UPT, UR11, URZ, UPT ;  /* 0x000000ff0b00728c */ /* 0x000fe2000bf05070 */
[----:B------:R1:W2:Y:S01]  /*47a0*/  @P1 SYNCS.PHASECHK.TRANS64.TRYWAIT P0, [UR4], R0 ;  /* 0x00000000ff0015a7 */ /* 0x0002a20008001104 */
[----:B------:R-:W-:Y:S02]  /*47b0*/  ULEA UR4, UR5, UR39, 0xa ;  /* 0x0000002705047291 */ /* 0x000fe4000f8e50ff */
[----:B------:R-:W-:Y:S02]  /*47c0*/  UIADD3 UR37, UPT, UPT, UR7, 0x20, URZ ;  /* 0x0000002007257890 */ /* 0x000fe4000fffe0ff */
[----:B------:R-:W-:Y:S02]  /*47d0*/  UIADD3 UR26, UPT, UPT, UR10, 0x40, URZ ;  /* 0x000000400a1a7890 */ /* 0x000fe4000fffe0ff */
[----:B------:R-:W-:Y:S02]  /*47e0*/  UIADD3 UR28, UPT, UPT, UR10, 0x60, URZ ;  /* 0x000000600a1c7890 */ /* 0x000fe4000fffe0ff */
[----:B------:R-:W-:Y:S02]  /*47f0*/  UIADD3 UR22, UPT, UPT, UR8, 0x2, URZ ;  /* 0x0000000208167890 */ /* 0x000fe4000fffe0ff */
[----:B------:R-:W-:Y:S02]  /*4800*/  UIADD3 UR20, UPT, UPT, UR4, 0x2, URZ ;  /* 0x0000000204147890 */ /* 0x000fe4000fffe0ff */
[----:B------:R-:W-:Y:S02]  /*4810*/  UIADD3 UR18, UPT, UPT, UR8, 0x4, URZ ;  /* 0x0000000408127890 */ /* 0x000fe4000fffe0ff */
[----:B------:R-:W-:Y:S02]  /*4820*/  UIADD3 UR16, UPT, UPT, UR4, 0x4, URZ ;  /* 0x0000000404107890 */ /* 0x000fe4000fffe0ff */
[----:B------:R-:W-:Y:S02]  /*4830*/  UIADD3 UR14, UPT, UPT, UR8, 0x6, URZ ;  /* 0x00000006080e7890 */ /* 0x000fe4000fffe0ff */
[----:B------:R-:W-:Y:S01]  /*4840*/  UIADD3 UR12, UPT, UPT, UR4, 0x6, URZ ;  /* 0x00000006040c7890 */ /* 0x000fe2000fffe0ff */
[----:B------:R-:W-:Y:S01]  /*4850*/  UMOV UR7, 0x4008 ;  /* 0x0000400800077882 */ /* 0x000fe20000000000 */
[----:B------:R-:W-:Y:S01]  /*4860*/  UMOV UR31, 0x4008 ;  /* 0x00004008001f7882 */ /* 0x000fe20000000000 */
[----:B-1----:R-:W-:Y:S01]  /*4870*/  @P3 LOP3.LUT R0, R3, 0xffff, RZ, 0xc0, !PT ;  /* 0x0000ffff03003812 */ /* 0x002fe200078ec0ff */
[----:B------:R1:W-:Y:S01]  /*4880*/  UTCCP.T.S.2CTA.4x32dp128bit tmem[UR32+0x1c0], gdesc[UR6] ;  /* 0x0001c006200079e7 */ /* 0x0003e20009300000 */
[----:B------:R-:W-:Y:S01]  /*4890*/  UTCCP.T.S.2CTA.4x32dp128bit tmem[UR32+0x1c4], gdesc[UR30] ;  /* 0x0001c41e200079e7 */ /* 0x000fe20009300000 */
[----:B------:R-:W-:Y:S01]  /*48a0*/  UMOV UR11, 0x4008 ;  /* 0x00004008000b7882 */ /* 0x000fe20000000000 */
[----:B------:R-:W-:Y:S01]  /*48b0*/  @P3 R2UR UR36, R0 ;  /* 0x00000000002432ca */ /* 0x000fe200000e0000 */
[----:B------:R3:W-:Y:S01]  /*48c0*/  UTCCP.T.S.2CTA.4x32dp128bit tmem[UR32+0x1c8], gdesc[UR10] ;  /* 0x0001c80a200079e7 */ /* 0x0007e20009300000 */
[----:B------:R-:W-:Y:S01]  /*48d0*/  UMOV UR25, 0x4008 ;  /* 0x0000400800197882 */ /* 0x000fe20000000000 */
[----:B------:R-:W-:Y:S01]  /*48e0*/  UMOV UR27, 0x4008 ;  /* 0x00004008001b7882 */ /* 0x000fe20000000000 */
[----:B------:R-:W-:Y:S01]  /*48f0*/  UTCCP.T.S.2CTA.4x32dp128bit tmem[UR32+0x1cc], gdesc[UR24] ;  /* 0x0001cc18200079e7 */ /* 0x000fe20009300000 */
[----:B------:R-:W-:Y:S01]  /*4900*/  UTCCP.T.S.2CTA.4x32dp128bit tmem[UR32+0x1d0], gdesc[UR26] ;  /* 0x0001d01a200079e7 */ /* 0x000fe20009300000 */
[----:B------:R-:W-:Y:S01]  /*4910*/  UMOV UR29, 0x4008 ;  /* 0x00004008001d7882 */ /* 0x000fe20000000000 */
[----:B------:R-:W-:Y:S01]  /*4920*/  UMOV UR9, 0x40004040 ;  /* 0x4000404000097882 */ /* 0x000fe20000000000 */
[----:B------:R-:W-:Y:S01]  /*4930*/  UTCCP.T.S.2CTA.4x32dp128bit tmem[UR32+0x1d4], gdesc[UR28] ;  /* 0x0001d41c200079e7 */ /* 0x000fe20009300000 */
[----:B------:R-:W-:Y:S01]  /*4940*/  UMOV UR5, 0x40004040 ;  /* 0x4000404000057882 */ /* 0x000fe20000000000 */
[----:B------:R-:W-:Y:S01]  /*4950*/  UMOV UR23, 0x40004040 ;  /* 0x4000404000177882 */ /* 0x000fe20000000000 */
[----:B------:R4:W-:Y:S01]  /*4960*/  UTCOMMA.2CTA gdesc[UR4], gdesc[UR8], tmem[UR34], tmem[UR46], idesc[UR47], tmem[UR54], UP0 ;  /* 0xc0362e08040075ea */ /* 0x0009e20008200022 */
[----:B------:R-:W-:Y:S02]  /*4970*/  UISETP.GT.U32.AND UP0, UPT, UR33, 0x1, UPT ;  /* 0x000000012100788c */ /* 0x000fe4000bf04070 */
[----:B------:R-:W-:Y:S01]  /*4980*/  UIADD3 UR33, UPT, UPT, UR33, -0x1, URZ ;  /* 0xffffffff21217890 */ /* 0x000fe2000fffe0ff */
[----:B------:R-:W-:Y:S01]  /*4990*/  UMOV UR21, 0x40004040 ;  /* 0x4000404000157882 */ /* 0x000fe20000000000 */
[----:B------:R-:W-:Y:S01]  /*49a0*/  UMOV UR19, 0x40004040 ;  /* 0x4000404000137882 */ /* 0x000fe20000000000 */
[----:B------:R2:W-:Y:S01]  /*49b0*/  UTCOMMA.2CTA gdesc[UR20], gdesc[UR22], tmem[UR34], tmem[UR44], idesc[UR45], tmem[UR50], UPT ;  /* 0xc0322c16140075ea */ /* 0x0005e2000ba00022 */
[----:B------:R-:W-:Y:S01]  /*49c0*/  UMOV UR17, 0x40004040 ;  /* 0x4000404000117882 */ /* 0x000fe20000000000 */
[----:B------:R-:W-:Y:S01]  /*49d0*/  UMOV UR15, 0x40004040 ;  /* 0x40004040000f7882 */ /* 0x000fe20000000000 */
[----:B------:R2:W-:Y:S01]  /*49e0*/  UTCOMMA.2CTA gdesc[UR16], gdesc[UR18], tmem[UR34], tmem[UR42], idesc[UR43], tmem[UR52], UPT ;  /* 0xc0342a12100075ea */ /* 0x0005e2000ba00022 */
[----:B------:R-:W-:Y:S01]  /*49f0*/  UMOV UR13, 0x40004040 ;  /* 0x40004040000d7882 */ /* 0x000fe20000000000 */
[----:B-1----:R-:W-:Y:S01]  /*4a00*/  UMOV UR6, 0x1 ;  /* 0x0000000100067882 */ /* 0x002fe20000000000 */
[----:B------:R1:W-:Y:S01]  /*4a10*/  UTCOMMA.2CTA gdesc[UR12], gdesc[UR14], tmem[UR34], tmem[UR40], idesc[UR41], tmem[UR48], UPT ;  /* 0xc030280e0c0075ea */ /* 0x0003e2000ba00022 */
[----:B------:R1:W-:Y:S01]  /*4a20*/  UTCBAR.2CTA.MULTICAST [UR37], URZ, UR36 ;  /* 0x000000ff250073e9 */ /* 0x0003e20008200824 */
[----:B---3--:R-:W-:Y:S01]  /*4a30*/  UMOV UR11, 0x1 ;  /* 0x00000001000b7882 */ /* 0x008fe20000000000 */
[----:B----4-:R-:W-:Y:S01]  /*4a40*/  UMOV UR5, UR35 ;  /* 0x0000002300057c82 */ /* 0x010fe20008000000 */
[----:B--2---:R-:W-:Y:S01]  /*4a50*/  @P1 VOTEU.ANY UP2, P0 ;  /* 0x0000000000ff1886 */ /* 0x004fe20000040100 */
[----:B------:R-:W-:Y:S01]  /*4a60*/  @UP1 USEL UR6, URZ, 0x1, !UP2 ;  /* 0x00000001ff061887 */ /* 0x000fe2000d000000 */
[----:B-1----:R-:W-:Y:S11]  /*4a70*/  BRA.U UP0, `(.L_x_80) ;  /* 0xfffffff900f07547 */ /* 0x002ff6000b83ffff */
.L_x_77:
[----:B------:R2:W-:Y:S01]  /*4a80*/  UTCBAR.2CTA.MULTICAST [UR71], URZ, UR69 ;  /* 0x000000ff470073e9 */ /* 0x0005e20008200845 */
[----:B-1----:R-:W-:-:S04]  /*4a90*/  UMOV UR7, UR35 ;  /* 0x0000002300077c82 */ /* 0x002fc80008000000 */
.L_x_72:
[----:B------:R-:W-:Y:S01]  /*4aa0*/  ISETP.NE.AND P0, PT, R9, 0x2, PT ;  /* 0x000000020900780c */ /* 0x000fe20003f05270 */
[----:B------:R-:W-:-:S03]  /*4ab0*/  ULOP3.LUT UR59, UR59, 0x1, URZ, 0x3c, !UPT ;  /* 0x000000013b3b7892 */ /* 0x000fc6000f8e3cff */
[----:B------:R-:W-:Y:S02]  /*4ac0*/  SEL R0, RZ, 0x1, P0 ;  /* 0x00000001ff007807 */ /* 0x000fe40000000000 */
[----:B------:R-:W-:Y:S02]  /*4ad0*/  SEL R9, R9, RZ, P0 ;  /* 0x000000ff09097207 */ /* 0x000fe40000000000 */
[----:B------:R-:W-:Y:S01]  /*4ae0*/  LOP3.LUT R8, R8, R0, RZ, 0x3c, !PT ;  /* 0x0000000008087212 */ /* 0x000fe200078e3cff */
[----:B------:R-:W-:Y:S06]  /*4af0*/  @P2 BRA `(.L_x_81) ;  /* 0xfffffff400482947 */ /* 0x000fec000383ffff */
[----:B------:R-:W1:Y:S01]  /*4b00*/  S2UR UR6, SR_CgaCtaId ;  /* 0x00000000000679c3 */ /* 0x000e620000008800 */
[----:B------:R-:W-:Y:S01]  /*4b10*/  ELECT P0, URZ, PT ;  /* 0x0000000000ff782f */ /* 0x000fe20003800000 */
[----:B------:R-:W-:Y:S01]  /*4b20*/  IMAD.MOV.U32 R0, RZ, RZ, 0x1 ;  /* 0x00000001ff007424 */ /* 0x000fe200078e00ff */
[----:B------:R-:W-:Y:S01]  /*4b30*/  UMOV UR4, 0x40 ;  /* 0x0000004000047882 */ /* 0x000fe20000000000 */
[----:B------:R-:W-:-:S04]  /*4b40*/  SHF.L.U32 R2, RZ, 0x1f, RZ ;  /* 0x0000001fff027819 */ /* 0x000fc800000006ff */
[----:B------:R-:W-:Y:S01]  /*4b50*/  UVIRTCOUNT.DEALLOC.SMPOOL 0x80 ;  /* 0x000000800000784c */ /* 0x000fe20000000000 */
[----:B-1----:R-:W-:-:S09]  /*4b60*/  ULEA UR6, UR6, UR4, 0x18 ;  /* 0x0000000406067291 */ /* 0x002fd2000f8ec0ff */
[----:B------:R1:W-:Y:S01]  /*4b70*/  @P0 STS.U8 [UR6+0x1c], R0 ;  /* 0x00001c00ff000988 */ /* 0x0003e20008000006 */
[----:B------:R-:W3:Y:S02]  /*4b80*/  SYNCS.PHASECHK.TRANS64.TRYWAIT P0, [UR38+0xe0], R2 ;  /* 0x0000e002ff0075a7 */ /* 0x000ee40008001126 */
[----:B-1-3--:R-:W-:Y:S05]  /*4b90*/  @!P0 BRA `(.L_x_82) ;  /* 0x0000008000748947 */ /* 0x00afea0003800000 */
.L_x_175:
[----:B------:R-:W-:Y:S01]  /*4ba0*/  NOP ;  /* 0x0000000000007918 */ /* 0x000fe20000000000 */
[----:B-1----:R-:W1:Y:S01]  /*4bb0*/  LDS R0, [UR6+0x14] ;  /* 0x00001406ff007984 */ /* 0x002e620008000800 */
[----:B------:R-:W-:Y:S01]  /*4bc0*/  ULOP3.LUT UR4, UR32, 0xffff, URZ, 0xc0, !UPT ;  /* 0x0000ffff20047892 */ /* 0x000fe2000f8ec0ff */
[----:B------:R-:W-:Y:S01]  /*4bd0*/  UMOV UR5, 0xffff ;  /* 0x0000ffff00057882 */ /* 0x000fe20000000000 */
[----:B------:R-:W-:Y:S02]  /*4be0*/  UMOV UR7, 0x1 ;  /* 0x0000000100077882 */ /* 0x000fe40000000000 */
[----:B------:R-:W-:-:S04]  /*4bf0*/  USHF.R.U32.HI UR4, URZ, 0x5, UR4 ;  /* 0x00000005ff047899 */ /* 0x000fc80008011604 */
[----:B------:R-:W-:Y:S02]  /*4c00*/  USHF.L.U32 UR5, UR5, UR4, URZ ;  /* 0x0000000405057299 */ /* 0x000fe400080006ff */
[----:B------:R-:W-:-:S04]  /*4c10*/  USHF.L.U32 UR4, UR7, UR4, URZ ;  /* 0x0000000407047299 */ /* 0x000fc800080006ff */
[----:B-1----:R-:W-:-:S04]  /*4c20*/  LOP3.LUT R0, R0, UR5, RZ, 0xc0, !PT ;  /* 0x0000000500007c12 */ /* 0x002fc8000f8ec0ff */
[----:B------:R-:W-:-:S13]  /*4c30*/  ISETP.NE.AND P0, PT, R0, UR5, PT ;  /* 0x0000000500007c0c */ /* 0x000fda000bf05270 */
[----:B------:R-:W-:Y:S05]  /*4c40*/  @P0 BRA `(.L_x_83) ;  /* 0x0000000000580947 */ /* 0x000fea0003800000 */
[----:B------:R-:W1:Y:S02]  /*4c50*/  LDS R0, [UR6+0x18] ;  /* 0x00001806ff007984 */ /* 0x000e640008000800 */
[----:B-1----:R-:W-:-:S04]  /*4c60*/  LOP3.LUT R0, R0, UR4, RZ, 0xc0, !PT ;  /* 0x0000000400007c12 */ /* 0x002fc8000f8ec0ff */
[----:B------:R-:W-:-:S13]  /*4c70*/  ISETP.NE.AND P0, PT, R0, UR4, PT ;  /* 0x0000000400007c0c */ /* 0x000fda000bf05270 */
[----:B------:R-:W-:Y:S05]  /*4c80*/  @P0 BRA `(.L_x_84) ;  /* 0x00000000003c0947 */ /* 0x000fea0003800000 */
[----:B------:R-:W1:Y:S01]  /*4c90*/  S2R R2, SR_LANEID ;  /* 0x0000000000027919 */ /* 0x000e620000000000 */
[----:B------:R-:W-:-:S06]  /*4ca0*/  ULOP3.LUT UR5, URZ, UR5, URZ, 0x33, !UPT ;  /* 0x00000005ff057292 */ /* 0x000fcc000f8e33ff */
[----:B------:R-:W-:-:S04]  /*4cb0*/  IMAD.U32 R0, RZ, RZ, UR5 ;  /* 0x00000005ff007e24 */ /* 0x000fc8000f8e00ff */
[----:B------:R3:W4:Y:S02]  /*4cc0*/  REDUX UR8, R0 ;  /* 0x00000000000873c4 */ /* 0x0007240000000000 */
[----:B------:R1:W-:Y:S01]  /*4cd0*/  UTCATOMSWS.AND URZ, UR5 ;  /* 0x0000000500ff79e3 */ /* 0x0003e20008000000 */
[----:B---3--:R-:W-:Y:S01]  /*4ce0*/  LOP3.LUT R0, RZ, UR4, RZ, 0x33, !PT ;  /* 0x00000004ff007c12 */ /* 0x008fe2000f8e33ff */
[----:B------:R-:W-:Y:S02]  /*4cf0*/  VOTEU.ANY UR4, UPT, PT ;  /* 0x0000000000047886 */ /* 0x000fe400038e0100 */
[----:B------:R-:W-:Y:S02]  /*4d00*/  UFLO.U32 UR4, UR4 ;  /* 0x00000004000472bd */ /* 0x000fe400080e0000 */
[----:B------:R-:W3:Y:S04]  /*4d10*/  REDUX UR7, R0 ;  /* 0x00000000000773c4 */ /* 0x000ee80000000000 */
[----:B-1----:R-:W-:-:S02]  /*4d20*/  ISETP.EQ.U32.AND P0, PT, R2, UR4, PT ;  /* 0x0000000402007c0c */ /* 0x002fc4000bf02070 */
[----:B----4-:R-:W-:-:S11]  /*4d30*/  MOV R2, UR8 ;  /* 0x0000000800027c02 */ /* 0x010fd60008000f00 */
[----:B------:R1:W-:Y:S01]  /*4d40*/  @P0 ATOMS.AND RZ, [UR6+0x14], R2 ;  /* 0x00001402ffff098c */ /* 0x0003e2000a800006 */
[----:B---3--:R-:W-:-:S05]  /*4d50*/  IMAD.U32 R0, RZ, RZ, UR7 ;  /* 0x00000007ff007e24 */ /* 0x008fca000f8e00ff */
[----:B------:R1:W-:Y:S01]  /*4d60*/  @P0 ATOMS.AND RZ, [UR6+0x18], R0 ;  /* 0x00001800ffff098c */ /* 0x0003e2000a800006 */
[----:B------:R-:W-:Y:S05]  /*4d70*/  BRA `(.L_x_85) ;  /* 0x0000000000147947 */ /* 0x000fea0003800000 */
.L_x_84:
[----:B------:R-:W-:Y:S02]  /*4d80*/  MOV R2, 0x4da0 ;  /* 0x00004da000027802 */ /* 0x000fe40000000f00 */
[----:B--2--5:R-:W-:Y:S05]  /*4d90*/  CALL.REL.NOINC `($__internal_0_$__cuda_sm10x_tcgen05_guardrail_trap_col_being_dealloced_not_returned_by_alloc) ;  /* 0x0000008400607944 */ /* 0x024fea0003c00000 */
[----:B------:R-:W-:Y:S05]  /*4da0*/  BRA `(.L_x_85) ;  /* 0x0000000000087947 */ /* 0x000fea0003800000 */
.L_x_83:
[----:B------:R-:W-:Y:S02]  /*4db0*/  MOV R2, 0x4dd0 ;  /* 0x00004dd000027802 */ /* 0x000fe40000000f00 */
[----:B--2--5:R-:W-:Y:S05]  /*4dc0*/  CALL.REL.NOINC `($__internal_2_$__cuda_sm10x_tcgen05_guardrail_trap_unallocated_columns_being_dealloced) ;  /* 0x00000084006c7944 */ /* 0x024fea0003c00000 */
.L_x_85:
[----:B------:R-:W-:Y:S01]  /*4dd0*/  NOP ;  /* 0x0000000000007918 */ /* 0x000fe20000000000 */
[----:B--2---:R-:W-:Y:S05]  /*4de0*/  EXIT ;  /* 0x000000000000794d */ /* 0x004fea0003800000 */
.L_x_59:
[----:B------:R-:W-:-:S09]  /*4df0*/  UISETP.NE.OR UP0, UPT, UR17, 0x3, !UP4 ;  /* 0x000000031100788c */ /* 0x000fd2000e705670 */
[----:B------:R-:W-:Y:S05]  /*4e00*/  BRA.U UP0, `(.L_x_86) ;  /* 0x0000001100907547 */ /* 0x000fea000b800000 */
[----:B------:R-:W1:Y:S01]  /*4e10*/  S2UR UR10, SR_CgaCtaId ;  /* 0x00000000000a79c3 */ /* 0x000e620000008800 */
[----:B------:R-:W2:Y:S01]  /*4e20*/  LDCU UR37, c[0x0][0x370] ;  /* 0x00006e00ff2577ac */ /* 0x000ea20008000800 */
[----:B------:R-:W-:Y:S02]  /*4e30*/  HFMA2 R13, -RZ, RZ, 0, 0 ;  /* 0x00000000ff0d7431 */ /* 0x000fe400000001ff */
[----:B------:R-:W-:Y:S01]  /*4e40*/  IMAD.MOV.U32 R15, RZ, RZ, 0x1 ;  /* 0x00000001ff0f7424 */ /* 0x000fe200078e00ff */
[----:B------:R-:W-:Y:S01]  /*4e50*/  MOV R7, 0x4000 ;  /* 0x0000400000077802 */ /* 0x000fe20000000f00 */
[----:B------:R-:W2:Y:S01]  /*4e60*/  LDCU.128 UR40, c[0x0][0xf10] ;  /* 0x0001e200ff2877ac */ /* 0x000ea20008000c00 */
[----:B------:R-:W-:Y:S01]  /*4e70*/  IMAD.MOV.U32 R14, RZ, RZ, RZ ;  /* 0x000000ffff0e7224 */ /* 0x000fe200078e00ff */
[----:B------:R-:W3:Y:S01]  /*4e80*/  LDC.64 R16, c[0x0][0x348] ;  /* 0x0000d200ff107b82 */ /* 0x000ee20000000a00 */
[----:B------:R-:W4:Y:S01]  /*4e90*/  LDCU UR31, c[0x0][0x374] ;  /* 0x00006e80ff1f77ac */ /* 0x000f220008000800 */
[----:B------:R-:W1:Y:S06]  /*4ea0*/  LDCU UR15, c[0x0][0xf0c] ;  /* 0x0001e180ff0f77ac */ /* 0x000e6c0008000800 */
[----:B------:R-:W3:Y:S01]  /*4eb0*/  LDC.64 R2, c[0x0][0xc88] ;  /* 0x00032200ff027b82 */ /* 0x000ee20000000a00 */
[----:B------:R-:W3:Y:S01]  /*4ec0*/  LDCU UR50, c[0x0][0xf20] ;  /* 0x0001e400ff3277ac */ /* 0x000ee20008000800 */
[----:B------:R-:W3:Y:S06]  /*4ed0*/  LDCU UR4, c[0x0][0xf30] ;  /* 0x0001e600ff0477ac */ /* 0x000eec0008000800 */
[----:B------:R-:W3:Y:S01]  /*4ee0*/  LDC.64 R4, c[0x0][0xc90] ;  /* 0x00032400ff047b82 */ /* 0x000ee20000000a00 */
[----:B------:R-:W-:Y:S01]  /*4ef0*/  UMOV UR21, 0x400 ;  /* 0x0000040000157882 */ /* 0x000fe20000000000 */
[----:B--2---:R-:W-:-:S02]  /*4f00*/  UIMAD.WIDE.U32 UR6, UR37, UR40, URZ ;  /* 0x00000028250672a5 */ /* 0x004fc4000f8e00ff */
[----:B----4-:R-:W-:Y:S02]  /*4f10*/  UIMAD.WIDE.U32 UR8, UR31, UR43, URZ ;  /* 0x0000002b1f0872a5 */ /* 0x010fe4000f8e00ff */
[----:B-1----:R-:W-:Y:S02]  /*4f20*/  ULEA UR21, UR10, UR21, 0x18 ;  /* 0x000000150a157291 */ /* 0x002fe4000f8ec0ff */
[----:B------:R-:W-:Y:S02]  /*4f30*/  UPLOP3.LUT UP3, UPT, UPT, UPT, UPT, 0x40, 0x4 ;  /* 0x000000000004789c */ /* 0x000fe40003f6e870 */
[----:B------:R-:W-:Y:S02]  /*4f40*/  UIADD3 UR38, UPT, UPT, UR21, 0x58, URZ ;  /* 0x0000005815267890 */ /* 0x000fe4000fffe0ff */
[----:B------:R-:W-:Y:S02]  /*4f50*/  UIADD3 UR33, UPT, UPT, UR21, 0x40, URZ ;  /* 0x0000004015217890 */ /* 0x000fe4000fffe0ff */
[----:B------:R-:W-:-:S02]  /*4f60*/  UIADD3 UR25, UPT, UPT, UR21, 0x48, URZ ;  /* 0x0000004815197890 */ /* 0x000fc4000fffe0ff */
[----:B------:R-:W-:Y:S01]  /*4f70*/  UIADD3 UR17, UPT, UPT, UR21, 0x50, URZ ;  /* 0x0000005015117890 */ /* 0x000fe2000fffe0ff */
[----:B------:R-:W-:Y:S01]  /*4f80*/  UMOV UR6, UR7 ;  /* 0x0000000700067c82 */ /* 0x000fe20008000000 */
[----:B------:R-:W-:Y:S01]  /*4f90*/  UMOV UR47, UR9 ;  /* 0x00000009002f7c82 */ /* 0x000fe20008000000 */
[----:B------:R-:W-:Y:S02]  /*4fa0*/  UISETP.GE.AND UP0, UPT, UR44, 0x1, UPT ;  /* 0x000000012c00788c */ /* 0x000fe4000bf06270 */
[----:B------:R-:W-:Y:S01]  /*4fb0*/  UISETP.NE.AND UP4, UPT, UR44, 0x1, UPT ;  /* 0x000000012c00788c */ /* 0x000fe2000bf85270 */
[----:B------:R-:W1:Y:S01]  /*4fc0*/  LDCU.64 UR22, c[0x0][0xf28] ;  /* 0x0001e500ff1677ac */ /* 0x000e620008000a00 */
[----:B------:R-:W-:Y:S02]  /*4fd0*/  UISETP.NE.AND UP6, UPT, UR15, 0x1, UPT ;  /* 0x000000010f00788c */ /* 0x000fe4000bfc5270 */
[----:B------:R-:W-:Y:S02]  /*4fe0*/  UISETP.NE.AND UP5, UPT, UR42, 0x1, UPT ;  /* 0x000000012a00788c */ /* 0x000fe4000bfa5270 */
[----:B------:R-:W-:-:S02]  /*4ff0*/  UPRMT UR38, UR10, 0x654, UR38 ;  /* 0x000006540a267896 */ /* 0x000fc40008000026 */
[----:B------:R-:W-:Y:S02]  /*5000*/  USHF.R.U32.HI UR48, URZ, UR41, UR6 ;  /* 0x00000029ff307299 */ /* 0x000fe40008011606 */
[----:B------:R-:W-:Y:S02]  /*5010*/  UPRMT UR46, UR10, 0x654, UR33 ;  /* 0x000006540a2e7896 */ /* 0x000fe40008000021 */
[----:B------:R-:W-:Y:S02]  /*5020*/  UPRMT UR45, UR10, 0x654, UR25 ;  /* 0x000006540a2d7896 */ /* 0x000fe40008000019 */
[----:B------:R-:W-:Y:S02]  /*5030*/  UPRMT UR39, UR10, 0x654, UR17 ;  /* 0x000006540a277896 */ /* 0x000fe40008000011 */
[----:B---3--:R-:W-:Y:S02]  /*5040*/  USHF.R.U32.HI UR47, URZ, UR50, UR47 ;  /* 0x00000032ff2f7299 */ /* 0x008fe4000801162f */
[----:B------:R-:W-:Y:S01]  /*5050*/  UISETP.NE.AND UP2, UPT, UR4, 0x1, UPT ;  /* 0x000000010400788c */ /* 0x000fe2000bf45270 */
[----:B-1----:R-:W-:-:S10]  /*5060*/  UMOV UR29, URZ ;  /* 0x000000ff001d7c82 */ /* 0x002fd40008000000 */
.L_x_97:
[C---:B------:R-:W-:Y:S02]  /*5070*/  LEA R12, R14.reuse, UR21, 0x3 ;  /* 0x000000150e0c7c11 */ /* 0x040fe4000f8e18ff */
[----:B------:R-:W-:Y:S02]  /*5080*/  SHF.L.U32 R0, R13, 0x1f, RZ ;  /* 0x0000001f0d007819 */ /* 0x000fe400000006ff */
[----:B------:R-:W-:Y:S02]  /*5090*/  LEA R8, R14, UR21, 0x4 ;  /* 0x000000150e087c11 */ /* 0x000fe4000f8e20ff */
[----:B-1----:R-:W1:Y:S02]  /*50a0*/  SYNCS.PHASECHK.TRANS64.TRYWAIT P0, [R12+URZ+0x90], R0 ;  /* 0x000090000c0075a7 */ /* 0x002e6400080011ff */
[----:B-1----:R-:W-:Y:S05]  /*50b0*/  @!P0 BRA `(.L_x_87) ;  /* 0x0000007c00448947 */ /* 0x002fea0003800000 */
.L_x_176:
[----:B------:R-:W2:Y:S01]  /*50c0*/  LDS.128 R8, [R8+0xf0] ;  /* 0x0000f00008087984 */ /* 0x000ea20000000c00 */
[----:B------:R-:W-:Y:S01]  /*50d0*/  UISETP.GE.AND UP0, UPT, UR44, 0x1, UPT ;  /* 0x000000012c00788c */ /* 0x000fe2000bf06270 */
[----:B------:R-:W-:Y:S01]  /*50e0*/  @!PT LDS RZ, [RZ] ;  /* 0x00000000fffff984 */ /* 0x000fe20000000800 */
[----:B------:R-:W-:Y:S01]  /*50f0*/  @!PT LDS RZ, [RZ] ;  /* 0x00000000fffff984 */ /* 0x000fe20000000800 */
[----:B------:R-:W-:Y:S01]  /*5100*/  @!PT LDS RZ, [RZ] ;  /* 0x00000000fffff984 */ /* 0x000fe20000000800 */
[----:B------:R-:W-:Y:S01]  /*5110*/  @!PT LDS RZ, [RZ] ;  /* 0x00000000fffff984 */ /* 0x000fe20000000800 */
[----:B------:R3:W-:Y:S06]  /*5120*/  MEMBAR.ALL.CTA ;  /* 0x0000000000007992 */ /* 0x0007ec0000008000 */
[----:B---3--:R-:W3:Y:S01]  /*5130*/  FENCE.VIEW.ASYNC.S ;  /* 0x00000000000073c6 */ /* 0x008ee20000000000 */
[----:B--2---:R-:W-:Y:S11]  /*5140*/  LOP3.LUT P0, RZ, R10, 0x1, RZ, 0xc0, !PT ;  /* 0x000000010aff7812 */ /* 0x004ff6000780c0ff */
[----:B------:R-:W-:Y:S02]  /*5150*/  @!UPT UIADD3 URZ, UPT, UPT, URZ, URZ, URZ ;  /* 0x000000fffffff290 */ /* 0x000fe4000fffe0ff */
[----:B---3--:R-:W-:Y:S01]  /*5160*/  VOTEU.ANY UP1, P0 ;  /* 0x0000000000ff7886 */ /* 0x008fe20000020100 */
[----:B------:R-:W-:Y:S11]  /*5170*/  PLOP3.LUT P0, PT, PT, PT, UP1, 0x80, 0x8 ;  /* 0x000000000008781c */ /* 0x000ff60003f0f018 */
[----:B------:R-:W-:Y:S02]  /*5180*/  @!UPT UIADD3 URZ, UPT, UPT, URZ, URZ, URZ ;  /* 0x000000fffffff290 */ /* 0x000fe4000fffe0ff */
[----:B-1----:R-:W-:Y:S02]  /*5190*/  @P0 SHF.R.U32.HI R0, RZ, 0x10, R9 ;  /* 0x00000010ff000819 */ /* 0x002fe40000011609 */
[----:B------:R-:W-:Y:S02]  /*51a0*/  @P0 MOV R6, R8 ;  /* 0x0000000800060202 */ /* 0x000fe40000000f00 */
[----:B------:R-:W-:Y:S01]  /*51b0*/  @P0 R2UR UR4, R0 ;  /* 0x00000000000402ca */ /* 0x000fe200000e0000 */
[----:B------:R-:W-:Y:S01]  /*51c0*/  VIADD R0, R12, 0xa0 ;  /* 0x000000a00c007836 */ /* 0x000fe20000000000 */
[----:B------:R-:W-:Y:S02]  /*51d0*/  @P0 LOP3.LUT R8, R9, 0xffff, RZ, 0xc0, !PT ;  /* 0x0000ffff09080812 */ /* 0x000fe400078ec0ff */
[----:B------:R-:W-:Y:S02]  /*51e0*/  @P0 R2UR UR6, R6 ;  /* 0x00000000060602ca */ /* 0x000fe400000e0000 */
[----:B------:R-:W-:Y:S02]  /*51f0*/  PRMT R0, RZ, 0x654, R0 ;  /* 0x00000654ff007816 */ /* 0x000fe40000000000 */
[----:B------:R-:W-:Y:S02]  /*5200*/  @P0 R2UR UR5, R8 ;  /* 0x00000000080502ca */ /* 0x000fe400000e0000 */
[----:B------:R1:W-:Y:S03]  /*5210*/  SYNCS.ARRIVE.TRANS64.RED.A1T0 RZ, [R0+URZ], RZ ;  /* 0x000000ff00ff79a7 */ /* 0x0003e600081004ff */
[----:B------:R-:W-:Y:S04]  /*5220*/  @UP1 UMOV UR30, UR4 ;  /* 0x00000004001e1c82 */ /* 0x000fe80008000000 */
[----:B------:R-:W-:Y:S04]  /*5230*/  @UP1 UMOV UR14, UR6 ;  /* 0x00000006000e1c82 */ /* 0x000fe80008000000 */
[----:B------:R-:W-:Y:S01]  /*5240*/  @UP1 UMOV UR13, UR5 ;  /* 0x00000005000d1c82 */ /* 0x000fe20008000000 */
[----:B------:R-:W-:Y:S05]  /*5250*/  BRA.U !UP0, `(.L_x_88) ;  /* 0x0000000108a47547 */ /* 0x000fea000b800000 */
[----:B------:R-:W-:Y:S02]  /*5260*/  UIMAD.WIDE.U32 UR18, UR13, UR43, URZ ;  /* 0x0000002b0d1272a5 */ /* 0x000fe4000f8e00ff */
[----:B------:R-:W-:Y:S02]  /*5270*/  UIMAD.WIDE.U32 UR26, UR14, UR40, URZ ;  /* 0x000000280e1a72a5 */ /* 0x000fe4000f8e00ff */
[----:B------:R-:W-:Y:S02]  /*5280*/  USEL UR4, UR31, UR47, !UP5 ;  /* 0x0000002f1f047287 */ /* 0x000fe4000e800000 */
[----:B------:R-:W-:Y:S02]  /*5290*/  USEL UR7, UR37, UR48, !UP6 ;  /* 0x0000003025077287 */ /* 0x000fe4000f000000 */
[----:B------:R-:W-:Y:S02]  /*52a0*/  UIMAD.WIDE.U32 UR8, UR4, UR22, URZ ;  /* 0x00000016040872a5 */ /* 0x000fe4000f8e00ff */
[----:B------:R-:W-:Y:S01]  /*52b0*/  UIMAD.WIDE.U32 UR10, UR7, UR22, URZ ;  /* 0x00000016070a72a5 */ /* 0x000fe2000f8e00ff */
[----:B------:R-:W-:Y:S02]  /*52c0*/  UMOV UR5, UR19 ;  /* 0x0000001300057c82 */ /* 0x000fe40008000000 */
[----:B------:R-:W-:Y:S03]  /*52d0*/  USHF.R.U32.HI UR6, URZ, UR50, UR5 ;  /* 0x00000032ff067299 */ /* 0x000fe60008011605 */
[----:B------:R-:W-:Y:S01]  /*52e0*/  UMOV UR5, UR27 ;  /* 0x0000001b00057c82 */ /* 0x000fe20008000000 */
[----:B------:R-:W-:Y:S02]  /*52f0*/  USEL UR6, UR13, UR6, !UP5 ;  /* 0x000000060d067287 */ /* 0x000fe4000e800000 */
[----:B------:R-:W-:Y:S03]  /*5300*/  USHF.R.U32.HI UR12, URZ, UR41, UR5 ;  /* 0x00000029ff0c7299 */ /* 0x000fe60008011605 */
[----:B------:R-:W-:Y:S02]  /*5310*/  UMOV UR5, UR9 ;  /* 0x0000000900057c82 */ /* 0x000fe40008000000 */
[----:B------:R-:W-:Y:S03]  /*5320*/  @UP4 USHF.R.U32.HI UR4, URZ, UR23, UR5 ;  /* 0x00000017ff044299 */ /* 0x000fe60008011605 */
[----:B------:R-:W-:Y:S01]  /*5330*/  UMOV UR5, UR11 ;  /* 0x0000000b00057c82 */ /* 0x000fe20008000000 */
[----:B------:R-:W-:Y:S02]  /*5340*/  UIMAD UR4, UR44, UR4, URZ ;  /* 0x000000042c0472a4 */ /* 0x000fe4000f8e02ff */
[----:B------:R-:W-:Y:S02]  /*5350*/  @UP4 USHF.R.U32.HI UR7, URZ, UR23, UR5 ;  /* 0x00000017ff074299 */ /* 0x000fe40008011605 */
[----:B------:R-:W-:Y:S02]  /*5360*/  UIMAD.WIDE.U32 UR10, UR6, UR22, URZ ;  /* 0x00000016060a72a5 */ /* 0x000fe4000f8e00ff */
[----:B------:R-:W-:Y:S02]  /*5370*/  USEL UR5, UR14, UR12, !UP6 ;  /* 0x0000000c0e057287 */ /* 0x000fe4000f000000 */
[----:B------:R-:W-:Y:S02]  /*5380*/  UIMAD UR8, UR44, UR7, URZ ;  /* 0x000000072c0872a4 */ /* 0x000fe4000f8e02ff */
[----:B------:R-:W-:Y:S03]  /*5390*/  UISETP.GE.AND UP0, UPT, UR6, UR4, UPT ;  /* 0x000000040600728c */ /* 0x000fe6000bf06270 */
[----:B------:R-:W-:Y:S01]  /*53a0*/  UMOV UR4, UR11 ;  /* 0x0000000b00047c82 */ /* 0x000fe20008000000 */
[----:B------:R-:W-:Y:S02]  /*53b0*/  UISETP.GE.OR UP0, UPT, UR5, UR8, UP0 ;  /* 0x000000080500728c */ /* 0x000fe40008706670 */
[----:B------:R-:W-:Y:S02]  /*53c0*/  USHF.R.U32.HI UR4, URZ, UR23, UR4 ;  /* 0x00000017ff047299 */ /* 0x000fe40008011604 */
[----:B------:R-:W-:Y:S02]  /*53d0*/  UIMAD.WIDE.U32 UR8, UR5, UR22, URZ ;  /* 0x00000016050872a5 */ /* 0x000fe4000f8e00ff */
[----:B------:R-:W-:Y:S04]  /*53e0*/  USEL UR10, UR6, UR4, !UP4 ;  /* 0x00000004060a7287 */ /* 0x000fe8000e000000 */
[----:B------:R-:W-:Y:S01]  /*53f0*/  UIADD3 UR11, UPT, UPT, -UR10, URZ, URZ ;  /* 0x000000ff0a0b7290 */ /* 0x000fe2000fffe1ff */
[----:B------:R-:W-:Y:S02]  /*5400*/  @!UP0 UMOV UR4, UR9 ;  /* 0x0000000900048c82 */ /* 0x000fe40008000000 */
[----:B------:R-:W-:Y:S02]  /*5410*/  @!UP0 USHF.R.U32.HI UR4, URZ, UR23, UR4 ;  /* 0x00000017ff048299 */ /* 0x000fe40008011604 */
[----:B------:R-:W-:Y:S02]  /*5420*/  UIMAD UR8, UR44, UR11, UR6 ;  /* 0x0000000b2c0872a4 */ /* 0x000fe4000f8e0206 */
[----:B------:R-:W-:Y:S04]  /*5430*/  @!UP0 USEL UR4, UR5, UR4, !UP4 ;  /* 0x0000000405048287 */ /* 0x000fe8000e000000 */
[----:B------:R-:W-:Y:S02]  /*5440*/  @!UP0 UIMAD UR8, UR7, UR8, UR4 ;  /* 0x00000008070882a4 */ /* 0x000fe4000f8e0204 */
[----:B------:R-:W-:Y:S02]  /*5450*/  @!UP0 UIADD3 UR9, UPT, UPT, UR10, -UR4, URZ ;  /* 0x800000040a098290 */ /* 0x000fe4000fffe0ff */
[----:B------:R-:W-:Y:S02]  /*5460*/  UIADD3 UR4, UPT, UPT, -UR5, URZ, URZ ;  /* 0x000000ff05047290 */ /* 0x000fe4000fffe1ff */
[----:B------:R-:W-:Y:S02]  /*5470*/  UIADD3 UR7, UPT, UPT, -UR6, URZ, URZ ;  /* 0x000000ff06077290 */ /* 0x000fe4000fffe1ff */
[----:B------:R-:W-:Y:S02]  /*5480*/  @!UP0 UIMAD UR6, UR9, UR44, UR5 ;  /* 0x0000002c090682a4 */ /* 0x000fe4000f8e0205 */
[----:B------:R-:W-:Y:S02]  /*5490*/  UIMAD UR14, UR15, UR4, UR14 ;  /* 0x000000040f0e72a4 */ /* 0x000fe4000f8e020e */
[----:B------:R-:W-:Y:S01]  /*54a0*/  UIMAD UR13, UR42, UR7, UR13 ;  /* 0x000000072a0d72a4 */ /* 0x000fe2000f8e020d */
[----:B------:R-:W-:Y:S02]  /*54b0*/  @!UP0 UMOV UR5, UR8 ;  /* 0x0000000800058c82 */ /* 0x000fe40008000000 */
[----:B------:R-:W-:Y:S02]  /*54c0*/  UIMAD UR14, UR5, UR15, UR14 ;  /* 0x0000000f050e72a4 */ /* 0x000fe4000f8e020e */
[----:B------:R-:W-:Y:S11]  /*54d0*/  UIMAD UR13, UR6, UR42, UR13 ;  /* 0x0000002a060d72a4 */ /* 0x000ff6000f8e020d */
[----:B------:R-:W-:Y:S01]  /*54e0*/  @!UPT UIADD3 URZ, UPT, UPT, URZ, URZ, URZ ;  /* 0x000000fffffff290 */ /* 0x000fe2000fffe0ff */
.L_x_88:
[----:B------:R-:W2:Y:S01]  /*54f0*/  @!UP2 LDCU.128 UR8, c[0x0][0xf10] ;  /* 0x0001e200ff08a7ac */ /* 0x000ea20008000c00 */
[C---:B------:R-:W-:Y:S02]  /*5500*/  ISETP.NE.U32.AND P1, PT, R4.reuse, RZ, PT ;  /* 0x000000ff0400720c */ /* 0x040fe40003f25070 */
[----:B------:R-:W-:Y:S02]  /*5510*/  ISETP.NE.U32.AND P0, PT, R4, RZ, PT ;  /* 0x000000ff0400720c */ /* 0x000fe40003f05070 */
[C---:B------:R-:W-:Y:S02]  /*5520*/  ISETP.NE.AND.EX P1, PT, R5.reuse, RZ, PT, P1 ;  /* 0x000000ff0500720c */ /* 0x040fe40003f25310 */
[----:B------:R-:W-:Y:S01]  /*5530*/  ISETP.NE.AND.EX P0, PT, R5, RZ, PT, P0 ;  /* 0x000000ff0500720c */ /* 0x000fe20003f05300 */
[----:B------:R-:W3:Y:S01]  /*5540*/  @!UP2 LDCU UR5, c[0x0][0xf0c] ;  /* 0x0001e180ff05a7ac */ /* 0x000ee20008000800 */
[----:B------:R-:W-:Y:S01]  /*5550*/  SHF.L.U32 R9, R15, 0x1f, RZ ;  /* 0x0000001f0f097819 */ /* 0x000fe200000006ff */
[----:B------:R-:W-:Y:S02]  /*5560*/  USHF.L.U32 UR35, UR20, 0x7, URZ ;  /* 0x0000000714237899 */ /* 0x000fe400080006ff */
[----:B--2---:R-:W-:Y:S07]  /*5570*/  UIMAD.WIDE.U32 UR6, UR14, UR8, URZ ;  /* 0x000000080e0672a5 */ /* 0x004fee000f8e00ff */
[----:B------:R-:W-:Y:S01]  /*5580*/  @!UP2 UMOV UR4, UR7 ;  /* 0x000000070004ac82 */ /* 0x000fe20008000000 */
[----:B---3--:R-:W-:Y:S02]  /*5590*/  @!UP2 UISETP.NE.AND UP0, UPT, UR5, 0x1, UPT ;  /* 0x000000010500a88c */ /* 0x008fe4000bf05270 */
[----:B------:R-:W-:Y:S02]  /*55a0*/  @!UP2 USHF.R.U32.HI UR4, URZ, UR9, UR4 ;  /* 0x00000009ff04a299 */ /* 0x000fe40008011604 */
[----:B------:R-:W-:Y:S02]  /*55b0*/  UIMAD.WIDE.U32 UR6, UR13, UR11, URZ ;  /* 0x0000000b0d0672a5 */ /* 0x000fe4000f8e00ff */
[----:B------:R-:W-:Y:S02]  /*55c0*/  @!UP2 USEL UR8, UR14, UR4, !UP0 ;  /* 0x000000040e08a287 */ /* 0x000fe4000c000000 */
[----:B------:R-:W-:Y:S03]  /*55d0*/  @!UP2 UISETP.NE.AND UP0, UPT, UR10, 0x1, UPT ;  /* 0x000000010a00a88c */ /* 0x000fe6000bf05270 */
[----:B------:R-:W-:Y:S01]  /*55e0*/  @!UP2 UMOV UR6, UR7 ;  /* 0x000000070006ac82 */ /* 0x000fe20008000000 */
[----:B------:R-:W-:Y:S01]  /*55f0*/  USHF.L.U32 UR7, UR16, 0x8, URZ ;  /* 0x0000000810077899 */ /* 0x000fe200080006ff */
[----:B------:R-:W2:Y:S02]  /*5600*/  @!UP2 LDCU UR4, c[0x0][0xf20] ;  /* 0x0001e400ff04a7ac */ /* 0x000ea40008000800 */
[----:B--2---:R-:W-:Y:S04]  /*5610*/  @!UP2 USHF.R.U32.HI UR6, URZ, UR4, UR6 ;  /* 0x00000004ff06a299 */ /* 0x004fe80008011606 */
[----:B------:R-:W-:Y:S04]  /*5620*/  @!UP2 USEL UR6, UR13, UR6, !UP0 ;  /* 0x000000060d06a287 */ /* 0x000fe8000c000000 */
[----:B------:R-:W-:Y:S02]  /*5630*/  @!UP2 UIADD3 UR4, UPT, UPT, -UR8, UR6, URZ ;  /* 0x000000060804a290 */ /* 0x000fe4000fffe1ff */
[----:B------:R-:W-:Y:S02]  /*5640*/  @!UP2 UIADD3 UR6, UPT, UPT, UR8, -UR6, URZ ;  /* 0x800000060806a290 */ /* 0x000fe4000fffe0ff */
[----:B------:R-:W-:Y:S02]  /*5650*/  @!UP2 UIMAD UR14, UR4, UR5, UR14 ;  /* 0x00000005040ea2a4 */ /* 0x000fe4000f8e020e */
[----:B------:R-:W-:Y:S01]  /*5660*/  @!UP2 UIMAD UR13, UR6, UR10, UR13 ;  /* 0x0000000a060da2a4 */ /* 0x000fe2000f8e020d */
[----:B------:R-:W-:Y:S11]  /*5670*/  BRA.U UP3, `(.L_x_89) ;  /* 0x0000000103107547 */ /* 0x000ff6000b800000 */
[----:B------:R-:W-:Y:S04]  /*5680*/  MOV R6, UR49 ;  /* 0x0000003100067c02 */ /* 0x000fe80008000f00 */
[----:B------:R-:W-:Y:S04]  /*5690*/  SHF.L.U32 R6, R6, 0x1f, RZ ;  /* 0x0000001f06067819 */ /* 0x000fe800000006ff */
[----:B------:R-:W2:Y:S02]  /*56a0*/  SYNCS.PHASECHK.TRANS64.TRYWAIT P2, [UR21+0x88], R6 ;  /* 0x00008806ff0075a7 */ /* 0x000ea40008041115 */
[----:B--2---:R-:W-:Y:S05]  /*56b0*/  @!P2 BRA `(.L_x_90) ;  /* 0x0000007400d8a947 */ /* 0x004fea0003800000 */
.L_x_89:
[----:B------:R-:W-:Y:S05]  /*56c0*/  @!P1 BRA `(.L_x_91) ;  /* 0x0000000000309947 */ /* 0x000fea0003800000 */
[----:B------:R-:W-:Y:S01]  /*56d0*/  ISETP.NE.U32.AND P1, PT, R2, RZ, PT ;  /* 0x000000ff0200720c */ /* 0x000fe20003f25070 */
[----:B------:R-:W2:Y:S01]  /*56e0*/  LDCU.64 UR4, c[0x0][0x358] ;  /* 0x00006b00ff0477ac */ /* 0x000ea20008000a00 */
[----:B------:R-:W-:Y:S02]  /*56f0*/  IMAD.MOV.U32 R142, RZ, RZ, 0x1 ;  /* 0x00000001ff8e7424 */ /* 0x000fe400078e00ff */
[----:B------:R-:W-:Y:S11]  /*5700*/  ISETP.NE.AND.EX P1, PT, R3, RZ, PT, P1 ;  /* 0x000000ff0300720c */ /* 0x000ff60003f25310 */
[----:B------:R-:W-:Y:S02]  /*5710*/  @!UPT UIADD3 URZ, UPT, UPT, URZ, URZ, URZ ;  /* 0x000000fffffff290 */ /* 0x000fe4000fffe0ff */
[----:B------:R-:W3:Y:S01]  /*5720*/  @P1 LDC.64 R10, c[0x0][0xc88] ;  /* 0x00032200ff0a1b82 */ /* 0x000ee20000000a00 */
[----:B-1----:R-:W-:Y:S04]  /*5730*/  @P1 IMAD R0, R4, UR36, RZ ;  /* 0x0000002404001c24 */ /* 0x002fe8000f8e02ff */
[----:B---3--:R-:W-:Y:S04]  /*5740*/  @P1 IMAD.WIDE R10, R0, 0x4, R10 ;  /* 0x00000004000a1825 */ /* 0x008fe800078e020a */
[----:B------:R-:W-:Y:S01]  /*5750*/  HFMA2 R0, -RZ, RZ, 0, 5.9604644775390625e-08 ;  /* 0x00000001ff007431 */ /* 0x000fe200000001ff */
[----:B--2--5:R2:W5:Y:S04]  /*5760*/  @P1 LDG.E R71, desc[UR4][R10.64] ;  /* 0x000000040a471981 */ /* 0x024568000c1e1900 */
[----:B------:R-:W-:Y:S01]  /*5770*/  @!P1 PRMT R142, R0, 0x7610, R142 ;  /* 0x00007610008e9816 */ /* 0x000fe2000000008e */
[----:B--2---:R-:W3:Y:S06]  /*5780*/  @!P1 LDC R71, c[0x0][0xc80] ;  /* 0x00032000ff479b82 */ /* 0x004eec0000000800 */
.L_x_91:
[----:B---3-5:R-:W-:Y:S01]  /*5790*/  @!P0 FSETP.EQ.AND P1, PT, R71, RZ, PT ;  /* 0x000000ff4700820b */ /* 0x028fe20003f22000 */
[----:B------:R-:W-:Y:S01]  /*57a0*/  @!UPT UIADD3 URZ, UPT, UPT, URZ, URZ, URZ ;  /* 0x000000fffffff290 */ /* 0x000fe2000fffe0ff */
[----:B------:R-:W-:Y:S11]  /*57b0*/  @!P0 BRA `(.L_x_92) ;  /* 0x0000000000188947 */ /* 0x000ff60003800000 */
[----:B------:R-:W-:Y:S02]  /*57c0*/  LOP3.LUT P0, RZ, R142, 0xff, RZ, 0xc0, !PT ;  /* 0x000000ff8eff7812 */ /* 0x000fe4000780c0ff */
[----:B------:R-:W-:Y:S04]  /*57d0*/  ISETP.NE.U32.AND P1, PT, R2, RZ, PT ;  /* 0x000000ff0200720c */ /* 0x000fe80003f25070 */
[----:B------:R-:W-:Y:S04]  /*57e0*/  ISETP.NE.AND.EX P1, PT, R3, RZ, PT, P1 ;  /* 0x000000ff0300720c */ /* 0x000fe80003f25310 */
[----:B------:R-:W-:Y:S03]  /*57f0*/  PLOP3.LUT P1, PT, P1, PT, PT, 0x8, 0x80 ;  /* 0x000000000080781c */ /* 0x000fe60000f2e170 */
[----:B------:R-:W-:Y:S11]  /*5800*/  @P0 FSETP.EQ.AND P1, PT, R71, RZ, PT ;  /* 0x000000ff4700020b */ /* 0x000ff60003f22000 */
[----:B------:R-:W-:Y:S02]  /*5810*/  @!UPT UIADD3 URZ, UPT, UPT, URZ, URZ, URZ ;  /* 0x000000fffffff290 */ /* 0x000fe4000fffe0ff */
.L_x_92:
[----:B------:R-:W2:Y:S01]  /*5820*/  SYNCS.PHASECHK.TRANS64.TRYWAIT P2, [UR21+0x60], R9 ;  /* 0x00006009ff0075a7 */ /* 0x000ea20008041115 */
[----:B------:R-:W-:Y:S01]  /*5830*/  ELECT P0, URZ, PT ;  /* 0x0000000000ff782f */ /* 0x000fe20003800000 */
[----:B------:R-:W-:Y:S03]  /*5840*/  ULOP3.LUT UR4, UR29, 0x1, URZ, 0xc0, !UPT ;  /* 0x000000011d047892 */ /* 0x000fe6000f8ec0ff */
[----:B------:R-:W-:Y:S11]  /*5850*/  PLOP3.LUT P1, PT, P1, P0, PT, 0xf2, 0x2f ;  /* 0x00000000002f781c */ /* 0x000ff60000f21e72 */
[----:B------:R-:W-:Y:S02]  /*5860*/  @!UPT UIADD3 URZ, UPT, UPT, URZ, URZ, URZ ;  /* 0x000000fffffff290 */ /* 0x000fe4000fffe0ff */
[----:B------:R-:W-:Y:S05]  /*5870*/  @!P1 IADD3 R8, P0, PT, R16, 0x980, RZ ;  /* 0x0000098010089810 */ /* 0x000fea0007f1e0ff */
[----:B-1----:R-:W-:Y:S01]  /*5880*/  @!P1 IMAD.X R6, RZ, RZ, R17, P0 ;  /* 0x000000ffff069224 */ /* 0x002fe200000e0611 */
[----:B--2---:R-:W-:Y:S07]  /*5890*/  @!P2 BRA `(.L_x_93) ;  /* 0x000000740078a947 */ /* 0x004fee0003800000 */
.L_x_179:
[----:B------:R-:W-:Y:S01]  /*58a0*/  @!P1 R2UR UR6, R8 ;  /* 0x00000000080692ca */ /* 0x000fe200000e0000 */
[----:B------:R-:W-:Y:S01]  /*58b0*/  VOTEU.ALL UP0, P1 ;  /* 0x0000000000ff7886 */ /* 0x000fe20000800000 */
[----:B------:R-:W-:Y:S01]  /*58c0*/  @!P1 R2UR UR5, R6 ;  /* 0x00000000060592ca */ /* 0x000fe200000e0000 */
[----:B------:R-:W-:Y:S01]  /*58d0*/  UMOV UR10, 0x0 ;  /* 0x00000000000a7882 */ /* 0x000fe20000000000 */
[----:B------:R-:W-:Y:S01]  /*58e0*/  ISETP.NE.AND P0, PT, RZ, UR4, !P1 ;  /* 0x00000004ff007c0c */ /* 0x000fe2000cf05270 */
[----:B------:R-:W-:Y:S01]  /*58f0*/  UMOV UR11, 0x10000000 ;  /* 0x10000000000b7882 */ /* 0x000fe20000000000 */
[----:B------:R-:W-:Y:S02]  /*5900*/  @!UP0 UIADD3 UR8, UPT, UPT, UR7, 0xc0, URZ ;  /* 0x000000c007088890 */ /* 0x000fe4000fffe0ff */
[----:B------:R-:W-:Y:S01]  /*5910*/  @!UP0 UIADD3 UR32, UPT, UPT, UR21, 0x400, URZ ;  /* 0x0000040015208890 */ /* 0x000fe2000fffe0ff */
[----:B------:R-:W-:Y:S03]  /*5920*/  VOTEU.ALL UP0, P1 ;  /* 0x0000000000ff7886 */ /* 0x000fe60000800000 */
[----:B-1----:R-:W-:Y:S02]  /*5930*/  @!P1 IMAD.U32 R0, RZ, RZ, UR8 ;  /* 0x00000008ff009e24 */ /* 0x002fe4000f8e00ff */
[----:B------:R-:W-:Y:S02]  /*5940*/  IMAD.U32 R10, RZ, RZ, UR6 ;  /* 0x00000006ff0a7e24 */ /* 0x000fe4000f8e00ff */
[----:B------:R-:W-:Y:S02]  /*5950*/  IMAD.U32 R11, RZ, RZ, UR5 ;  /* 0x00000005ff0b7e24 */ /* 0x000fe4000f8e00ff */
[----:B------:R-:W-:Y:S01]  /*5960*/  @P0 IMAD R0, RZ, RZ, UR7 ;  /* 0x00000007ff000e24 */ /* 0x000fe2000f8e02ff */
[----:B------:R-:W-:Y:S02]  /*5970*/  @!P1 R2UR UR8, R10 ;  /* 0x000000000a0892ca */ /* 0x000fe400000e0000 */
[----:B------:R-:W-:Y:S02]  /*5980*/  @!P1 R2UR UR9, R11 ;  /* 0x000000000b0992ca */ /* 0x000fe400000e0000 */
[----:B------:R-:W-:Y:S11]  /*5990*/  PLOP3.LUT P0, PT, P1, PT, PT, 0x8, 0x80 ;  /* 0x000000000080781c */ /* 0x000ff60000f0e170 */
[----:B------:R-:W-:Y:S02]  /*59a0*/  @!UPT UIADD3 URZ, UPT, UPT, URZ, URZ, URZ ;  /* 0x000000fffffff290 */ /* 0x000fe4000fffe0ff */
[----:B------:R-:W-:Y:S01]  /*59b0*/  @P0 R2UR.BROADCAST UR34, R0 ;  /* 0x00000000002202ca */ /* 0x000fe200008e0000 */
[----:B------:R-:W-:Y:S01]  /*59c0*/  @!P1 IMAD.MOV.U32 R0, RZ, RZ, 0x4000 ;  /* 0x00004000ff009424 */ /* 0x000fe200078e00ff */
[----:B------:R-:W-:Y:S05]  /*59d0*/  @!P1 IADD3 R8, P0, PT, R16, 0x980, RZ ;  /* 0x0000098010089810 */ /* 0x000fea0007f1e0ff */
[----:B------:R-:W-:Y:S06]  /*59e0*/  @!P1 IMAD.X R6, RZ, RZ, R17, P0 ;  /* 0x000000ffff069224 */ /* 0x000fec00000e0611 */
[----:B------:R1:W-:Y:S01]  /*59f0*/  @!UP0 UTMALDG.3D [UR32], [UR8], desc[UR10] ;  /* 0x00000a20080085b4 */ /* 0x0003e20008011000 */
[----:B------:R1:W-:Y:S01]  /*5a00*/  @!P1 SYNCS.ARRIVE.TRANS64.RED.A0TR RZ, [UR21+0x40], R0 ;  /* 0x00004000ffff99a7 */ /* 0x0003e20008300415 */
[----:B------:R-:W-:Y:S01]  /*5a10*/  SYNCS.ARRIVE.TRANS64.RED.A1T0 RZ, [UR46], RZ ;  /* 0x000000ffffff79a7 */ /* 0x000fe2000810042e */
[----:B------:R-:W2:Y:S02]  /*5a20*/  SYNCS.PHASECHK.TRANS64.TRYWAIT P2, [UR21+0x68], R9 ;  /* 0x00006809ff0075a7 */ /* 0x000ea40008041115 */
[----:B-12---:R-:W-:Y:S05]  /*5a30*/  @!P2 BRA `(.L_x_94) ;  /* 0x000000740028a947 */ /* 0x006fea0003800000 */
.L_x_181:
[----:B------:R-:W-:Y:S01]  /*5a40*/  @!P1 R2UR UR6, R8 ;  /* 0x00000000080692ca */ /* 0x000fe200000e0000 */
[----:B------:R-:W-:Y:S01]  /*5a50*/  VOTEU.ALL UP0, P1 ;  /* 0x0000000000ff7886 */ /* 0x000fe20000800000 */
[----:B------:R-:W-:Y:S01]  /*5a60*/  @!P1 R2UR UR5, R6 ;  /* 0x00000000060592ca */ /* 0x000fe200000e0000 */
[----:B-1----:R-:W-:Y:S01]  /*5a70*/  @!P1 IMAD.MOV.U32 R0, RZ, RZ, 0x4000 ;  /* 0x00004000ff009424 */ /* 0x002fe200078e00ff */
[----:B------:R-:W-:Y:S01]  /*5a80*/  UMOV UR10, 0x0 ;  /* 0x00000000000a7882 */ /* 0x000fe20000000000 */
[----:B------:R-:W-:Y:S01]  /*5a90*/  UMOV UR11, 0x10000000 ;  /* 0x10000000000b7882 */ /* 0x000fe20000000000 */
[----:B------:R-:W-:Y:S01]  /*5aa0*/  @!UP0 UIADD3 UR24, UPT, UPT, UR21, 0x4400, URZ ;  /* 0x0000440015188890 */ /* 0x000fe2000fffe0ff */
[----:B------:R-:W-:Y:S01]  /*5ab0*/  @!P1 IADD3 R8, P0, PT, R16, 0x980, RZ ;  /* 0x0000098010089810 */ /* 0x000fe20007f1e0ff */
[----:B------:R-:W-:Y:S01]  /*5ac0*/  UMOV UR27, UR35 ;  /* 0x00000023001b7c82 */ /* 0x000fe20008000000 */
[----:B------:R-:W-:Y:S03]  /*5ad0*/  UMOV UR28, UR36 ;  /* 0x00000024001c7c82 */ /* 0x000fe60008000000 */
[----:B------:R-:W-:Y:S02]  /*5ae0*/  @!P1 IMAD.X R6, RZ, RZ, R17, P0 ;  /* 0x000000ffff069224 */ /* 0x000fe400000e0611 */
[----:B------:R-:W-:Y:S02]  /*5af0*/  IMAD.U32 R10, RZ, RZ, UR6 ;  /* 0x00000006ff0a7e24 */ /* 0x000fe4000f8e00ff */
[----:B------:R-:W-:Y:S01]  /*5b00*/  IMAD.U32 R11, RZ, RZ, UR5 ;  /* 0x00000005ff0b7e24 */ /* 0x000fe2000f8e00ff */
[----:B------:R-:W-:Y:S02]  /*5b10*/  @!UP0 UIMAD UR5, UR4, -0x40, UR7 ;  /* 0xffffffc0040588a4 */ /* 0x000fe4000f8e0207 */
[----:B------:R-:W-:Y:S02]  /*5b20*/  @!P1 R2UR UR8, R10 ;  /* 0x000000000a0892ca */ /* 0x000fe400000e0000 */
[----:B------:R-:W-:Y:S01]  /*5b30*/  @!P1 R2UR UR9, R11 ;  /* 0x000000000b0992ca */ /* 0x000fe200000e0000 */
[----:B------:R-:W-:Y:S01]  /*5b40*/  @!UP0 UIADD3 UR26, UPT, UPT, UR5, 0x80, URZ ;  /* 0x00000080051a8890 */ /* 0x000fe2000fffe0ff */
[----:B------:R-:W-:Y:S11]  /*5b50*/  VOTEU.ALL UP0, P1 ;  /* 0x0000000000ff7886 */ /* 0x000ff60000800000 */
[----:B------:R1:W-:Y:S01]  /*5b60*/  @!UP0 UTMALDG.3D [UR24], [UR8], desc[UR10] ;  /* 0x00000a18080085b4 */ /* 0x0003e20008011000 */
[----:B------:R1:W-:Y:S01]  /*5b70*/  @!P1 SYNCS.ARRIVE.TRANS64.RED.A0TR RZ, [UR21+0x48], R0 ;  /* 0x00004800ffff99a7 */ /* 0x0003e20008300415 */
[----:B------:R-:W-:Y:S01]  /*5b80*/  SYNCS.ARRIVE.TRANS64.RED.A1T0 RZ, [UR45], RZ ;  /* 0x000000ffffff79a7 */ /* 0x000fe2000810042d */
[----:B------:R-:W2:Y:S02]  /*5b90*/  SYNCS.PHASECHK.TRANS64.TRYWAIT P2, [UR21+0x70], R9 ;  /* 0x00007009ff0075a7 */ /* 0x000ea40008041115 */
[----:B-12---:R-:W-:Y:S05]  /*5ba0*/  @!P2 BRA `(.L_x_95) ;  /* 0x0000007000e4a947 */ /* 0x006fea0003800000 */
.L_x_183:
        /* <DEDUP_REMOVED lines=13> */
[----:B------:R-:W-:Y:S02]  /*5c80*/  @!UP0 ULEA UR5, UR4, UR7, 0x6 ;  /* 0x0000000704058291 */ /* 0x000fe4000f8e30ff */
        /* <DEDUP_REMOVED lines=9> */
.L_x_185:
[----:B------:R-:W-:Y:S01]  /*5d20*/  @!P1 R2UR UR6, R8 ;  /* 0x00000000080692ca */ /* 0x000fe200000e0000 */
[----:B------:R-:W-:Y:S01]  /*5d30*/  UMOV UR18, 0x0 ;  /* 0x0000000000127882 */ /* 0x000fe20000000000 */
[----:B------:R-:W-:Y:S01]  /*5d40*/  @!P1 R2UR UR5, R6 ;  /* 0x00000000060592ca */ /* 0x000fe200000e0000 */
[----:B------:R-:W-:Y:S01]  /*5d50*/  VOTEU.ALL UP0, P1 ;  /* 0x0000000000ff7886 */ /* 0x000fe20000800000 */
[----:B------:R-:W-:Y:S01]  /*5d60*/  ISETP.NE.OR P0, PT, RZ, UR4, P1 ;  /* 0x00000004ff007c0c */ /* 0x000fe20008f05670 */
[----:B------:R-:W-:Y:S01]  /*5d70*/  UMOV UR19, 0x10000000 ;  /* 0x1000000000137882 */ /* 0x000fe20000000000 */
[----:B------:R-:W-:Y:S01]  /*5d80*/  UMOV UR11, UR35 ;  /* 0x00000023000b7c82 */ /* 0x000fe20008000000 */
[----:B------:R-:W-:Y:S01]  /*5d90*/  UMOV UR12, UR36 ;  /* 0x00000024000c7c82 */ /* 0x000fe20008000000 */
[----:B------:R-:W-:Y:S01]  /*5da0*/  @!UP0 UIADD3 UR4, UPT, UPT, UR7, 0xc0, URZ ;  /* 0x000000c007048890 */ /* 0x000fe2000fffe0ff */
[----:B------:R-:W-:Y:S01]  /*5db0*/  VIADD R14, R14, 0x1 ;  /* 0x000000010e0e7836 */ /* 0x000fe20000000000 */
[----:B------:R-:W-:Y:S01]  /*5dc0*/  @!UP0 UIADD3 UR8, UPT, UPT, UR21, 0xc400, URZ ;  /* 0x0000c40015088890 */ /* 0x000fe2000fffe0ff */
[----:B------:R-:W-:Y:S01]  /*5dd0*/  R2UR UR16, R144 ;  /* 0x00000000901072ca */ /* 0x000fe200000e0000 */
[----:B------:R-:W-:Y:S01]  /*5de0*/  @!UP0 UIADD3 UR9, UPT, UPT, UR21, 0x58, URZ ;  /* 0x0000005815098890 */ /* 0x000fe2000fffe0ff */
[----:B------:R-:W-:Y:S01]  /*5df0*/  IMAD.U32 R8, RZ, RZ, UR6 ;  /* 0x00000006ff087e24 */ /* 0x000fe2000f8e00ff */
[----:B------:R-:W-:Y:S01]  /*5e00*/  VOTEU.ALL UP0, P1 ;  /* 0x0000000000ff7886 */ /* 0x000fe20000800000 */
[----:B-1----:R-:W-:Y:S01]  /*5e10*/  @!P1 IMAD.U32 R0, RZ, RZ, UR4 ;  /* 0x00000004ff009e24 */ /* 0x002fe2000f8e00ff */
[----:B------:R-:W-:Y:S01]  /*5e20*/  R2UR UR20, R145 ;  /* 0x00000000911472ca */ /* 0x000fe200000e0000 */
[----:B------:R-:W-:Y:S01]  /*5e30*/  IMAD.U32 R9, RZ, RZ, UR5 ;  /* 0x00000005ff097e24 */ /* 0x000fe2000f8e00ff */
[----:B------:R-:W-:Y:S01]  /*5e40*/  @!P1 R2UR UR4, R8 ;  /* 0x00000000080492ca */ /* 0x000fe200000e0000 */
[----:B------:R-:W-:Y:S01]  /*5e50*/  @!P0 IMAD R0, RZ, RZ, UR7 ;  /* 0x00000007ff008e24 */ /* 0x000fe2000f8e02ff */
[----:B------:R-:W-:Y:S01]  /*5e60*/  PLOP3.LUT P0, PT, P1, PT, PT, 0x8, 0x80 ;  /* 0x000000000080781c */ /* 0x000fe20000f0e170 */
[----:B------:R-:W-:Y:S01]  /*5e70*/  UIADD3 UR29, UPT, UPT, UR29, 0x1, URZ ;  /* 0x000000011d1d7890 */ /* 0x000fe2000fffe0ff */
[----:B------:R-:W-:Y:S01]  /*5e80*/  @!P1 R2UR UR5, R9 ;  /* 0x00000000090592ca */ /* 0x000fe200000e0000 */
[----:B------:R-:W-:Y:S10]  /*5e90*/  UPLOP3.LUT UP3, UPT, UPT, UPT, UPT, 0x80, 0x8 ;  /* 0x000000000008789c */ /* 0x000ff40003f6f070 */
[----:B------:R-:W-:Y:S01]  /*5ea0*/  @P0 R2UR.BROADCAST UR10, R0 ;  /* 0x00000000000a02ca */ /* 0x000fe200008e0000 */
[----:B------:R-:W-:Y:S01]  /*5eb0*/  UIADD3 UR16, UPT, UPT, UR13, UR16, URZ ;  /* 0x000000100d107290 */ /* 0x000fe2000fffe0ff */
[C---:B------:R-:W-:Y:S01]  /*5ec0*/  ISETP.NE.AND P0, PT, R14.reuse, 0x2, PT ;  /* 0x000000020e00780c */ /* 0x040fe20003f05270 */
[----:B------:R-:W-:Y:S01]  /*5ed0*/  UMOV UR36, UR30 ;  /* 0x0000001e00247c82 */ /* 0x000fe20008000000 */
[----:B------:R-:W-:Y:S01]  /*5ee0*/  LOP3.LUT R15, R15, 0x1, RZ, 0x3c, !PT ;  /* 0x000000010f0f7812 */ /* 0x000fe200078e3cff */
[----:B------:R-:W-:Y:S01]  /*5ef0*/  UIADD3 UR20, UPT, UPT, UR14, UR20, URZ ;  /* 0x000000140e147290 */ /* 0x000fe2000fffe0ff */
[----:B------:R-:W-:Y:S02]  /*5f00*/  SEL R0, RZ, 0x1, P0 ;  /* 0x00000001ff007807 */ /* 0x000fe40000000000 */
[----:B------:R-:W-:Y:S02]  /*5f10*/  SEL R14, R14, RZ, P0 ;  /* 0x000000ff0e0e7207 */ /* 0x000fe40000000000 */
[----:B------:R-:W-:Y:S03]  /*5f20*/  LOP3.LUT R13, R13, R0, RZ, 0x3c, !PT ;  /* 0x000000000d0d7212 */ /* 0x000fe600078e3cff */
[----:B------:R1:W-:Y:S01]  /*5f30*/  @!UP0 UTMALDG.3D [UR8], [UR4], desc[UR18] ;  /* 0x00001208040085b4 */ /* 0x0003e20008011000 */
[----:B------:R1:W-:Y:S01]  /*5f40*/  @!P1 SYNCS.ARRIVE.TRANS64.RED.A0TR RZ, [UR21+0x58], R7 ;  /* 0x00005807ffff99a7 */ /* 0x0003e20008300415 */
[----:B------:R-:W-:Y:S01]  /*5f50*/  SYNCS.ARRIVE.TRANS64.RED.A1T0 RZ, [UR38], RZ ;  /* 0x000000ffffff79a7 */ /* 0x000fe20008100426 */
[----:B------:R-:W-:Y:S05]  /*5f60*/  BRA.U UP1, `(.L_x_97) ;  /* 0xfffffff101407547 */ /* 0x000fea000b83ffff */
[----:B------:R-:W-:-:S04]  /*5f70*/  SHF.L.U32 R2, R15, 0x1f, RZ ;  /* 0x0000001f0f027819 */ /* 0x000fc800000006ff */
[----:B------:R-:W2:Y:S02]  /*5f80*/  SYNCS.PHASECHK.TRANS64.TRYWAIT P0, [UR21+0x60], R2 ;  /* 0x00006002ff0075a7 */ /* 0x000ea40008001115 */
[----:B--2---:R-:W-:Y:S05]  /*5f90*/  @!P0 BRA `(.L_x_98) ;  /* 0x0000007000188947 */ /* 0x004fea0003800000 */
.L_x_187:
[----:B------:R-:W3:Y:S02]  /*5fa0*/  SYNCS.PHASECHK.TRANS64.TRYWAIT P0, [UR21+0x68], R2 ;  /* 0x00006802ff0075a7 */ /* 0x000ee40008001115 */
[----:B---3--:R-:W-:Y:S05]  /*5fb0*/  @!P0 BRA `(.L_x_99) ;  /* 0x0000007000288947 */ /* 0x008fea0003800000 */
.L_x_189:
[----:B------:R-:W3:Y:S02]  /*5fc0*/  SYNCS.PHASECHK.TRANS64.TRYWAIT P0, [UR21+0x70], R2 ;  /* 0x00007002ff0075a7 */ /* 0x000ee40008001115 */
[----:B---3--:R-:W-:Y:S05]  /*5fd0*/  @!P0 BRA `(.L_x_100) ;  /* 0x0000007000388947 */ /* 0x008fea0003800000 */
.L_x_191:
[----:B--2---:R-:W-:-:S07]  /*5fe0*/  MOV R0, UR21 ;  /* 0x0000001500007c02 */ /* 0x004fce0008000f00 */
.L_x_101:
[----:B--2---:R-:W-:-:S04]  /*5ff0*/  SHF.L.U32 R2, R15, 0x1f, RZ ;  /* 0x0000001f0f027819 */ /* 0x004fc800000006ff */
[----:B------:R2:W3:Y:S03]  /*6000*/  SYNCS.PHASECHK.TRANS64.TRYWAIT P0, [R0+URZ+0x78], R2 ;  /* 0x00007802000075a7 */ /* 0x0004e600080011ff */
[----:B---3--:R-:W-:Y:S05]  /*6010*/  @!P0 NANOSLEEP.SYNCS 0x989680 ;  /* 0x009896800000895d */ /* 0x008fea0003900000 */
[----:B------:R-:W3:Y:S02]  /*6020*/  @!P0 SYNCS.PHASECHK.TRANS64 P0, [R0+URZ+0x78], R2 ;  /* 0x00007802000085a7 */ /* 0x000ee400080010ff */
[----:B-1-3--:R-:W-:Y:S05]  /*6030*/  @P0 EXIT ;  /* 0x000000000000094d */ /* 0x00afea0003800000 */
[----:B------:R-:W-:Y:S05]  /*6040*/  BRA `(.L_x_101) ;  /* 0xfffffffc00e87947 */ /* 0x000fea000383ffff */
.L_x_86:
[----:B------:R-:W-:-:S06]  /*6050*/  UISETP.GE.AND UP0, UPT, UR17, 0x4, UPT ;  /* 0x000000041100788c */ /* 0x000fcc000bf06270 */
[----:B------:R-:W-:-:S13]  /*6060*/  PLOP3.LUT P0, PT, PT, PT, UP0, 0x80, 0x8 ;  /* 0x000000000008781c */ /* 0x000fda0003f0f008 */
[----:B------:R-:W-:Y:S05]  /*6070*/  @!P0 EXIT ;  /* 0x000000000000894d */ /* 0x000fea0003800000 */
[----:B------:R-:W1:Y:S08]  /*6080*/  S2UR UR4, SR_CgaCtaId ;  /* 0x00000000000479c3 */ /* 0x000e700000008800 */
[----:B------:R-:W-:Y:S01]  /*6090*/  BAR.SYNC.DEFER_BLOCKING 0x6, 0xa0 ;  /* 0x0182800000007b1d */ /* 0x000fe20000010000 */
[C---:B------:R-:W-:Y:S01]  /*60a0*/  IMAD.SHL.U32 R3, R154.reuse, 0x40, RZ ;  /* 0x000000409a037824 */ /* 0x040fe200078e00ff */
[C---:B------:R-:W-:Y:S01]  /*60b0*/  LOP3.LUT R141, R154.reuse, 0x1, RZ, 0xc0, !PT ;  /* 0x000000019a8d7812 */ /* 0x040fe200078ec0ff */
[----:B------:R-:W-:-:S02]  /*60c0*/  IMAD.SHL.U32 R140, R154, 0x8, RZ ;  /* 0x000000089a8c7824 */ /* 0x000fc400078e00ff */
[----:B------:R-:W-:Y:S01]  /*60d0*/  IMAD.U32 R2, R154, 0x10000, RZ ;  /* 0x000100009a027824 */ /* 0x000fe200078e00ff */
[----:B------:R-:W-:Y:S02]  /*60e0*/  UMOV UR46, 0x400 ;  /* 0x00000400002e7882 */ /* 0x000fe40000000000 */
[----:B------:R-:W2:Y:S01]  /*60f0*/  LDC.64 R136, c[0x0][0xc88] ;  /* 0x00032200ff887b82 */ /* 0x000ea20000000a00 */
[----:B------:R-:W-:Y:S01]  /*6100*/  LOP3.LUT R6, R3, 0x1c0, RZ, 0xc0, !PT ;  /* 0x000001c003067812 */ /* 0x000fe200078ec0ff */
[----:B------:R-:W-:Y:S01]  /*6110*/  IMAD.MOV.U32 R153, RZ, RZ, 0x2 ;  /* 0x00000002ff997424 */ /* 0x000fe200078e00ff */
[----:B------:R-:W-:Y:S01]  /*6120*/  ISETP.NE.U32.AND P0, PT, R141, 0x1, PT ;  /* 0x000000018d00780c */ /* 0x000fe20003f05070 */
[----:B------:R-:W-:Y:S01]  /*6130*/  IMAD.MOV.U32 R152, RZ, RZ, 0x4 ;  /* 0x00000004ff987424 */ /* 0x000fe200078e00ff */
[----:B------:R-:W-:Y:S01]  /*6140*/  LOP3.LUT R140, R6, 0x38, R140, 0xf8, !PT ;  /* 0x00000038068c7812 */ /* 0x000fe200078ef88c */
[----:B------:R-:W-:Y:S01]  /*6150*/  IMAD.MOV.U32 R151, RZ, RZ, 0x1 ;  /* 0x00000001ff977424 */ /* 0x000fe200078e00ff */
[----:B------:R-:W-:Y:S01]  /*6160*/  LOP3.LUT R2, R2, 0x600000, RZ, 0xc0, !PT ;  /* 0x0060000002027812 */ /* 0x000fe200078ec0ff */
[----:B------:R-:W3:Y:S01]  /*6170*/  LDC.64 R138, c[0x0][0xc90] ;  /* 0x00032400ff8a7b82 */ /* 0x000ee20000000a00 */
[----:B------:R-:W-:Y:S01]  /*6180*/  R2P PR, R154, 0x6 ;  /* 0x000000069a007804 */ /* 0x000fe20000000000 */
[----:B------:R-:W-:Y:S01]  /*6190*/  IMAD.MOV.U32 R148, RZ, RZ, RZ ;  /* 0x000000ffff947224 */ /* 0x000fe200078e00ff */
[----:B------:R-:W-:Y:S01]  /*61a0*/  LOP3.LUT R140, R140, 0x1e00, R3, 0xf8, !PT ;  /* 0x00001e008c8c7812 */ /* 0x000fe200078ef803 */
[----:B------:R-:W-:Y:S01]  /*61b0*/  IMAD.MOV.U32 R150, RZ, RZ, RZ ;  /* 0x000000ffff967224 */ /* 0x000fe200078e00ff */
[----:B------:R-:W-:Y:S01]  /*61c0*/  P2R R3, PR, RZ, 0x1 ;  /* 0x00000001ff037803 */ /* 0x000fe20000000000 */
[----:B------:R-:W4:Y:S01]  /*61d0*/  LDCU UR62, c[0x0][0x370] ;  /* 0x00006e00ff3e77ac */ /* 0x000f220008000800 */
[----:B------:R-:W-:Y:S01]  /*61e0*/  LOP3.LUT R154, R154, 0x60, RZ, 0xc0, !PT ;  /* 0x000000609a9a7812 */ /* 0x000fe200078ec0ff */
[----:B------:R-:W2:Y:S01]  /*61f0*/  LDC.64 R134, c[0x0][0xcb0] ;  /* 0x00032c00ff867b82 */ /* 0x000ea20000000a00 */
[----:B------:R-:W-:Y:S01]  /*6200*/  SEL R153, R153, 0xfffffffe, !P1 ;  /* 0xfffffffe99997807 */ /* 0x000fe20004800000 */
[----:B-1----:R-:W-:Y:S01]  /*6210*/  ULEA UR46, UR4, UR46, 0x18 ;  /* 0x0000002e042e7291 */ /* 0x002fe2000f8ec0ff */
[----:B------:R-:W-:Y:S01]  /*6220*/  SEL R152, R152, 0xfffffffc, !P2 ;  /* 0xfffffffc98987807 */ /* 0x000fe20005000000 */
[----:B------:R-:W-:Y:S01]  /*6230*/  UMOV UR39, URZ ;  /* 0x000000ff00277c82 */ /* 0x000fe20008000000 */
[----:B------:R-:W1:Y:S03]  /*6240*/  LDCU UR45, c[0x0][0xf0c] ;  /* 0x0001e180ff2d77ac */ /* 0x000e660008000800 */
[----:B------:R-:W1:Y:S01]  /*6250*/  LDC.64 R132, c[0x0][0xca8] ;  /* 0x00032a00ff847b82 */ /* 0x000e620000000a00 */
[----:B------:R-:W-:-:S02]  /*6260*/  UIADD3 UR5, UPT, UPT, UR46, 0xb8, URZ ;  /* 0x000000b82e057890 */ /* 0x000fc4000fffe0ff */
[----:B------:R-:W4:Y:S01]  /*6270*/  LDS R0, [UR46+0x110] ;  /* 0x0001102eff007984 */ /* 0x000f220008000800 */
[----:B------:R-:W-:Y:S02]  /*6280*/  UIADD3 UR4, UPT, UPT, UR46, 0x400, URZ ;  /* 0x000004002e047890 */ /* 0x000fe4000fffe0ff */
[----:B------:R-:W-:Y:S01]  /*6290*/  ULOP3.LUT UR5, UR5, 0xfefffff8, URZ, 0xc0, !UPT ;  /* 0xfefffff805057892 */ /* 0x000fe2000f8ec0ff */
[----:B------:R-:W1:Y:S03]  /*62a0*/  LDCU UR41, c[0x0][0xf30] ;  /* 0x0001e600ff2977ac */ /* 0x000e660008000800 */
[----:B------:R-:W-:Y:S02]  /*62b0*/  IMAD.U32 R146, RZ, RZ, UR4 ;  /* 0x00000004ff927e24 */ /* 0x000fe4000f8e00ff */
[----:B------:R-:W-:Y:S01]  /*62c0*/  IMAD.U32 R155, RZ, RZ, UR5 ;  /* 0x00000005ff9b7e24 */ /* 0x000fe2000f8e00ff */
[----:B------:R-:W1:Y:S01]  /*62d0*/  LDCU.64 UR60, c[0x0][0xc88] ;  /* 0x00019100ff3c77ac */ /* 0x000e620008000a00 */
[----:B------:R-:W1:Y:S01]  /*62e0*/  LDCU.64 UR42, c[0x0][0xf28] ;  /* 0x0001e500ff2a77ac */ /* 0x000e620008000a00 */
[----:B------:R-:W1:Y:S01]  /*62f0*/  LDCU.128 UR56, c[0x0][0xf10] ;  /* 0x0001e200ff3877ac */ /* 0x000e620008000c00 */
[----:B------:R-:W1:Y:S01]  /*6300*/  LDCU UR55, c[0x0][0x374] ;  /* 0x00006e80ff3777ac */ /* 0x000e620008000800 */
[----:B------:R-:W-:Y:S01]  /*6310*/  UMOV UR54, URZ ;  /* 0x000000ff00367c82 */ /* 0x000fe20008000000 */
[----:B------:R-:W-:Y:S01]  /*6320*/  UMOV UR52, URZ ;  /* 0x000000ff00347c82 */ /* 0x000fe20008000000 */
[----:B--234-:R-:W-:-:S07]  /*6330*/  IMAD.IADD R2, R0, 0x1, R2 ;  /* 0x0000000100027824 */ /* 0x01cfce00078e0202 */
.L_x_146:
[----:B-1----:R-:W-:Y:S02]  /*6340*/  LEA R8, R148, UR46, 0x3 ;  /* 0x0000002e94087c11 */ /* 0x002fe4000f8e18ff */
[----:B------:R-:W-:Y:S02]  /*6350*/  SHF.L.U32 R0, R150, 0x1f, RZ ;  /* 0x0000001f96007819 */ /* 0x000fe400000006ff */
[----:B------:R-:W-:Y:S02]  /*6360*/  LEA R4, R148, UR46, 0x4 ;  /* 0x0000002e94047c11 */ /* 0x000fe4000f8e20ff */
[----:B------:R-:W2:Y:S02]  /*6370*/  SYNCS.PHASECHK.TRANS64.TRYWAIT P0, [R8+URZ+0x90], R0 ;  /* 0x00009000080075a7 */ /* 0x000ea400080011ff */
[----:B--2---:R-:W-:Y:S05]  /*6380*/  @!P0 BRA `(.L_x_102) ;  /* 0x0000006c00648947 */ /* 0x004fea0003800000 */
.L_x_192:
[----:B------:R-:W3:Y:S01]  /*6390*/  LDS.128 R4, [R4+0xf0] ;  /* 0x0000f00004047984 */ /* 0x000ee20000000c00 */
[----:B------:R-:W-:Y:S01]  /*63a0*/  UISETP.GE.AND UP0, UPT, UR44, 0x1, UPT ;  /* 0x000000012c00788c */ /* 0x000fe2000bf06270 */
[----:B------:R-:W-:Y:S01]  /*63b0*/  @!PT LDS RZ, [RZ] ;  /* 0x00000000fffff984 */ /* 0x000fe20000000800 */
[----:B------:R-:W-:Y:S01]  /*63c0*/  @!PT LDS RZ, [RZ] ;  /* 0x00000000fffff984 */ /* 0x000fe20000000800 */
[----:B------:R-:W-:Y:S01]  /*63d0*/  @!PT LDS RZ, [RZ] ;  /* 0x00000000fffff984 */ /* 0x000fe20000000800 */
[----:B------:R-:W-:Y:S01]  /*63e0*/  @!PT LDS RZ, [RZ] ;  /* 0x00000000fffff984 */ /* 0x000fe20000000800 */
[----:B------:R4:W-:Y:S06]  /*63f0*/  MEMBAR.ALL.CTA ;  /* 0x0000000000007992 */ /* 0x0009ec0000008000 */
[----:B----4-:R-:W4:Y:S01]  /*6400*/  FENCE.VIEW.ASYNC.S ;  /* 0x00000000000073c6 */ /* 0x010f220000000000 */
[----:B---3--:R-:W-:Y:S11]  /*6410*/  LOP3.LUT P0, RZ, R6, 0x1, RZ, 0xc0, !PT ;  /* 0x0000000106ff7812 */ /* 0x008ff6000780c0ff */
[----:B------:R-:W-:Y:S02]  /*6420*/  @!UPT UIADD3 URZ, UPT, UPT, URZ, URZ, URZ ;  /* 0x000000fffffff290 */ /* 0x000fe4000fffe0ff */
[----:B----4-:R-:W-:Y:S01]  /*6430*/  VOTEU.ANY UP1, P0 ;  /* 0x0000000000ff7886 */ /* 0x010fe20000020100 */
[----:B------:R-:W-:Y:S01]  /*6440*/  PLOP3.LUT P0, PT, PT, PT, UP1, 0x80, 0x8 ;  /* 0x000000000008781c */ /* 0x000fe20003f0f018 */
[----:B------:R-:W-:Y:S06]  /*6450*/  UP2UR UR4, UPR, URZ, 0x2 ;  /* 0x00000002ff047883 */ /* 0x000fec0008000000 */
[----:B------:R-:W-:Y:S06]  /*6460*/  IMAD.U32 R156, RZ, RZ, UR4 ;  /* 0x00000004ff9c7e24 */ /* 0x000fec000f8e00ff */
[----:B--2---:R-:W-:Y:S02]  /*6470*/  @P0 SHF.R.U32.HI R0, RZ, 0x10, R5 ;  /* 0x00000010ff000819 */ /* 0x004fe40000011605 */
        /* <DEDUP_REMOVED lines=12> */
[----:B------:R-:W3:Y:S01]  /*6540*/  LDCU UR12, c[0x0][0xf20] ;  /* 0x0001e400ff0c77ac */ /* 0x000ee20008000800 */
[----:B-1----:R-:W-:Y:S02]  /*6550*/  UIMAD.WIDE.U32 UR4, UR55, UR59, URZ ;  /* 0x0000003b370472a5 */ /* 0x002fe4000f8e00ff */
[----:B------:R-:W-:Y:S02]  /*6560*/  UIMAD.WIDE.U32 UR6, UR62, UR56, URZ ;  /* 0x000000383e0672a5 */ /* 0x000fe4000f8e00ff */
[----:B------:R-:W-:Y:S02]  /*6570*/  UISETP.NE.AND UP0, UPT, UR58, 0x1, UPT ;  /* 0x000000013a00788c */ /* 0x000fe4000bf05270 */
[----:B------:R-:W-:Y:S02]  /*6580*/  UIMAD.WIDE.U32 UR8, UR37, UR59, URZ ;  /* 0x0000003b250872a5 */ /* 0x000fe4000f8e00ff */
[----:B------:R-:W-:Y:S02]  /*6590*/  UISETP.NE.AND UP1, UPT, UR45, 0x1, UPT ;  /* 0x000000012d00788c */ /* 0x000fe4000bf25270 */
[----:B------:R-:W-:Y:S02]  /*65a0*/  UIMAD.WIDE.U32 UR10, UR38, UR56, URZ ;  /* 0x00000038260a72a5 */ /* 0x000fe4000f8e00ff */
[----:B------:R-:W-:Y:S01]  /*65b0*/  UISETP.NE.AND UP2, UPT, UR44, 0x1, UPT ;  /* 0x000000012c00788c */ /* 0x000fe2000bf45270 */
[----:B------:R-:W-:Y:S02]  /*65c0*/  UMOV UR4, UR5 ;  /* 0x0000000500047c82 */ /* 0x000fe40008000000 */
[----:B---3--:R-:W-:Y:S03]  /*65d0*/  USHF.R.U32.HI UR5, URZ, UR12, UR4 ;  /* 0x0000000cff057299 */ /* 0x008fe60008011604 */
[----:B------:R-:W-:Y:S02]  /*65e0*/  UMOV UR4, UR7 ;  /* 0x0000000700047c82 */ /* 0x000fe40008000000 */
[----:B------:R-:W-:Y:S02]  /*65f0*/  USHF.R.U32.HI UR7, URZ, UR57, UR4 ;  /* 0x00000039ff077299 */ /* 0x000fe40008011604 */
[----:B------:R-:W-:Y:S02]  /*6600*/  USEL UR4, UR55, UR5, !UP0 ;  /* 0x0000000537047287 */ /* 0x000fe4000c000000 */
[----:B------:R-:W-:Y:S01]  /*6610*/  USEL UR7, UR62, UR7, !UP1 ;  /* 0x000000073e077287 */ /* 0x000fe2000c800000 */
[----:B------:R-:W-:Y:S01]  /*6620*/  UMOV UR5, UR9 ;  /* 0x0000000900057c82 */ /* 0x000fe20008000000 */
[----:B------:R-:W-:Y:S02]  /*6630*/  UIMAD.WIDE.U32 UR8, UR4, UR42, URZ ;  /* 0x0000002a040872a5 */ /* 0x000fe4000f8e00ff */
[----:B------:R-:W-:Y:S03]  /*6640*/  USHF.R.U32.HI UR6, URZ, UR12, UR5 ;  /* 0x0000000cff067299 */ /* 0x000fe60008011605 */
[----:B------:R-:W-:Y:S01]  /*6650*/  UMOV UR5, UR11 ;  /* 0x0000000b00057c82 */ /* 0x000fe20008000000 */
[----:B------:R-:W-:Y:S02]  /*6660*/  UIMAD.WIDE.U32 UR10, UR7, UR42, URZ ;  /* 0x0000002a070a72a5 */ /* 0x000fe4000f8e00ff */
[----:B------:R-:W-:Y:S02]  /*6670*/  USEL UR6, UR37, UR6, !UP0 ;  /* 0x0000000625067287 */ /* 0x000fe4000c000000 */
[----:B------:R-:W-:Y:S01]  /*6680*/  USHF.R.U32.HI UR5, URZ, UR57, UR5 ;  /* 0x00000039ff057299 */ /* 0x000fe20008011605 */
[----:B------:R-:W-:Y:S02]  /*6690*/  UMOV UR8, UR9 ;  /* 0x0000000900087c82 */ /* 0x000fe40008000000 */
[----:B------:R-:W-:Y:S01]  /*66a0*/  UMOV UR10, UR11 ;  /* 0x0000000b000a7c82 */ /* 0x000fe20008000000 */
[----:B------:R-:W-:Y:S02]  /*66b0*/  @UP2 USHF.R.U32.HI UR4, URZ, UR43, UR8 ;  /* 0x0000002bff042299 */ /* 0x000fe40008011608 */
[----:B------:R-:W-:Y:S02]  /*66c0*/  @UP2 USHF.R.U32.HI UR7, URZ, UR43, UR10 ;  /* 0x0000002bff072299 */ /* 0x000fe4000801160a */
[----:B------:R-:W-:Y:S02]  /*66d0*/  UIMAD UR4, UR44, UR4, URZ ;  /* 0x000000042c0472a4 */ /* 0x000fe4000f8e02ff */
        /* <DEDUP_REMOVED lines=8> */
[----:B------:R-:W-:Y:S02]  /*6760*/  USEL UR11, UR6, UR4, !UP2 ;  /* 0x00000004060b7287 */ /* 0x000fe4000d000000 */
[----:B------:R-:W-:Y:S02]  /*6770*/  UIADD3 UR8, UPT, UPT, -UR5, URZ, URZ ;  /* 0x000000ff05087290 */ /* 0x000fe4000fffe1ff */
[----:B------:R-:W-:Y:S01]  /*6780*/  UIADD3 UR10, UPT, UPT, -UR11, URZ, URZ ;  /* 0x000000ff0b0a7290 */ /* 0x000fe2000fffe1ff */
[----:B------:R-:W-:Y:S01]  /*6790*/  @!UP0 UMOV UR4, UR9 ;  /* 0x0000000900048c82 */ /* 0x000fe20008000000 */
[----:B------:R-:W-:Y:S02]  /*67a0*/  UIADD3 UR9, UPT, UPT, -UR6, URZ, URZ ;  /* 0x000000ff06097290 */ /* 0x000fe4000fffe1ff */
[----:B------:R-:W-:Y:S02]  /*67b0*/  @!UP0 USHF.R.U32.HI UR4, URZ, UR43, UR4 ;  /* 0x0000002bff048299 */ /* 0x000fe40008011604 */
[----:B------:R-:W-:Y:S02]  /*67c0*/  UIMAD UR10, UR44, UR10, UR6 ;  /* 0x0000000a2c0a72a4 */ /* 0x000fe4000f8e0206 */
[----:B------:R-:W-:Y:S04]  /*67d0*/  @!UP0 USEL UR4, UR5, UR4, !UP2 ;  /* 0x0000000405048287 */ /* 0x000fe8000d000000 */
[----:B------:R-:W-:Y:S02]  /*67e0*/  @!UP0 UIMAD UR10, UR7, UR10, UR4 ;  /* 0x0000000a070a82a4 */ /* 0x000fe4000f8e0204 */
[----:B------:R-:W-:Y:S02]  /*67f0*/  @!UP0 UIADD3 UR11, UPT, UPT, UR11, -UR4, URZ ;  /* 0x800000040b0b8290 */ /* 0x000fe4000fffe0ff */
[----:B------:R-:W-:Y:S02]  /*6800*/  UIMAD UR7, UR45, UR8, UR38 ;  /* 0x000000082d0772a4 */ /* 0x000fe4000f8e0226 */
[----:B------:R-:W-:Y:S02]  /*6810*/  @!UP0 UIMAD UR6, UR11, UR44, UR5 ;  /* 0x0000002c0b0682a4 */ /* 0x000fe4000f8e0205 */
[----:B------:R-:W-:Y:S01]  /*6820*/  UIMAD UR4, UR58, UR9, UR37 ;  /* 0x000000093a0472a4 */ /* 0x000fe2000f8e0225 */
[----:B------:R-:W-:Y:S02]  /*6830*/  @!UP0 UMOV UR5, UR10 ;  /* 0x0000000a00058c82 */ /* 0x000fe40008000000 */
[----:B------:R-:W-:Y:S02]  /*6840*/  UIMAD UR38, UR5, UR45, UR7 ;  /* 0x0000002d052672a4 */ /* 0x000fe4000f8e0207 */
[----:B------:R-:W-:Y:S11]  /*6850*/  UIMAD UR37, UR6, UR58, UR4 ;  /* 0x0000003a062572a4 */ /* 0x000ff6000f8e0204 */
[----:B------:R-:W-:Y:S01]  /*6860*/  @!UPT UIADD3 URZ, UPT, UPT, URZ, URZ, URZ ;  /* 0x000000fffffff290 */ /* 0x000fe2000fffe0ff */
.L_x_103:
[----:B-1----:R-:W-:Y:S01]  /*6870*/  UISETP.NE.AND UP0, UPT, UR41, 0x1, UPT ;  /* 0x000000012900788c */ /* 0x002fe2000bf05270 */
[----:B------:R-:W-:Y:S01]  /*6880*/  LOP3.LUT P0, RZ, R146, 0x3f0, RZ, 0xc0, !PT ;  /* 0x000003f092ff7812 */ /* 0x000fe2000780c0ff */
[----:B------:R-:W-:Y:S01]  /*6890*/  USHF.L.U32 UR53, UR16, 0x8, URZ ;  /* 0x0000000810357899 */ /* 0x000fe200080006ff */
[----:B------:R-:W-:Y:S01]  /*68a0*/  BSSY.RECONVERGENT B6, `(.L_x_104) ;  /* 0x0000034000067945 */ /* 0x000fe20003800200 */
[----:B------:R-:W-:Y:S01]  /*68b0*/  USHF.L.U32 UR50, UR20, 0x7, URZ ;  /* 0x0000000714327899 */ /* 0x000fe200080006ff */
[----:B------:R-:W-:Y:S06]  /*68c0*/  IADD3 R148, PT, PT, R148, 0x1, RZ ;  /* 0x0000000194947810 */ /* 0x000fec0007ffe0ff */
[----:B------:R-:W1:Y:S01]  /*68d0*/  @!UP0 LDCU.128 UR12, c[0x0][0xf10] ;  /* 0x0001e200ff0c87ac */ /* 0x000e620008000c00 */
[----:B------:R-:W3:Y:S01]  /*68e0*/  @!UP0 LDCU UR5, c[0x0][0xf0c] ;  /* 0x0001e180ff0587ac */ /* 0x000ee20008000800 */
[----:B------:R-:W4:Y:S01]  /*68f0*/  @!UP0 LDCU UR10, c[0x0][0xf20] ;  /* 0x0001e400ff0a87ac */ /* 0x000f220008000800 */
[----:B-1----:R-:W-:Y:S02]  /*6900*/  UIMAD.WIDE.U32 UR8, UR38, UR12, URZ ;  /* 0x0000000c260872a5 */ /* 0x002fe4000f8e00ff */
[----:B------:R-:W-:Y:S02]  /*6910*/  UIMAD.WIDE.U32 UR6, UR37, UR15, URZ ;  /* 0x0000000f250672a5 */ /* 0x000fe4000f8e00ff */
[----:B------:R-:W-:Y:S03]  /*6920*/  @!UP0 UISETP.NE.AND UP1, UPT, UR14, 0x1, UPT ;  /* 0x000000010e00888c */ /* 0x000fe6000bf25270 */
[----:B------:R-:W-:Y:S01]  /*6930*/  @!UP0 UMOV UR4, UR9 ;  /* 0x0000000900048c82 */ /* 0x000fe20008000000 */
[----:B---3--:R-:W-:Y:S02]  /*6940*/  @!UP0 UISETP.NE.AND UP2, UPT, UR5, 0x1, UPT ;  /* 0x000000010500888c */ /* 0x008fe4000bf45270 */
[----:B------:R-:W-:Y:S01]  /*6950*/  @!UP0 USHF.R.U32.HI UR4, URZ, UR13, UR4 ;  /* 0x0000000dff048299 */ /* 0x000fe20008011604 */
[----:B------:R-:W-:Y:S02]  /*6960*/  @!UP0 UMOV UR6, UR7 ;  /* 0x0000000700068c82 */ /* 0x000fe40008000000 */
[----:B----4-:R-:W-:Y:S02]  /*6970*/  @!UP0 USHF.R.U32.HI UR6, URZ, UR10, UR6 ;  /* 0x0000000aff068299 */ /* 0x010fe40008011606 */
[----:B------:R-:W-:Y:S02]  /*6980*/  @!UP0 USEL UR7, UR38, UR4, !UP2 ;  /* 0x0000000426078287 */ /* 0x000fe4000d000000 */
[----:B------:R-:W-:Y:S04]  /*6990*/  @!UP0 USEL UR6, UR37, UR6, !UP1 ;  /* 0x0000000625068287 */ /* 0x000fe8000c800000 */
[----:B------:R-:W-:Y:S02]  /*69a0*/  @!UP0 UIADD3 UR4, UPT, UPT, -UR7, UR6, URZ ;  /* 0x0000000607048290 */ /* 0x000fe4000fffe1ff */
[----:B------:R-:W-:Y:S02]  /*69b0*/  @!UP0 UIADD3 UR6, UPT, UPT, UR7, -UR6, URZ ;  /* 0x8000000607068290 */ /* 0x000fe4000fffe0ff */
[----:B------:R-:W-:Y:S02]  /*69c0*/  @!UP0 UIMAD UR38, UR4, UR5, UR38 ;  /* 0x00000005042682a4 */ /* 0x000fe4000f8e0226 */
[----:B------:R-:W-:Y:S01]  /*69d0*/  @!UP0 UIMAD UR37, UR6, UR14, UR37 ;  /* 0x0000000e062582a4 */ /* 0x000fe2000f8e0225 */
[----:B------:R-:W-:Y:S11]  /*69e0*/  @!P0 BRA `(.L_x_105) ;  /* 0x00000000007c8947 */ /* 0x000ff60003800000 */
[----:B------:R-:W1:Y:S01]  /*69f0*/  LDCU.64 UR8, c[0x4][0x80] ;  /* 0x01001000ff0877ac */ /* 0x000e620008000a00 */
[----:B------:R-:W-:Y:S01]  /*6a00*/  MOV R16, 0x0 ;  /* 0x0000000000107802 */ /* 0x000fe20000000f00 */
[----:B------:R-:W-:Y:S02]  /*6a10*/  HFMA2 R12, -RZ, RZ, 0, 5.9604644775390625e-08 ;  /* 0x00000001ff0c7431 */ /* 0x000fe400000001ff */
[----:B------:R-:W-:Y:S01]  /*6a20*/  IMAD.MOV.U32 R8, RZ, RZ, 0x70 ;  /* 0x00000070ff087424 */ /* 0x000fe200078e00ff */
[----:B------:R3:W4:Y:S01]  /*6a30*/  LDC.64 R14, c[0x4][R16] ;  /* 0x01000000100e7b82 */ /* 0x0007220000000a00 */
[----:B------:R-:W2:Y:S01]  /*6a40*/  LDCU.64 UR6, c[0x4][0x88] ;  /* 0x01001100ff0677ac */ /* 0x000ea20008000a00 */
[----:B------:R-:W-:Y:S01]  /*6a50*/  IMAD.MOV.U32 R13, RZ, RZ, RZ ;  /* 0x000000ffff0d7224 */ /* 0x000fe200078e00ff */
[----:B------:R-:W2:Y:S01]  /*6a60*/  LDCU.64 UR4, c[0x4][0x8] ;  /* 0x01000100ff0477ac */ /* 0x000ea20008000a00 */
[----:B-1----:R-:W-:Y:S01]  /*6a70*/  MOV R5, UR9 ;  /* 0x0000000900057c02 */ /* 0x002fe20008000f00 */
[----:B------:R-:W-:Y:S01]  /*6a80*/  IMAD.U32 R4, RZ, RZ, UR8 ;  /* 0x00000008ff047e24 */ /* 0x000fe2000f8e00ff */
[----:B--2---:R-:W-:Y:S01]  /*6a90*/  MOV R7, UR7 ;  /* 0x0000000700077c02 */ /* 0x004fe20008000f00 */
[----:B------:R-:W-:Y:S01]  /*6aa0*/  IMAD.U32 R6, RZ, RZ, UR6 ;  /* 0x00000006ff067e24 */ /* 0x000fe2000f8e00ff */
[----:B------:R-:W-:Y:S01]  /*6ab0*/  MOV R11, UR5 ;  /* 0x00000005000b7c02 */ /* 0x000fe20008000f00 */
[----:B------:R-:W-:Y:S02]  /*6ac0*/  IMAD.U32 R10, RZ, RZ, UR4 ;  /* 0x00000004ff0a7e24 */ /* 0x000fe4000f8e00ff */
[----:B------:R-:W-:Y:S07]  /*6ad0*/  LEPC R20, `(.L_x_106) ;  /* 0x000000001014794e */ /* 0x000fee0000000000 */
[----:B---345:R-:W-:Y:S05]  /*6ae0*/  CALL.ABS.NOINC R14 ;  /* 0x000000000e007343 */ /* 0x038fea0003c00000 */
.L_x_106:
[----:B------:R-:W1:Y:S01]  /*6af0*/  LDCU.64 UR8, c[0x4][0x80] ;  /* 0x01001000ff0877ac */ /* 0x000e620008000a00 */
[----:B------:R-:W2:Y:S01]  /*6b00*/  LDC.64 R16, c[0x4][R16] ;  /* 0x0100000010107b82 */ /* 0x000ea20000000a00 */
[----:B------:R-:W-:Y:S02]  /*6b10*/  HFMA2 R12, -RZ, RZ, 0, 5.9604644775390625e-08 ;  /* 0x00000001ff0c7431 */ /* 0x000fe400000001ff */
[----:B------:R-:W-:Y:S02]  /*6b20*/  IMAD.MOV.U32 R8, RZ, RZ, 0x70 ;  /* 0x00000070ff087424 */ /* 0x000fe400078e00ff */
[----:B------:R-:W-:Y:S01]  /*6b30*/  IMAD.MOV.U32 R13, RZ, RZ, RZ ;  /* 0x000000ffff0d7224 */ /* 0x000fe200078e00ff */
[----:B------:R-:W3:Y:S01]  /*6b40*/  LDCU.64 UR6, c[0x4][0x88] ;  /* 0x01001100ff0677ac */ /* 0x000ee20008000a00 */
[----:B------:R-:W4:Y:S01]  /*6b50*/  LDCU.64 UR4, c[0x4][0x8] ;  /* 0x01000100ff0477ac */ /* 0x000f220008000a00 */
[----:B-1----:R-:W-:Y:S02]  /*6b60*/  MOV R4, UR8 ;  /* 0x0000000800047c02 */ /* 0x002fe40008000f00 */
[----:B------:R-:W-:Y:S02]  /*6b70*/  MOV R5, UR9 ;  /* 0x0000000900057c02 */ /* 0x000fe40008000f00 */
[----:B---3--:R-:W-:Y:S01]  /*6b80*/  MOV R7, UR7 ;  /* 0x0000000700077c02 */ /* 0x008fe20008000f00 */
[----:B------:R-:W-:Y:S01]  /*6b90*/  IMAD.U32 R6, RZ, RZ, UR6 ;  /* 0x00000006ff067e24 */ /* 0x000fe2000f8e00ff */
[----:B----4-:R-:W-:Y:S01]  /*6ba0*/  MOV R11, UR5 ;  /* 0x00000005000b7c02 */ /* 0x010fe20008000f00 */
[----:B------:R-:W-:Y:S02]  /*6bb0*/  IMAD.U32 R10, RZ, RZ, UR4 ;  /* 0x00000004ff0a7e24 */ /* 0x000fe4000f8e00ff */
[----:B------:R-:W-:Y:S07]  /*6bc0*/  LEPC R20, `(.L_x_105) ;  /* 0x000000001014794e */ /* 0x000fee0000000000 */
[----:B--2---:R-:W-:Y:S05]  /*6bd0*/  CALL.ABS.NOINC R16 ;  /* 0x0000000010007343 */ /* 0x004fea0003c00000 */
.L_x_105:
[----:B------:R-:W-:Y:S05]  /*6be0*/  BSYNC.RECONVERGENT B6 ;  /* 0x0000000000067941 */ /* 0x000fea0003800200 */
.L_x_104:
[----:B------:R-:W-:Y:S02]  /*6bf0*/  ISETP.NE.U32.AND P0, PT, RZ, UR60, PT ;  /* 0x0000003cff007c0c */ /* 0x000fe4000bf05070 */
[C---:B------:R-:W-:Y:S02]  /*6c00*/  ISETP.NE.U32.AND P3, PT, R138.reuse, RZ, PT ;  /* 0x000000ff8a00720c */ /* 0x040fe40003f65070 */
[----:B------:R-:W-:Y:S02]  /*6c10*/  ISETP.NE.U32.AND P4, PT, R138, RZ, PT ;  /* 0x000000ff8a00720c */ /* 0x000fe40003f85070 */
[----:B------:R-:W-:Y:S02]  /*6c20*/  ISETP.NE.AND.EX P0, PT, RZ, UR61, PT, P0 ;  /* 0x0000003dff007c0c */ /* 0x000fe4000bf05300 */
[C---:B------:R-:W-:Y:S02]  /*6c30*/  ISETP.NE.AND.EX P3, PT, R139.reuse, RZ, PT, P3 ;  /* 0x000000ff8b00720c */ /* 0x040fe40003f65330 */
[----:B------:R-:W-:Y:S02]  /*6c40*/  ISETP.NE.AND.EX P4, PT, R139, RZ, P0, P4 ;  /* 0x000000ff8b00720c */ /* 0x000fe40000785340 */
[----:B------:R-:W-:Y:S02]  /*6c50*/  ISETP.NE.U32.AND P5, PT, R134, RZ, PT ;  /* 0x000000ff8600720c */ /* 0x000fe40003fa5070 */
[----:B------:R-:W-:Y:S02]  /*6c60*/  ISETP.NE.U32.AND P2, PT, RZ, UR60, PT ;  /* 0x0000003cff007c0c */ /* 0x000fe4000bf45070 */
[----:B------:R-:W-:Y:S02]  /*6c70*/  PLOP3.LUT P1, PT, PT, PT, PT, 0x8, 0x80 ;  /* 0x000000000080781c */ /* 0x000fe40003f2e170 */
[----:B------:R-:W-:Y:S02]  /*6c80*/  ISETP.NE.AND.EX P5, PT, R135, RZ, PT, P5 ;  /* 0x000000ff8700720c */ /* 0x000fe40003fa5350 */
[----:B------:R-:W-:Y:S03]  /*6c90*/  ISETP.NE.AND.EX P2, PT, RZ, UR61, PT, P2 ;  /* 0x0000003dff007c0c */ /* 0x000fe6000bf45320 */
[----:B------:R-:W-:Y:S01]  /*6ca0*/  @!P4 PLOP3.LUT P1, PT, P3, PT, PT, 0x80, 0x8 ;  /* 0x000000000008c81c */ /* 0x000fe20001f2f070 */
[----:B------:R-:W-:Y:S01]  /*6cb0*/  @!UPT UIADD3 URZ, UPT, UPT, URZ, URZ, URZ ;  /* 0x000000fffffff290 */ /* 0x000fe2000fffe0ff */
[----:B------:R-:W-:Y:S11]  /*6cc0*/  @!P3 BRA `(.L_x_107) ;  /* 0x000000000030b947 */ /* 0x000ff60003800000 */
[----:B------:R-:W-:Y:S01]  /*6cd0*/  ISETP.NE.U32.AND P0, PT, R136, RZ, PT ;  /* 0x000000ff8800720c */ /* 0x000fe20003f05070 */
[----:B------:R-:W1:Y:S01]  /*6ce0*/  LDCU.64 UR4, c[0x0][0x358] ;  /* 0x00006b00ff0477ac */ /* 0x000e620008000a00 */
[----:B------:R-:W-:Y:S02]  /*6cf0*/  IMAD.MOV.U32 R142, RZ, RZ, 0x1 ;  /* 0x00000001ff8e7424 */ /* 0x000fe400078e00ff */
[----:B------:R-:W-:Y:S11]  /*6d00*/  ISETP.NE.AND.EX P0, PT, R137, RZ, PT, P0 ;  /* 0x000000ff8900720c */ /* 0x000ff60003f05300 */
[----:B------:R-:W-:Y:S02]  /*6d10*/  @!UPT UIADD3 URZ, UPT, UPT, URZ, URZ, URZ ;  /* 0x000000fffffff290 */ /* 0x000fe4000fffe0ff */
[----:B------:R-:W3:Y:S01]  /*6d20*/  @P0 LDC.64 R4, c[0x0][0xc88] ;  /* 0x00032200ff040b82 */ /* 0x000ee20000000a00 */
[----:B--2---:R-:W-:Y:S04]  /*6d30*/  @P0 IMAD R0, R138, UR36, RZ ;  /* 0x000000248a000c24 */ /* 0x004fe8000f8e02ff */
[----:B---3--:R-:W-:Y:S04]  /*6d40*/  @P0 IMAD.WIDE R4, R0, 0x4, R4 ;  /* 0x0000000400040825 */ /* 0x008fe800078e0204 */
[----:B------:R-:W-:Y:S01]  /*6d50*/  HFMA2 R0, -RZ, RZ, 0, 5.9604644775390625e-08 ;  /* 0x00000001ff007431 */ /* 0x000fe200000001ff */
[----:B-1---5:R1:W5:Y:S04]  /*6d60*/  @P0 LDG.E R71, desc[UR4][R4.64] ;  /* 0x0000000404470981 */ /* 0x022368000c1e1900 */
[----:B------:R-:W-:Y:S01]  /*6d70*/  @!P0 PRMT R142, R0, 0x7610, R142 ;  /* 0x00007610008e8816 */ /* 0x000fe2000000008e */
[----:B-1----:R-:W3:Y:S06]  /*6d80*/  @!P0 LDC R71, c[0x0][0xc80] ;  /* 0x00032000ff478b82 */ /* 0x002eec0000000800 */
.L_x_107:
[----:B------:R-:W-:Y:S05]  /*6d90*/  @!P5 BRA `(.L_x_108) ;  /* 0x000000000024d947 */ /* 0x000fea0003800000 */
[----:B------:R-:W-:Y:S01]  /*6da0*/  ISETP.NE.U32.AND P0, PT, R132, RZ, PT ;  /* 0x000000ff8400720c */ /* 0x000fe20003f05070 */
[----:B------:R-:W1:Y:S03]  /*6db0*/  LDCU.64 UR4, c[0x0][0x358] ;  /* 0x00006b00ff0477ac */ /* 0x000e660008000a00 */
[----:B------:R-:W-:Y:S11]  /*6dc0*/  ISETP.NE.AND.EX P0, PT, R133, RZ, PT, P0 ;  /* 0x000000ff8500720c */ /* 0x000ff60003f05300 */
[----:B------:R-:W-:Y:S02]  /*6dd0*/  @!UPT UIADD3 URZ, UPT, UPT, URZ, URZ, URZ ;  /* 0x000000fffffff290 */ /* 0x000fe4000fffe0ff */
[----:B------:R-:W4:Y:S01]  /*6de0*/  @P0 LDC.64 R4, c[0x0][0xca8] ;  /* 0x00032a00ff040b82 */ /* 0x000f220000000a00 */
[----:B--2---:R-:W-:Y:S04]  /*6df0*/  @P0 IMAD R0, R134, UR36, RZ ;  /* 0x0000002486000c24 */ /* 0x004fe8000f8e02ff */
[----:B----4-:R-:W-:Y:S05]  /*6e00*/  @P0 IMAD.WIDE R4, R0, 0x4, R4 ;  /* 0x0000000400040825 */ /* 0x010fea00078e0204 */
[----:B-1---5:R1:W5:Y:S02]  /*6e10*/  @P0 LDG.E R68, desc[UR4][R4.64] ;  /* 0x0000000404440981 */ /* 0x022364000c1e1900 */
[----:B-1----:R-:W4:Y:S02]  /*6e20*/  @!P0 LDC R68, c[0x0][0xca0] ;  /* 0x00032800ff448b82 */ /* 0x002f240000000800 */
.L_x_108:
[----:B---3-5:R-:W-:Y:S01]  /*6e30*/  FSETP.NEU.AND P0, PT, R71, RZ, PT ;  /* 0x000000ff4700720b */ /* 0x028fe20003f0d000 */
[----:B------:R-:W-:Y:S01]  /*6e40*/  IMAD.U32 R3, RZ, RZ, UR39 ;  /* 0x00000027ff037e24 */ /* 0x000fe2000f8e00ff */
[----:B------:R-:W-:Y:S01]  /*6e50*/  SEL R4, RZ, 0xffffffff, P2 ;  /* 0xffffffffff047807 */ /* 0x000fe20001000000 */
[----:B------:R-:W-:Y:S01]  /*6e60*/  IMAD.SHL.U32 R164, R140, 0x2, RZ ;  /* 0x000000028ca47824 */ /* 0x000fe200078e00ff */
[----:B------:R-:W-:Y:S01]  /*6e70*/  @!P4 LOP3.LUT P2, RZ, R142, 0xff, RZ, 0xc0, !PT ;  /* 0x000000ff8effc812 */ /* 0x000fe2000784c0ff */
[----:B------:R-:W-:Y:S01]  /*6e80*/  IMAD.SHL.U32 R75, R152, 0x10, RZ ;  /* 0x00000010984b7824 */ /* 0x000fe200078e00ff */
[----:B--2---:R-:W-:Y:S01]  /*6e90*/  @!P4 SEL R0, RZ, 0xffffffff, P0 ;  /* 0xffffffffff00c807 */ /* 0x004fe20000000000 */
[----:B------:R-:W-:Y:S01]  /*6ea0*/  VIADD R163, R164, UR46 ;  /* 0x0000002ea4a37c36 */ /* 0x000fe20008000000 */
[----:B------:R-:W-:Y:S01]  /*6eb0*/  LOP3.LUT R151, R151, 0x1, RZ, 0x3c, !PT ;  /* 0x0000000197977812 */ /* 0x000fe200078e3cff */
[----:B------:R-:W-:Y:S01]  /*6ec0*/  IMAD.MOV.U32 R85, RZ, RZ, -0x10 ;  /* 0xfffffff0ff557424 */ /* 0x000fe200078e00ff */
[----:B------:R-:W-:Y:S01]  /*6ed0*/  @P1 SEL R0, R4, R0, !P2 ;  /* 0x0000000004001207 */ /* 0x000fe20005000000 */
[----:B------:R-:W-:Y:S01]  /*6ee0*/  IMAD.SHL.U32 R84, R153, 0x10, RZ ;  /* 0x0000001099547824 */ /* 0x000fe200078e00ff */
[----:B------:R-:W-:Y:S01]  /*6ef0*/  SHF.L.U32 R3, R3, 0x1f, RZ ;  /* 0x0000001f03037819 */ /* 0x000fe200000006ff */
[C---:B------:R-:W-:Y:S01]  /*6f00*/  IMAD.IADD R149, R163.reuse, 0x1, R75 ;  /* 0x00000001a3957824 */ /* 0x040fe200078e024b */
[----:B------:R-:W-:Y:S01]  /*6f10*/  @!P4 LOP3.LUT R0, R0, 0x1, RZ, 0xc0, !PT ;  /* 0x000000010000c812 */ /* 0x000fe200078ec0ff */
[----:B------:R-:W-:Y:S01]  /*6f20*/  IMAD.IADD R162, R163, 0x1, R84 ;  /* 0x00000001a3a27824 */ /* 0x000fe200078e0254 */
[----:B------:R-:W-:Y:S01]  /*6f30*/  BSSY B1, `(.L_x_109) ;  /* 0x000004d000017945 */ /* 0x000fe20003800000 */
[----:B------:R-:W-:Y:S01]  /*6f40*/  IMAD.IADD R159, R84, 0x1, R149 ;  /* 0x00000001549f7824 */ /* 0x000fe200078e0295 */
[----:B------:R-:W-:Y:S01]  /*6f50*/  ISETP.NE.U32.OR P5, PT, R0, 0x1, P4 ;  /* 0x000000010000780c */ /* 0x000fe200027a5470 */
[----:B------:R-:W-:Y:S01]  /*6f60*/  IMAD.MOV.U32 R86, RZ, RZ, 0x1 ;  /* 0x00000001ff567424 */ /* 0x000fe200078e00ff */
[----:B------:R-:W-:Y:S01]  /*6f70*/  LOP3.LUT P4, R147, R142, 0xff, RZ, 0xc0, !PT ;  /* 0x000000ff8e937812 */ /* 0x000fe2000788c0ff */
[----:B------:R-:W-:Y:S01]  /*6f80*/  IMAD.MOV.U32 R74, RZ, RZ, RZ ;  /* 0x000000ffff4a7224 */ /* 0x000fe200078e00ff */
[----:B------:R-:W-:Y:S02]  /*6f90*/  P2R R157, PR, RZ, 0x20 ;  /* 0x00000020ff9d7803 */ /* 0x000fe40000000000 */
[----:B------:R-:W-:Y:S02]  /*6fa0*/  CS2R R130, SRZ ;  /* 0x0000000000827805 */ /* 0x000fe4000001ff00 */
[----:B------:R-:W-:Y:S02]  /*6fb0*/  CS2R R128, SRZ ;  /* 0x0000000000807805 */ /* 0x000fe4000001ff00 */
[----:B------:R-:W-:Y:S02]  /*6fc0*/  CS2R R122, SRZ ;  /* 0x00000000007a7805 */ /* 0x000fe4000001ff00 */
[----:B------:R-:W-:Y:S02]  /*6fd0*/  CS2R R120, SRZ ;  /* 0x0000000000787805 */ /* 0x000fe4000001ff00 */
[----:B------:R-:W-:Y:S02]  /*6fe0*/  CS2R R114, SRZ ;  /* 0x0000000000727805 */ /* 0x000fe4000001ff00 */
[----:B------:R-:W-:Y:S02]  /*6ff0*/  CS2R R112, SRZ ;  /* 0x0000000000707805 */ /* 0x000fe4000001ff00 */
[----:B------:R-:W-:Y:S02]  /*7000*/  CS2R R106, SRZ ;  /* 0x00000000006a7805 */ /* 0x000fe4000001ff00 */
[----:B------:R-:W-:Y:S02]  /*7010*/  CS2R R104, SRZ ;  /* 0x0000000000687805 */ /* 0x000fe4000001ff00 */
[----:B------:R-:W-:Y:S02]  /*7020*/  @P5 SHF.L.U32 R0, R151, 0x1f, RZ ;  /* 0x0000001f97005819 */ /* 0x000fe400000006ff */
[----:B------:R-:W-:Y:S02]  /*7030*/  CS2R R98, SRZ ;  /* 0x0000000000627805 */ /* 0x000fe4000001ff00 */
[----:B------:R-:W-:Y:S02]  /*7040*/  CS2R R96, SRZ ;  /* 0x0000000000607805 */ /* 0x000fe4000001ff00 */
[----:B------:R-:W-:Y:S01]  /*7050*/  CS2R R90, SRZ ;  /* 0x00000000005a7805 */ /* 0x000fe2000001ff00 */
[----:B------:R1:W2:Y:S01]  /*7060*/  @P5 SYNCS.PHASECHK.TRANS64.TRYWAIT P2, [UR46+0x40], R0 ;  /* 0x00004000ff0055a7 */ /* 0x0002a2000804112e */
[----:B------:R-:W-:Y:S02]  /*7070*/  CS2R R88, SRZ ;  /* 0x0000000000587805 */ /* 0x000fe4000001ff00 */
[----:B------:R-:W-:Y:S02]  /*7080*/  CS2R R82, SRZ ;  /* 0x0000000000527805 */ /* 0x000fe4000001ff00 */
[----:B------:R-:W-:Y:S02]  /*7090*/  CS2R R80, SRZ ;  /* 0x0000000000507805 */ /* 0x000fe4000001ff00 */
[----:B------:R-:W-:Y:S02]  /*70a0*/  CS2R R78, SRZ ;  /* 0x00000000004e7805 */ /* 0x000fe4000001ff00 */
[----:B------:R-:W-:Y:S01]  /*70b0*/  CS2R R76, SRZ ;  /* 0x00000000004c7805 */ /* 0x000fe2000001ff00 */
[----:B------:R3:W3:Y:S01]  /*70c0*/  SYNCS.PHASECHK.TRANS64.TRYWAIT P1, [UR46+0xb0], R3 ;  /* 0x0000b003ff0075a7 */ /* 0x0006e2000802112e */
[----:B-1----:R-:W-:Y:S02]  /*70d0*/  SEL R0, RZ, 0xffffffff, P0 ;  /* 0xffffffffff007807 */ /* 0x002fe40000000000 */
[----:B------:R-:W-:Y:S02]  /*70e0*/  ISETP.NE.AND P0, PT, RZ, UR39, PT ;  /* 0x00000027ff007c0c */ /* 0x000fe4000bf05270 */
[----:B------:R-:W-:Y:S02]  /*70f0*/  @P3 SEL R0, R4, R0, !P4 ;  /* 0x0000000004003207 */ /* 0x000fe40006000000 */
[----:B------:R-:W-:Y:S02]  /*7100*/  SEL R70, RZ, 0xc0, P0 ;  /* 0x000000c0ff467807 */ /* 0x000fe40000000000 */
[----:B------:R-:W-:Y:S04]  /*7110*/  LOP3.LUT R0, R0, 0x1, RZ, 0xc0, !PT ;  /* 0x0000000100007812 */ /* 0x000fe800078ec0ff */
[----:B------:R-:W-:Y:S01]  /*7120*/  ISETP.NE.U32.AND P3, PT, R0, 0x1, PT ;  /* 0x000000010000780c */ /* 0x000fe20003f65070 */
[----:B------:R-:W-:Y:S03]  /*7130*/  IMAD.U32 R0, RZ, RZ, UR39 ;  /* 0x00000027ff007e24 */ /* 0x000fe6000f8e00ff */
[----:B------:R-:W-:Y:S01]  /*7140*/  P2R R87, PR, RZ, 0x8 ;  /* 0x00000008ff577803 */ /* 0x000fe20000000000 */
[----:B------:R-:W-:Y:S01]  /*7150*/  IMAD R69, R0, 0xc0, R2 ;  /* 0x000000c000457824 */ /* 0x000fe200078e0202 */
[----:B------:R-:W-:Y:S04]  /*7160*/  ISETP.NE.U32.AND P3, PT, R141, 0x1, PT ;  /* 0x000000018d00780c */ /* 0x000fe80003f65070 */
[----:B------:R-:W-:Y:S05]  /*7170*/  SEL R85, R85, 0x10, !P3 ;  /* 0x0000001055557807 */ /* 0x000fea0005800000 */
[----:B------:R-:W-:Y:S02]  /*7180*/  IMAD.IADD R163, R163, 0x1, R85 ;  /* 0x00000001a3a37824 */ /* 0x000fe400078e0255 */
[C---:B------:R-:W-:Y:S02]  /*7190*/  IMAD.IADD R161, R85.reuse, 0x1, R162 ;  /* 0x0000000155a17824 */ /* 0x040fe400078e02a2 */
[C---:B------:R-:W-:Y:S02]  /*71a0*/  IMAD.IADD R160, R85.reuse, 0x1, R149 ;  /* 0x0000000155a07824 */ /* 0x040fe400078e0295 */
[----:B------:R-:W-:Y:S01]  /*71b0*/  IMAD.IADD R158, R85, 0x1, R159 ;  /* 0x00000001559e7824 */ /* 0x000fe200078e029f */
[----:B--2---:R-:W-:Y:S01]  /*71c0*/  @P5 SEL R86, RZ, 0x1, !P2 ;  /* 0x00000001ff565807 */ /* 0x004fe20005000000 */
[----:B------:R-:W-:Y:S06]  /*71d0*/  @!P5 BRA `(.L_x_110) ;  /* 0x000000000088d947 */ /* 0x000fec0003800000 */
[----:B------:R-:W-:Y:S01]  /*71e0*/  IMAD.MOV.U32 R131, RZ, RZ, RZ ;  /* 0x000000ffff837224 */ /* 0x000fe200078e00ff */
[----:B------:R-:W-:Y:S01]  /*71f0*/  ISETP.NE.AND P0, PT, R86, RZ, PT ;  /* 0x000000ff5600720c */ /* 0x000fe20003f05270 */
[----:B------:R-:W-:Y:S01]  /*7200*/  BSSY B0, `(.L_x_111) ;  /* 0x0000014000007945 */ /* 0x000fe20003800000 */
        /* <DEDUP_REMOVED lines=14> */
[----:B------:R-:W-:Y:S01]  /*72f0*/  CS2R R128, SRZ ;  /* 0x0000000000807805 */ /* 0x000fe2000001ff00 */
[----:B------:R-:W-:Y:S06]  /*7300*/  @P0 BRA `(.L_x_112) ;  /* 0x00000000000c0947 */ /* 0x000fec0003800000 */
[----:B------:R-:W-:Y:S04]  /*7310*/  SHF.L.U32 R4, R151, 0x1f, RZ ;  /* 0x0000001f97047819 */ /* 0x000fe800000006ff */
[----:B------:R-:W1:Y:S02]  /*7320*/  SYNCS.PHASECHK.TRANS64.TRYWAIT P0, [UR46+0x40], R4 ;  /* 0x00004004ff0075a7 */ /* 0x000e64000800112e */
[----:B-1----:R-:W-:Y:S05]  /*7330*/  @!P0 BRA `(.L_x_113) ;  /* 0x0000005c008c8947 */ /* 0x002fea0003800000 */
.L_x_112:
[----:B------:R-:W-:Y:S05]  /*7340*/  BSYNC B0 ;  /* 0x0000000000007941 */ /* 0x000fea0003800000 */
.L_x_111:
[----:B------:R-:W-:Y:S01]  /*7350*/  ISETP.NE.AND P0, PT, R87, RZ, PT ;  /* 0x000000ff5700720c */ /* 0x000fe20003f05270 */
[----:B------:R-:W-:Y:S11]  /*7360*/  HFMA2 R74, -RZ, RZ, 0, 5.9604644775390625e-08 ;  /* 0x00000001ff4a7431 */ /* 0x000ff600000001ff */
[----:B------:R-:W-:Y:S01]  /*7370*/  @!UPT UIADD3 URZ, UPT, UPT, URZ, URZ, URZ ;  /* 0x000000fffffff290 */ /* 0x000fe2000fffe0ff */
[----:B------:R2:W1:Y:S04]  /*7380*/  @P0 LDS.128 R76, [R164+UR46+0x400] ;  /* 0x0004002ea44c0984 */ /* 0x0004680008000c00 */
[----:B------:R2:W1:Y:S04]  /*7390*/  @P0 LDS.128 R80, [R163+0x400] ;  /* 0x00040000a3500984 */ /* 0x0004680000000c00 */
[----:B------:R2:W1:Y:S04]  /*73a0*/  @P0 LDS.128 R88, [R162+0x400] ;  /* 0x00040000a2580984 */ /* 0x0004680000000c00 */
[----:B------:R2:W1:Y:S04]  /*73b0*/  @P0 LDS.128 R96, [R161+0x400] ;  /* 0x00040000a1600984 */ /* 0x0004680000000c00 */
[----:B------:R2:W1:Y:S04]  /*73c0*/  @P0 LDS.128 R104, [R149+0x400] ;  /* 0x0004000095680984 */ /* 0x0004680000000c00 */
[----:B------:R2:W1:Y:S04]  /*73d0*/  @P0 LDS.128 R112, [R160+0x400] ;  /* 0x00040000a0700984 */ /* 0x0004680000000c00 */
[----:B------:R2:W1:Y:S04]  /*73e0*/  @P0 LDS.128 R120, [R159+0x400] ;  /* 0x000400009f780984 */ /* 0x0004680000000c00 */
[----:B------:R2:W1:Y:S02]  /*73f0*/  @P0 LDS.128 R128, [R158+0x400] ;  /* 0x000400009e800984 */ /* 0x0004640000000c00 */
.L_x_110:
[----:B------:R-:W-:Y:S05]  /*7400*/  BSYNC B1 ;  /* 0x0000000000017941 */ /* 0x000fea0003800000 */
.L_x_109:
[----:B------:R-:W-:Y:S05]  /*7410*/  IMAD.IADD R16, R69, 0x1, R70 ;  /* 0x0000000145107824 */ /* 0x000fea00078e0246 */
[----:B-1----:R-:W-:Y:S04]  /*7420*/  SHF.R.U32.HI R0, RZ, 0x15, R16 ;  /* 0x00000015ff007819 */ /* 0x002fe80000011610 */
[----:B------:R-:W-:Y:S01]  /*7430*/  LOP3.LUT P0, RZ, R0, 0x3, R143, 0x48, !PT ;  /* 0x0000000300ff7812 */ /* 0x000fe2000780488f */
[----:B------:R-:W-:Y:S01]  /*7440*/  @!UPT UIADD3 URZ, UPT, UPT, URZ, URZ, URZ ;  /* 0x000000fffffff290 */ /* 0x000fe2000fffe0ff */
[----:B---3--:R-:W-:Y:S11]  /*7450*/  @P1 BRA `(.L_x_114) ;  /* 0x0000000000081947 */ /* 0x008ff60003800000 */
[----:B------:R-:W1:Y:S02]  /*7460*/  SYNCS.PHASECHK.TRANS64.TRYWAIT P1, [UR46+0xb0], R3 ;  /* 0x0000b003ff0075a7 */ /* 0x000e64000802112e */
[----:B-1----:R-:W-:Y:S05]  /*7470*/  @!P1 BRA `(.L_x_115) ;  /* 0x0000005c00549947 */ /* 0x002fea0003800000 */
.L_x_114:
[----:B------:R-:W-:Y:S05]  /*7480*/  @!P0 BRA `(.L_x_116) ;  /* 0x0000000000408947 */ /* 0x000fea0003800000 */
[----:B------:R-:W3:Y:S01]  /*7490*/  LDCU.64 UR8, c[0x4][0x70] ;  /* 0x01000e00ff0877ac */ /* 0x000ee20008000a00 */
[----:B------:R-:W-:Y:S01]  /*74a0*/  MOV R15, 0x0 ;  /* 0x00000000000f7802 */ /* 0x000fe20000000f00 */
[----:B------:R-:W-:Y:S02]  /*74b0*/  HFMA2 R12, -RZ, RZ, 0, 5.9604644775390625e-08 ;  /* 0x00000001ff0c7431 */ /* 0x000fe400000001ff */
[----:B------:R-:W-:Y:S02]  /*74c0*/  IMAD.MOV.U32 R8, RZ, RZ, 0x192 ;  /* 0x00000192ff087424 */ /* 0x000fe400078e00ff */
[----:B------:R-:W-:Y:S01]  /*74d0*/  IMAD.MOV.U32 R13, RZ, RZ, RZ ;  /* 0x000000ffff0d7224 */ /* 0x000fe200078e00ff */
[----:B------:R-:W5:Y:S01]  /*74e0*/  LDCU.64 UR6, c[0x4][0x78] ;  /* 0x01000f00ff0677ac */ /* 0x000f620008000a00 */
[----:B------:R-:W1:Y:S01]  /*74f0*/  LDC.64 R14, c[0x4][R15] ;  /* 0x010000000f0e7b82 */ /* 0x000e620000000a00 */
[----:B------:R-:W2:Y:S01]  /*7500*/  LDCU.64 UR4, c[0x4][0x10] ;  /* 0x01000200ff0477ac */ /* 0x000ea20008000a00 */
[----:B---3--:R-:W-:Y:S01]  /*7510*/  MOV R5, UR9 ;  /* 0x0000000900057c02 */ /* 0x008fe20008000f00 */
[----:B------:R-:W-:Y:S01]  /*7520*/  IMAD.U32 R4, RZ, RZ, UR8 ;  /* 0x00000008ff047e24 */ /* 0x000fe2000f8e00ff */
[----:B-----5:R-:W-:Y:S01]  /*7530*/  MOV R7, UR7 ;  /* 0x0000000700077c02 */ /* 0x020fe20008000f00 */
[----:B------:R-:W-:Y:S01]  /*7540*/  IMAD.U32 R6, RZ, RZ, UR6 ;  /* 0x00000006ff067e24 */ /* 0x000fe2000f8e00ff */
[----:B--2---:R-:W-:Y:S01]  /*7550*/  MOV R11, UR5 ;  /* 0x00000005000b7c02 */ /* 0x004fe20008000f00 */
[----:B------:R-:W-:Y:S02]  /*7560*/  IMAD.U32 R10, RZ, RZ, UR4 ;  /* 0x00000004ff0a7e24 */ /* 0x000fe4000f8e00ff */
[----:B------:R-:W-:Y:S07]  /*7570*/  LEPC R20, `(.L_x_116) ;  /* 0x000000001014794e */ /* 0x000fee0000000000 */
[----:B-1--4-:R-:W-:Y:S05]  /*7580*/  CALL.ABS.NOINC R14 ;  /* 0x000000000e007343 */ /* 0x012fea0003c00000 */
.L_x_116:
[----:B------:R-:W-:Y:S01]  /*7590*/  SHF.L.U32 R72, R76, 0x10, RZ ;  /* 0x000000104c487819 */ /* 0x000fe200000006ff */
[----:B------:R-:W-:Y:S05]  /*75a0*/  WARPSYNC.ALL ;  /* 0x0000000000007948 */ /* 0x000fea0003800000 */
[----:B------:R-:W-:Y:S01]  /*75b0*/  R2UR UR4, R16 ;  /* 0x00000000100472ca */ /* 0x000fe200000e0000 */
[----:B------:R-:W-:Y:S01]  /*75c0*/  BSSY.RECONVERGENT B0, `(.L_x_117) ;  /* 0x0000101000007945 */ /* 0x000fe20003800200 */
[----:B------:R-:W-:Y:S02]  /*75d0*/  LOP3.LUT R73, R77, 0xffff0000, RZ, 0xc0, !PT ;  /* 0xffff00004d497812 */ /* 0x000fe400078ec0ff */
[----:B------:R-:W-:Y:S02]  /*75e0*/  R2UR UR5, R155 ;  /* 0x000000009b0572ca */ /* 0x000fe400000e0000 */
[----:B------:R-:W-:Y:S07]  /*75f0*/  ISETP.NE.AND P0, PT, R154, RZ, PT ;  /* 0x000000ff9a00720c */ /* 0x000fee0003f05270 */
[----:B------:R-:W3:Y:S01]  /*7600*/  LDTM.x64 R4, tmem[UR4] ;  /* 0x00000004000479ee */ /* 0x000ee20008340000 */
[----:B------:R-:W-:Y:S03]  /*7610*/  NOP ;  /* 0x0000000000007918 */ /* 0x000fe60000000000 */
[----:B---3--:R-:W-:Y:S01]  /*7620*/  SYNCS.ARRIVE.TRANS64.RED.A1T0 RZ, [UR5], RZ ;  /* 0x000000ffffff79a7 */ /* 0x008fe20008100405 */
[----:B-1--4-:R-:W-:Y:S01]  /*7630*/  FMUL R0, R68, R4 ;  /* 0x0000000444007220 */ /* 0x012fe20000400000 */
[----:B------:R-:W-:Y:S01]  /*7640*/  LOP3.LUT R4, R76, 0xffff0000, RZ, 0xc0, !PT ;  /* 0xffff00004c047812 */ /* 0x000fe200078ec0ff */
[C---:B------:R-:W-:Y:S01]  /*7650*/  FMUL R3, R68.reuse, R5 ;  /* 0x0000000544037220 */ /* 0x040fe20000400000 */
[C---:B------:R-:W-:Y:S01]  /*7660*/  FMUL R5, R68.reuse, R9 ;  /* 0x0000000944057220 */ /* 0x040fe20000400000 */
[----:B------:R-:W-:Y:S01]  /*7670*/  FFMA R0, R71, R72, R0 ;  /* 0x0000004847007223 */ /* 0x000fe20000000000 */
[----:B------:R-:W-:Y:S01]  /*7680*/  SHF.L.U32 R72, R77, 0x10, RZ ;  /* 0x000000104d487819 */ /* 0x000fe200000006ff */
[----:B------:R-:W-:Y:S01]  /*7690*/  FFMA R3, R71, R4, R3 ;  /* 0x0000000447037223 */ /* 0x000fe20000000003 */
[C---:B------:R-:W-:Y:S01]  /*76a0*/  FMUL R4, R68.reuse, R8 ;  /* 0x0000000844047220 */ /* 0x040fe20000400000 */
[C---:B------:R-:W-:Y:S01]  /*76b0*/  FMUL R8, R68.reuse, R12 ;  /* 0x0000000c44087220 */ /* 0x040fe20000400000 */
[C---:B------:R-:W-:Y:S01]  /*76c0*/  FMUL R12, R68.reuse, R16 ;  /* 0x00000010440c7220 */ /* 0x040fe20000400000 */
[C---:B------:R-:W-:Y:S01]  /*76d0*/  FMUL R16, R68.reuse, R20 ;  /* 0x0000001444107220 */ /* 0x040fe20000400000 */
[----:B------:R-:W-:Y:S01]  /*76e0*/  F2FP.BF16.F32.PACK_AB R92, R3, R0 ;  /* 0x00000000035c723e */ /* 0x000fe200000010ff */
[----:B------:R-:W-:Y:S01]  /*76f0*/  FMUL R20, R68, R24 ;  /* 0x0000001844147220 */ /* 0x000fe20000400000 */
[----:B------:R-:W-:Y:S01]  /*7700*/  LOP3.LUT R0, R78, 0xffff0000, RZ, 0xc0, !PT ;  /* 0xffff00004e007812 */ /* 0x000fe200078ec0ff */
[C---:B------:R-:W-:Y:S01]  /*7710*/  FMUL R24, R68.reuse, R28 ;  /* 0x0000001c44187220 */ /* 0x040fe20000400000 */
[----:B------:R-:W-:Y:S01]  /*7720*/  SHF.L.U32 R3, R79, 0x10, RZ ;  /* 0x000000104f037819 */ /* 0x000fe200000006ff */
[C---:B------:R-:W-:Y:S01]  /*7730*/  FMUL R28, R68.reuse, R32 ;  /* 0x00000020441c7220 */ /* 0x040fe20000400000 */
        /* <DEDUP_REMOVED lines=15> */
[----:B------:R-:W-:Y:S01]  /*7830*/  FMUL R60, R68, R64 ;  /* 0x00000040443c7220 */ /* 0x000fe20000400000 */
[----:B------:R-:W-:Y:S01]  /*7840*/  SHF.L.U32 R64, R78, 0x10, RZ ;  /* 0x000000104e407819 */ /* 0x000fe200000006ff */
[C---:B------:R-:W-:Y:S01]  /*7850*/  FMUL R7, R68.reuse, R7 ;  /* 0x0000000744077220 */ /* 0x040fe20000400000 */
[C---:B------:R-:W-:Y:S01]  /*7860*/  FMUL R37, R68.reuse, R41 ;  /* 0x0000002944257220 */ /* 0x040fe20000400000 */
[C---:B------:R-:W-:Y:S01]  /*7870*/  FMUL R41, R68.reuse, R45 ;  /* 0x0000002d44297220 */ /* 0x040fe20000400000 */
[C---:B------:R-:W-:Y:S01]  /*7880*/  FMUL R45, R68.reuse, R49 ;  /* 0x00000031442d7220 */ /* 0x040fe20000400000 */
[C---:B------:R-:W-:Y:S01]  /*7890*/  FFMA R6, R71.reuse, R72, R6 ;  /* 0x0000004847067223 */ /* 0x040fe20000000006 */
[C---:B------:R-:W-:Y:S01]  /*78a0*/  FMUL R49, R68.reuse, R53 ;  /* 0x0000003544317220 */ /* 0x040fe20000400000 */
[C---:B------:R-:W-:Y:S01]  /*78b0*/  FFMA R7, R71.reuse, R73, R7 ;  /* 0x0000004947077223 */ /* 0x040fe20000000007 */
[C---:B------:R-:W-:Y:S01]  /*78c0*/  FMUL R53, R68.reuse, R57 ;  /* 0x0000003944357220 */ /* 0x040fe20000400000 */
[----:B------:R-:W-:Y:S01]  /*78d0*/  FFMA R4, R71, R64, R4 ;  /* 0x0000004047047223 */ /* 0x000fe20000000004 */
[----:B------:R-:W-:Y:S01]  /*78e0*/  LOP3.LUT R64, R79, 0xffff0000, RZ, 0xc0, !PT ;  /* 0xffff00004f407812 */ /* 0x000fe200078ec0ff */
[C---:B------:R-:W-:Y:S01]  /*78f0*/  FMUL R10, R68.reuse, R10 ;  /* 0x0000000a440a7220 */ /* 0x040fe20000400000 */
[----:B------:R-:W-:Y:S01]  /*7900*/  F2FP.BF16.F32.PACK_AB R93, R7, R6 ;  /* 0x00000006075d723e */ /* 0x000fe200000010ff */
[C---:B------:R-:W-:Y:S01]  /*7910*/  FMUL R57, R68.reuse, R61 ;  /* 0x0000003d44397220 */ /* 0x040fe20000400000 */
[----:B------:R-:W-:Y:S01]  /*7920*/  LOP3.LUT R6, R83, 0xffff0000, RZ, 0xc0, !PT ;  /* 0xffff000053067812 */ /* 0x000fe200078ec0ff */
[----:B------:R-:W-:Y:S01]  /*7930*/  FMUL R61, R68, R65 ;  /* 0x00000041443d7220 */ /* 0x000fe20000400000 */
[C---:B------:R-:W-:Y:S01]  /*7940*/  SHF.L.U32 R65, R80.reuse, 0x10, RZ ;  /* 0x0000001050417819 */ /* 0x040fe200000006ff */
[C---:B------:R-:W-:Y:S01]  /*7950*/  FFMA R5, R71.reuse, R0, R5 ;  /* 0x0000000047057223 */ /* 0x040fe20000000005 */
[----:B------:R-:W-:Y:S01]  /*7960*/  LOP3.LUT R0, R80, 0xffff0000, RZ, 0xc0, !PT ;  /* 0xffff000050007812 */ /* 0x000fe200078ec0ff */
[C---:B------:R-:W-:Y:S01]  /*7970*/  FMUL R11, R68.reuse, R11 ;  /* 0x0000000b440b7220 */ /* 0x040fe20000400000 */
[----:B------:R-:W-:Y:S01]  /*7980*/  FFMA R10, R71, R3, R10 ;  /* 0x00000003470a7223 */ /* 0x000fe2000000000a */
[----:B------:R-:W-:Y:S01]  /*7990*/  SHF.L.U32 R3, R81, 0x10, RZ ;  /* 0x0000001051037819 */ /* 0x000fe200000006ff */
[----:B------:R-:W-:Y:S01]  /*79a0*/  FMUL R14, R68, R14 ;  /* 0x0000000e440e7220 */ /* 0x000fe20000400000 */
[----:B------:R-:W-:Y:S01]  /*79b0*/  F2FP.BF16.F32.PACK_AB R94, R5, R4 ;  /* 0x00000004055e723e */ /* 0x000fe200000010ff */
[C---:B------:R-:W-:Y:S01]  /*79c0*/  FFMA R11, R71.reuse, R64, R11 ;  /* 0x00000040470b7223 */ /* 0x040fe2000000000b */
[C---:B------:R-:W-:Y:S01]  /*79d0*/  LOP3.LUT R4, R82.reuse, 0xffff0000, RZ, 0xc0, !PT ;  /* 0xffff000052047812 */ /* 0x040fe200078ec0ff */
[----:B------:R-:W-:Y:S01]  /*79e0*/  FFMA R8, R71, R65, R8 ;  /* 0x0000004147087223 */ /* 0x000fe20000000008 */
[----:B------:R-:W-:Y:S01]  /*79f0*/  SHF.L.U32 R5, R83, 0x10, RZ ;  /* 0x0000001053057819 */ /* 0x000fe200000006ff */
[----:B------:R-:W-:Y:S01]  /*7a00*/  FFMA R9, R71, R0, R9 ;  /* 0x0000000047097223 */ /* 0x000fe20000000009 */
[----:B------:R-:W-:Y:S01]  /*7a10*/  LOP3.LUT R0, R81, 0xffff0000, RZ, 0xc0, !PT ;  /* 0xffff000051007812 */ /* 0x000fe200078ec0ff */
[----:B------:R-:W-:Y:S01]  /*7a20*/  FFMA R14, R71, R3, R14 ;  /* 0x00000003470e7223 */ /* 0x000fe2000000000e */
[----:B------:R-:W-:Y:S01]  /*7a30*/  SHF.L.U32 R3, R82, 0x10, RZ ;  /* 0x0000001052037819 */ /* 0x000fe200000006ff */
[C---:B------:R-:W-:Y:S01]  /*7a40*/  FMUL R15, R68.reuse, R15 ;  /* 0x0000000f440f7220 */ /* 0x040fe20000400000 */
[----:B------:R-:W-:Y:S01]  /*7a50*/  F2FP.BF16.F32.PACK_AB R95, R11, R10 ;  /* 0x0000000a0b5f723e */ /* 0x000fe200000010ff */
[----:B------:R-:W-:Y:S01]  /*7a60*/  FMUL R18, R68, R18 ;  /* 0x0000001244127220 */ /* 0x000fe20000400000 */
[----:B------:R-:W-:Y:S01]  /*7a70*/  F2FP.BF16.F32.PACK_AB R8, R9, R8 ;  /* 0x000000080908723e */ /* 0x000fe200000010ff */
[C---:B------:R-:W-:Y:S01]  /*7a80*/  FFMA R15, R71.reuse, R0, R15 ;  /* 0x00000000470f7223 */ /* 0x040fe2000000000f */
[----:B------:R-:W-:Y:S01]  /*7a90*/  SHF.L.U32 R0, R88, 0x10, RZ ;  /* 0x0000001058007819 */ /* 0x000fe200000006ff */
[----:B------:R-:W-:Y:S01]  /*7aa0*/  FMUL R19, R68, R19 ;  /* 0x0000001344137220 */ /* 0x000fe20000400000 */
[C---:B------:R-:W-:Y:S01]  /*7ab0*/  FFMA R12, R71.reuse, R3, R12 ;  /* 0x00000003470c7223 */ /* 0x040fe2000000000c */
[----:B------:R-:W-:Y:S01]  /*7ac0*/  LOP3.LUT R3, R88, 0xffff0000, RZ, 0xc0, !PT ;  /* 0xffff000058037812 */ /* 0x000fe200078ec0ff */
[C---:B------:R-:W-:Y:S01]  /*7ad0*/  FFMA R13, R71.reuse, R4, R13 ;  /* 0x00000004470d7223 */ /* 0x040fe2000000000d */
[----:B------:R-:W-:Y:S01]  /*7ae0*/  LOP3.LUT R4, R90, 0xffff0000, RZ, 0xc0, !PT ;  /* 0xffff00005a047812 */ /* 0x000fe200078ec0ff */
[----:B------:R-:W-:Y:S01]  /*7af0*/  FFMA R18, R71, R5, R18 ;  /* 0x0000000547127223 */ /* 0x000fe20000000012 */
[----:B------:R-:W-:Y:S01]  /*7b00*/  SHF.L.U32 R5, R91, 0x10, RZ ;  /* 0x000000105b057819 */ /* 0x000fe200000006ff */
[----:B------:R-:W-:Y:S01]  /*7b10*/  FFMA R19, R71, R6, R19 ;  /* 0x0000000647137223 */ /* 0x000fe20000000013 */
[----:B------:R-:W-:Y:S01]  /*7b20*/  LOP3.LUT R6, R91, 0xffff0000, RZ, 0xc0, !PT ;  /* 0xffff00005b067812 */ /* 0x000fe200078ec0ff */
[----:B------:R-:W-:Y:S01]  /*7b30*/  FFMA R16, R71, R0, R16 ;  /* 0x0000000047107223 */ /* 0x000fe20000000010 */
[----:B------:R-:W-:Y:S01]  /*7b40*/  SHF.L.U32 R0, R89, 0x10, RZ ;  /* 0x0000001059007819 */ /* 0x000fe200000006ff */
[----:B------:R-:W-:Y:S01]  /*7b50*/  FMUL R22, R68, R22 ;  /* 0x0000001644167220 */ /* 0x000fe20000400000 */
[----:B------:R-:W-:Y:S01]  /*7b60*/  F2FP.BF16.F32.PACK_AB R9, R15, R14 ;  /* 0x0000000e0f09723e */ /* 0x000fe200000010ff */
[C---:B------:R-:W-:Y:S01]  /*7b70*/  FFMA R17, R71.reuse, R3, R17 ;  /* 0x0000000347117223 */ /* 0x040fe20000000011 */
[----:B------:R-:W-:Y:S01]  /*7b80*/  SHF.L.U32 R3, R90, 0x10, RZ ;  /* 0x000000105a037819 */ /* 0x000fe200000006ff */
[----:B------:R-:W-:Y:S01]  /*7b90*/  FFMA R22, R71, R0, R22 ;  /* 0x0000000047167223 */ /* 0x000fe20000000016 */
[----:B------:R-:W-:Y:S01]  /*7ba0*/  LOP3.LUT R0, R89, 0xffff0000, RZ, 0xc0, !PT ;  /* 0xffff000059007812 */ /* 0x000fe200078ec0ff */
[C---:B------:R-:W-:Y:S01]  /*7bb0*/  FMUL R23, R68.reuse, R23 ;  /* 0x0000001744177220 */ /* 0x040fe20000400000 */
[----:B------:R-:W-:Y:S01]  /*7bc0*/  F2FP.BF16.F32.PACK_AB R10, R13, R12 ;  /* 0x0000000c0d0a723e */ /* 0x000fe200000010ff */
[----:B------:R-:W-:Y:S01]  /*7bd0*/  FMUL R26, R68, R26 ;  /* 0x0000001a441a7220 */ /* 0x000fe20000400000 */
[----:B------:R-:W-:Y:S01]  /*7be0*/  F2FP.BF16.F32.PACK_AB R11, R19, R18 ;  /* 0x00000012130b723e */ /* 0x000fe200000010ff */
[----:B------:R-:W-:Y:S01]  /*7bf0*/  FFMA R23, R71, R0, R23 ;  /* 0x0000000047177223 */ /* 0x000fe20000000017 */
[----:B------:R-:W-:Y:S01]  /*7c00*/  SHF.L.U32 R0, R96, 0x10, RZ ;  /* 0x0000001060007819 */ /* 0x000fe200000006ff */
[----:B------:R-:W-:Y:S01]  /*7c10*/  FMUL R27, R68, R27 ;  /* 0x0000001b441b7220 */ /* 0x000fe20000400000 */
[----:B------:R-:W-:Y:S01]  /*7c20*/  F2FP.BF16.F32.PACK_AB R16, R17, R16 ;  /* 0x000000101110723e */ /* 0x000fe200000010ff */
[C---:B------:R-:W-:Y:S01]  /*7c30*/  FFMA R20, R71.reuse, R3, R20 ;  /* 0x0000000347147223 */ /* 0x040fe20000000014 */
[----:B------:R-:W-:Y:S01]  /*7c40*/  LOP3.LUT R3, R96, 0xffff0000, RZ, 0xc0, !PT ;  /* 0xffff000060037812 */ /* 0x000fe200078ec0ff */
[----:B------:R-:W-:Y:S01]  /*7c50*/  FFMA R21, R71, R4, R21 ;  /* 0x0000000447157223 */ /* 0x000fe20000000015 */
[----:B------:R-:W-:Y:S01]  /*7c60*/  SHF.L.U32 R4, R97, 0x10, RZ ;  /* 0x0000001061047819 */ /* 0x000fe200000006ff */
[----:B------:R-:W-:Y:S01]  /*7c70*/  FFMA R26, R71, R5, R26 ;  /* 0x00000005471a7223 */ /* 0x000fe2000000001a */
[----:B------:R-:W-:Y:S01]  /*7c80*/  F2FP.BF16.F32.PACK_AB R17, R23, R22 ;  /* 0x000000161711723e */ /* 0x000fe200000010ff */
[----:B------:R-:W-:Y:S01]  /*7c90*/  FFMA R27, R71, R6, R27 ;  /* 0x00000006471b7223 */ /* 0x000fe2000000001b */
[----:B------:R-:W-:Y:S01]  /*7ca0*/  F2FP.BF16.F32.PACK_AB R18, R21, R20 ;  /* 0x000000141512723e */ /* 0x000fe200000010ff */
[----:B------:R-:W-:Y:S01]  /*7cb0*/  FFMA R24, R71, R0, R24 ;  /* 0x0000000047187223 */ /* 0x000fe20000000018 */
[----:B------:R-:W-:Y:S01]  /*7cc0*/  LOP3.LUT R0, R97, 0xffff0000, RZ, 0xc0, !PT ;  /* 0xffff000061007812 */ /* 0x000fe200078ec0ff */
[C---:B------:R-:W-:Y:S01]  /*7cd0*/  FMUL R30, R68.reuse, R30 ;  /* 0x0000001e441e7220 */ /* 0x040fe20000400000 */
[----:B------:R-:W-:Y:S01]  /*7ce0*/  F2FP.BF16.F32.PACK_AB R19, R27, R26 ;  /* 0x0000001a1b13723e */ /* 0x000fe200000010ff */
[----:B------:R-:W-:Y:S01]  /*7cf0*/  FMUL R31, R68, R31 ;  /* 0x0000001f441f7220 */ /* 0x000fe20000400000 */
[----:B------:R-:W-:Y:S01]  /*7d00*/  SHF.L.U32 R5, R131, 0x10, RZ ;  /* 0x0000001083057819 */ /* 0x000fe200000006ff */
[C---:B------:R-:W-:Y:S01]  /*7d10*/  FFMA R25, R71.reuse, R3, R25 ;  /* 0x0000000347197223 */ /* 0x040fe20000000019 */
[C---:B------:R-:W-:Y:S01]  /*7d20*/  SHF.L.U32 R3, R98.reuse, 0x10, RZ ;  /* 0x0000001062037819 */ /* 0x040fe200000006ff */
[----:B------:R-:W-:Y:S01]  /*7d30*/  FFMA R30, R71, R4, R30 ;  /* 0x00000004471e7223 */ /* 0x000fe2000000001e */
[----:B------:R-:W-:Y:S01]  /*7d40*/  SHF.L.U32 R4, R99, 0x10, RZ ;  /* 0x0000001063047819 */ /* 0x000fe200000006ff */
[C---:B------:R-:W-:Y:S01]  /*7d50*/  FFMA R31, R71.reuse, R0, R31 ;  /* 0x00000000471f7223 */ /* 0x040fe2000000001f */
[----:B------:R-:W-:Y:S01]  /*7d60*/  LOP3.LUT R0, R98, 0xffff0000, RZ, 0xc0, !PT ;  /* 0xffff000062007812 */ /* 0x000fe200078ec0ff */
[----:B------:R-:W-:Y:S01]  /*7d70*/  FFMA R28, R71, R3, R28 ;  /* 0x00000003471c7223 */ /* 0x000fe2000000001c */
[----:B------:R-:W-:Y:S01]  /*7d80*/  LOP3.LUT R3, R99, 0xffff0000, RZ, 0xc0, !PT ;  /* 0xffff000063037812 */ /* 0x000fe200078ec0ff */
[----:B------:R-:W-:Y:S01]  /*7d90*/  FMUL R34, R68, R34 ;  /* 0x0000002244227220 */ /* 0x000fe20000400000 */
[----:B------:R-:W-:Y:S01]  /*7da0*/  F2FP.BF16.F32.PACK_AB R24, R25, R24 ;  /* 0x000000181918723e */ /* 0x000fe200000010ff */
[----:B------:R-:W-:Y:S01]  /*7db0*/  FFMA R29, R71, R0, R29 ;  /* 0x00000000471d7223 */ /* 0x000fe2000000001d */
[----:B------:R-:W-:Y:S01]  /*7dc0*/  SHF.L.U32 R0, R104, 0x10, RZ ;  /* 0x0000001068007819 */ /* 0x000fe200000006ff */
[----:B------:R-:W-:Y:S01]  /*7dd0*/  FMUL R35, R68, R35 ;  /* 0x0000002344237220 */ /* 0x000fe20000400000 */
[----:B------:R-:W-:Y:S01]  /*7de0*/  F2FP.BF16.F32.PACK_AB R25, R31, R30 ;  /* 0x0000001e1f19723e */ /* 0x000fe200000010ff */
[----:B------:R-:W-:Y:S01]  /*7df0*/  FFMA R34, R71, R4, R34 ;  /* 0x0000000447227223 */ /* 0x000fe20000000022 */
[----:B------:R-:W-:Y:S01]  /*7e00*/  SHF.L.U32 R4, R105, 0x10, RZ ;  /* 0x0000001069047819 */ /* 0x000fe200000006ff */
[C---:B------:R-:W-:Y:S01]  /*7e10*/  FFMA R35, R71.reuse, R3, R35 ;  /* 0x0000000347237223 */ /* 0x040fe20000000023 */
[----:B------:R-:W-:Y:S01]  /*7e20*/  LOP3.LUT R3, R104, 0xffff0000, RZ, 0xc0, !PT ;  /* 0xffff000068037812 */ /* 0x000fe200078ec0ff */
[----:B------:R-:W-:Y:S01]  /*7e30*/  FFMA R32, R71, R0, R32 ;  /* 0x0000000047207223 */ /* 0x000fe20000000020 */
[----:B------:R-:W-:Y:S01]  /*7e40*/  LOP3.LUT R0, R105, 0xffff0000, RZ, 0xc0, !PT ;  /* 0xffff000069007812 */ /* 0x000fe200078ec0ff */
[C---:B------:R-:W-:Y:S01]  /*7e50*/  FMUL R38, R68.reuse, R38 ;  /* 0x0000002644267220 */ /* 0x040fe20000400000 */
[----:B------:R-:W-:Y:S01]  /*7e60*/  F2FP.BF16.F32.PACK_AB R26, R29, R28 ;  /* 0x0000001c1d1a723e */ /* 0x000fe200000010ff */
[----:B------:R-:W-:Y:S01]  /*7e70*/  FMUL R39, R68, R39 ;  /* 0x0000002744277220 */ /* 0x000fe20000400000 */
[----:B------:R-:W-:Y:S01]  /*7e80*/  F2FP.BF16.F32.PACK_AB R27, R35, R34 ;  /* 0x00000022231b723e */ /* 0x000fe200000010ff */
[C---:B------:R-:W-:Y:S01]  /*7e90*/  FFMA R33, R71.reuse, R3, R33 ;  /* 0x0000000347217223 */ /* 0x040fe20000000021 */
[C---:B------:R-:W-:Y:S01]  /*7ea0*/  SHF.L.U32 R3, R106.reuse, 0x10, RZ ;  /* 0x000000106a037819 */ /* 0x040fe200000006ff */
[C---:B------:R-:W-:Y:S01]  /*7eb0*/  FFMA R38, R71.reuse, R4, R38 ;  /* 0x0000000447267223 */ /* 0x040fe20000000026 */
[----:B------:R-:W-:Y:S01]  /*7ec0*/  LOP3.LUT R4, R106, 0xffff0000, RZ, 0xc0, !PT ;  /* 0xffff00006a047812 */ /* 0x000fe200078ec0ff */
[----:B------:R-:W-:Y:S01]  /*7ed0*/  FFMA R39, R71, R0, R39 ;  /* 0x0000000047277223 */ /* 0x000fe20000000027 */
[----:B------:R-:W-:Y:S01]  /*7ee0*/  SHF.L.U32 R0, R107, 0x10, RZ ;  /* 0x000000106b007819 */ /* 0x000fe200000006ff */
[----:B------:R-:W-:Y:S01]  /*7ef0*/  FMUL R42, R68, R42 ;  /* 0x0000002a442a7220 */ /* 0x000fe20000400000 */
[----:B------:R-:W-:Y:S01]  /*7f00*/  F2FP.BF16.F32.PACK_AB R32, R33, R32 ;  /* 0x000000202120723e */ /* 0x000fe200000010ff */
[----:B------:R-:W-:Y:S01]  /*7f10*/  FFMA R36, R71, R3, R36 ;  /* 0x0000000347247223 */ /* 0x000fe20000000024 */
[----:B------:R-:W-:Y:S01]  /*7f20*/  LOP3.LUT R3, R107, 0xffff0000, RZ, 0xc0, !PT ;  /* 0xffff00006b037812 */ /* 0x000fe200078ec0ff */
[----:B------:R1:W-:Y:S01]  /*7f30*/  STS.128 [R164+UR46+0x400], R92 ;  /* 0x0004005ca4007988 */ /* 0x0003e20008000c2e */
[----:B------:R-:W-:Y:S01]  /*7f40*/  F2FP.BF16.F32.PACK_AB R33, R39, R38 ;  /* 0x000000262721723e */ /* 0x000fe200000010ff */
[----:B------:R-:W-:Y:S01]  /*7f50*/  FFMA R37, R71, R4, R37 ;  /* 0x0000000447257223 */ /* 0x000fe20000000025 */
[----:B------:R-:W-:Y:S01]  /*7f60*/  SHF.L.U32 R4, R113, 0x10, RZ ;  /* 0x0000001071047819 */ /* 0x000fe200000006ff */
[----:B------:R-:W-:Y:S01]  /*7f70*/  FFMA R42, R71, R0, R42 ;  /* 0x00000000472a7223 */ /* 0x000fe2000000002a */
[----:B------:R-:W-:Y:S01]  /*7f80*/  SHF.L.U32 R0, R112, 0x10, RZ ;  /* 0x0000001070007819 */ /* 0x000fe200000006ff */
[----:B------:R-:W-:Y:S01]  /*7f90*/  FMUL R43, R68, R43 ;  /* 0x0000002b442b7220 */ /* 0x000fe20000400000 */
[----:B------:R-:W-:Y:S01]  /*7fa0*/  F2FP.BF16.F32.PACK_AB R34, R37, R36 ;  /* 0x000000242522723e */ /* 0x000fe200000010ff */
[----:B------:R1:W-:Y:S01]  /*7fb0*/  STS.128 [R163+0x400], R8 ;  /* 0x00040008a3007388 */ /* 0x0003e20000000c00 */
[----:B------:R-:W-:Y:S01]  /*7fc0*/  LOP3.LUT R6, R131, 0xffff0000, RZ, 0xc0, !PT ;  /* 0xffff000083067812 */ /* 0x000fe200078ec0ff */
[C---:B------:R-:W-:Y:S01]  /*7fd0*/  FFMA R43, R71.reuse, R3, R43 ;  /* 0x00000003472b7223 */ /* 0x040fe2000000002b */
[----:B------:R-:W-:Y:S01]  /*7fe0*/  LOP3.LUT R3, R112, 0xffff0000, RZ, 0xc0, !PT ;  /* 0xffff000070037812 */ /* 0x000fe200078ec0ff */
[----:B------:R-:W-:Y:S01]  /*7ff0*/  FFMA R40, R71, R0, R40 ;  /* 0x0000000047287223 */ /* 0x000fe20000000028 */
[----:B------:R-:W-:Y:S01]  /*8000*/  LOP3.LUT R0, R113, 0xffff0000, RZ, 0xc0, !PT ;  /* 0xffff000071007812 */ /* 0x000fe200078ec0ff */
[C---:B------:R-:W-:Y:S01]  /*8010*/  FMUL R46, R68.reuse, R46 ;  /* 0x0000002e442e7220 */ /* 0x040fe20000400000 */
[----:B------:R-:W-:Y:S01]  /*8020*/  F2FP.BF16.F32.PACK_AB R35, R43, R42 ;  /* 0x0000002a2b23723e */ /* 0x000fe200000010ff */
[----:B------:R1:W-:Y:S01]  /*8030*/  STS.128 [R162+0x400], R16 ;  /* 0x00040010a2007388 */ /* 0x0003e20000000c00 */
[----:B------:R-:W-:Y:S01]  /*8040*/  FMUL R47, R68, R47 ;  /* 0x0000002f442f7220 */ /* 0x000fe20000400000 */
[C---:B------:R-:W-:Y:S01]  /*8050*/  FFMA R41, R71.reuse, R3, R41 ;  /* 0x0000000347297223 */ /* 0x040fe20000000029 */
[C---:B------:R-:W-:Y:S01]  /*8060*/  SHF.L.U32 R3, R114.reuse, 0x10, RZ ;  /* 0x0000001072037819 */ /* 0x040fe200000006ff */
[----:B------:R-:W-:Y:S01]  /*8070*/  FFMA R46, R71, R4, R46 ;  /* 0x00000004472e7223 */ /* 0x000fe2000000002e */
[----:B------:R-:W-:Y:S01]  /*8080*/  SHF.L.U32 R4, R115, 0x10, RZ ;  /* 0x0000001073047819 */ /* 0x000fe200000006ff */
[C---:B------:R-:W-:Y:S01]  /*8090*/  FFMA R47, R71.reuse, R0, R47 ;  /* 0x00000000472f7223 */ /* 0x040fe2000000002f */
[----:B------:R-:W-:Y:S01]  /*80a0*/  LOP3.LUT R0, R114, 0xffff0000, RZ, 0xc0, !PT ;  /* 0xffff000072007812 */ /* 0x000fe200078ec0ff */
[----:B------:R-:W-:Y:S01]  /*80b0*/  FFMA R44, R71, R3, R44 ;  /* 0x00000003472c7223 */ /* 0x000fe2000000002c */
[----:B------:R-:W-:Y:S01]  /*80c0*/  SHF.L.U32 R3, R120, 0x10, RZ ;  /* 0x0000001078037819 */ /* 0x000fe200000006ff */
[----:B------:R1:W-:Y:S01]  /*80d0*/  STS.128 [R161+0x400], R24 ;  /* 0x00040018a1007388 */ /* 0x0003e20000000c00 */
[----:B------:R-:W-:Y:S01]  /*80e0*/  F2FP.BF16.F32.PACK_AB R40, R41, R40 ;  /* 0x000000282928723e */ /* 0x000fe200000010ff */
[----:B------:R-:W-:Y:S01]  /*80f0*/  FFMA R45, R71, R0, R45 ;  /* 0x00000000472d7223 */ /* 0x000fe2000000002d */
[----:B------:R-:W-:Y:S01]  /*8100*/  LOP3.LUT R0, R115, 0xffff0000, RZ, 0xc0, !PT ;  /* 0xffff000073007812 */ /* 0x000fe200078ec0ff */
[C---:B------:R-:W-:Y:S01]  /*8110*/  FMUL R50, R68.reuse, R50 ;  /* 0x0000003244327220 */ /* 0x040fe20000400000 */
[----:B------:R-:W-:Y:S01]  /*8120*/  F2FP.BF16.F32.PACK_AB R41, R47, R46 ;  /* 0x0000002e2f29723e */ /* 0x000fe200000010ff */
[----:B------:R-:W-:Y:S01]  /*8130*/  FMUL R51, R68, R51 ;  /* 0x0000003344337220 */ /* 0x000fe20000400000 */
[----:B------:R-:W-:Y:S01]  /*8140*/  F2FP.BF16.F32.PACK_AB R42, R45, R44 ;  /* 0x0000002c2d2a723e */ /* 0x000fe200000010ff */
[----:B------:R1:W-:Y:S01]  /*8150*/  STS.128 [R149+0x400], R32 ;  /* 0x0004002095007388 */ /* 0x0003e20000000c00 */
[C---:B------:R-:W-:Y:S01]  /*8160*/  FFMA R50, R71.reuse, R4, R50 ;  /* 0x0000000447327223 */ /* 0x040fe20000000032 */
[----:B------:R-:W-:Y:S01]  /*8170*/  LOP3.LUT R4, R120, 0xffff0000, RZ, 0xc0, !PT ;  /* 0xffff000078047812 */ /* 0x000fe200078ec0ff */
[----:B------:R-:W-:Y:S01]  /*8180*/  FFMA R51, R71, R0, R51 ;  /* 0x0000000047337223 */ /* 0x000fe20000000033 */
[----:B------:R-:W-:Y:S01]  /*8190*/  SHF.L.U32 R0, R121, 0x10, RZ ;  /* 0x0000001079007819 */ /* 0x000fe200000006ff */
[C---:B------:R-:W-:Y:S01]  /*81a0*/  FMUL R54, R68.reuse, R54 ;  /* 0x0000003644367220 */ /* 0x040fe20000400000 */
[----:B------:R-:W-:Y:S01]  /*81b0*/  FFMA R48, R71, R3, R48 ;  /* 0x0000000347307223 */ /* 0x000fe20000000030 */
[----:B------:R-:W-:Y:S01]  /*81c0*/  LOP3.LUT R3, R121, 0xffff0000, RZ, 0xc0, !PT ;  /* 0xffff000079037812 */ /* 0x000fe200078ec0ff */
[----:B------:R-:W-:Y:S01]  /*81d0*/  FFMA R49, R71, R4, R49 ;  /* 0x0000000447317223 */ /* 0x000fe20000000031 */
[----:B------:R-:W-:Y:S01]  /*81e0*/  SHF.L.U32 R4, R123, 0x10, RZ ;  /* 0x000000107b047819 */ /* 0x000fe200000006ff */
[C---:B------:R-:W-:Y:S01]  /*81f0*/  FFMA R54, R71.reuse, R0, R54 ;  /* 0x0000000047367223 */ /* 0x040fe20000000036 */
[----:B------:R-:W-:Y:S01]  /*8200*/  FMUL R55, R68, R55 ;  /* 0x0000003744377220 */ /* 0x000fe20000400000 */
[----:B------:R-:W-:Y:S01]  /*8210*/  SHF.L.U32 R0, R122, 0x10, RZ ;  /* 0x000000107a007819 */ /* 0x000fe200000006ff */
[C---:B------:R-:W-:Y:S01]  /*8220*/  FMUL R58, R68.reuse, R58 ;  /* 0x0000003a443a7220 */ /* 0x040fe20000400000 */
[----:B------:R-:W-:Y:S01]  /*8230*/  FMUL R59, R68, R59 ;  /* 0x0000003b443b7220 */ /* 0x000fe20000400000 */
[C---:B------:R-:W-:Y:S01]  /*8240*/  FFMA R55, R71.reuse, R3, R55 ;  /* 0x0000000347377223 */ /* 0x040fe20000000037 */
[----:B------:R-:W-:Y:S01]  /*8250*/  LOP3.LUT R3, R122, 0xffff0000, RZ, 0xc0, !PT ;  /* 0xffff00007a037812 */ /* 0x000fe200078ec0ff */
[----:B------:R-:W-:Y:S01]  /*8260*/  FFMA R52, R71, R0, R52 ;  /* 0x0000000047347223 */ /* 0x000fe20000000034 */
[----:B------:R-:W-:Y:S01]  /*8270*/  LOP3.LUT R0, R123, 0xffff0000, RZ, 0xc0, !PT ;  /* 0xffff00007b007812 */ /* 0x000fe200078ec0ff */
[----:B------:R-:W-:Y:S01]  /*8280*/  FMUL R62, R68, R62 ;  /* 0x0000003e443e7220 */ /* 0x000fe20000400000 */
[----:B------:R-:W-:Y:S01]  /*8290*/  F2FP.BF16.F32.PACK_AB R43, R51, R50 ;  /* 0x00000032332b723e */ /* 0x000fe200000010ff */
[C---:B------:R-:W-:Y:S01]  /*82a0*/  FFMA R53, R71.reuse, R3, R53 ;  /* 0x0000000347357223 */ /* 0x040fe20000000035 */
[C---:B------:R-:W-:Y:S01]  /*82b0*/  FFMA R58, R71.reuse, R4, R58 ;  /* 0x00000004473a7223 */ /* 0x040fe2000000003a */
[----:B------:R-:W-:Y:S01]  /*82c0*/  FFMA R59, R71, R0, R59 ;  /* 0x00000000473b7223 */ /* 0x000fe2000000003b */
[C---:B------:R-:W-:Y:S01]  /*82d0*/  SHF.L.U32 R3, R128.reuse, 0x10, RZ ;  /* 0x0000001080037819 */ /* 0x040fe200000006ff */
[----:B------:R1:W-:Y:S01]  /*82e0*/  STS.128 [R160+0x400], R40 ;  /* 0x00040028a0007388 */ /* 0x0003e20000000c00 */
[----:B------:R-:W-:Y:S01]  /*82f0*/  LOP3.LUT R0, R128, 0xffff0000, RZ, 0xc0, !PT ;  /* 0xffff000080007812 */ /* 0x000fe200078ec0ff */
[----:B------:R-:W-:Y:S01]  /*8300*/  FMUL R63, R68, R63 ;  /* 0x0000003f443f7220 */ /* 0x000fe20000400000 */
[----:B------:R-:W-:Y:S01]  /*8310*/  SHF.L.U32 R4, R129, 0x10, RZ ;  /* 0x0000001081047819 */ /* 0x000fe200000006ff */
[C---:B------:R-:W-:Y:S01]  /*8320*/  FFMA R56, R71.reuse, R3, R56 ;  /* 0x0000000347387223 */ /* 0x040fe20000000038 */
[C---:B------:R-:W-:Y:S01]  /*8330*/  SHF.L.U32 R3, R130.reuse, 0x10, RZ ;  /* 0x0000001082037819 */ /* 0x040fe200000006ff */
[----:B------:R-:W-:Y:S01]  /*8340*/  FFMA R57, R71, R0, R57 ;  /* 0x0000000047397223 */ /* 0x000fe20000000039 */
[----:B------:R-:W-:Y:S01]  /*8350*/  LOP3.LUT R0, R129, 0xffff0000, RZ, 0xc0, !PT ;  /* 0xffff000081007812 */ /* 0x000fe200078ec0ff */
[----:B------:R-:W-:Y:S01]  /*8360*/  FFMA R62, R71, R4, R62 ;  /* 0x00000004473e7223 */ /* 0x000fe2000000003e */
[----:B------:R-:W-:Y:S01]  /*8370*/  LOP3.LUT R4, R130, 0xffff0000, RZ, 0xc0, !PT ;  /* 0xffff000082047812 */ /* 0x000fe200078ec0ff */
[C---:B------:R-:W-:Y:S01]  /*8380*/  FMUL R66, R68.reuse, R66 ;  /* 0x0000004244427220 */ /* 0x040fe20000400000 */
[----:B------:R-:W-:Y:S01]  /*8390*/  F2FP.BF16.F32.PACK_AB R48, R49, R48 ;  /* 0x000000303130723e */ /* 0x000fe200000010ff */
[----:B------:R-:W-:Y:S01]  /*83a0*/  FFMA R63, R71, R0, R63 ;  /* 0x00000000473f7223 */ /* 0x000fe2000000003f */
[----:B------:R-:W-:Y:S01]  /*83b0*/  FMUL R67, R68, R67 ;  /* 0x0000004344437220 */ /* 0x000fe20000400000 */
[----:B------:R-:W-:Y:S01]  /*83c0*/  F2FP.BF16.F32.PACK_AB R49, R55, R54 ;  /* 0x000000363731723e */ /* 0x000fe200000010ff */
[----:B------:R-:W-:Y:S01]  /*83d0*/  FFMA R60, R71, R3, R60 ;  /* 0x00000003473c7223 */ /* 0x000fe2000000003c */
[----:B------:R-:W-:Y:S01]  /*83e0*/  F2FP.BF16.F32.PACK_AB R50, R53, R52 ;  /* 0x000000343532723e */ /* 0x000fe200000010ff */
[----:B------:R-:W-:Y:S01]  /*83f0*/  FFMA R61, R71, R4, R61 ;  /* 0x00000004473d7223 */ /* 0x000fe2000000003d */
[----:B------:R-:W-:Y:S01]  /*8400*/  F2FP.BF16.F32.PACK_AB R51, R59, R58 ;  /* 0x0000003a3b33723e */ /* 0x000fe200000010ff */
[C---:B------:R-:W-:Y:S01]  /*8410*/  FFMA R66, R71.reuse, R5, R66 ;  /* 0x0000000547427223 */ /* 0x040fe20000000042 */
[----:B------:R-:W-:Y:S01]  /*8420*/  FFMA R67, R71, R6, R67 ;  /* 0x0000000647437223 */ /* 0x000fe20000000043 */
[----:B------:R-:W-:Y:S02]  /*8430*/  F2FP.BF16.F32.PACK_AB R56, R57, R56 ;  /* 0x000000383938723e */ /* 0x000fe400000010ff */
[----:B------:R1:W-:Y:S01]  /*8440*/  STS.128 [R159+0x400], R48 ;  /* 0x000400309f007388 */ /* 0x0003e20000000c00 */
[----:B------:R-:W-:Y:S02]  /*8450*/  F2FP.BF16.F32.PACK_AB R57, R63, R62 ;  /* 0x0000003e3f39723e */ /* 0x000fe400000010ff */
[----:B------:R-:W-:Y:S02]  /*8460*/  F2FP.BF16.F32.PACK_AB R58, R61, R60 ;  /* 0x0000003c3d3a723e */ /* 0x000fe400000010ff */
[----:B------:R-:W-:Y:S05]  /*8470*/  F2FP.BF16.F32.PACK_AB R59, R67, R66 ;  /* 0x00000042433b723e */ /* 0x000fea00000010ff */
[----:B------:R1:W-:Y:S01]  /*8480*/  STS.128 [R158+0x400], R56 ;  /* 0x000400389e007388 */ /* 0x0003e20000000c00 */
[----:B------:R-:W-:Y:S01]  /*8490*/  @!PT LDS RZ, [RZ] ;  /* 0x00000000fffff984 */ /* 0x000fe20000000800 */
[----:B------:R-:W-:Y:S01]  /*84a0*/  @!PT LDS RZ, [RZ] ;  /* 0x00000000fffff984 */ /* 0x000fe20000000800 */
[----:B------:R-:W-:Y:S01]  /*84b0*/  @!PT LDS RZ, [RZ] ;  /* 0x00000000fffff984 */ /* 0x000fe20000000800 */
[----:B------:R-:W-:Y:S01]  /*84c0*/  @!PT LDS RZ, [RZ] ;  /* 0x00000000fffff984 */ /* 0x000fe20000000800 */
[----:B------:R3:W-:Y:S07]  /*84d0*/  MEMBAR.ALL.CTA ;  /* 0x0000000000007992 */ /* 0x0007ee0000008000 */
[----:B---3--:R-:W3:Y:S02]  /*84e0*/  FENCE.VIEW.ASYNC.S ;  /* 0x00000000000073c6 */ /* 0x008ee40000000000 */
[----:B---3--:R-:W-:Y:S06]  /*84f0*/  BAR.SYNC.DEFER_BLOCKING 0x1, 0x80 ;  /* 0x0042000000007b1d */ /* 0x008fec0000010000 */
[----:B------:R-:W-:Y:S05]  /*8500*/  @P0 BRA `(.L_x_118) ;  /* 0x0000000000300947 */ /* 0x000fea0003800000 */
[----:B------:R-:W3:Y:S01]  /*8510*/  LDCU.64 UR6, c[0x0][0x348] ;  /* 0x00006900ff0677ac */ /* 0x000ee20008000a00 */
[----:B------:R-:W-:Y:S01]  /*8520*/  R2UR UR5, R70 ;  /* 0x00000000460572ca */ /* 0x000fe200000e0000 */
[----:B------:R-:W-:Y:S01]  /*8530*/  UIADD3 UR4, UPT, UPT, UR46, 0x400, URZ ;  /* 0x000004002e047890 */ /* 0x000fe2000fffe0ff */
[----:B------:R-:W-:Y:S05]  /*8540*/  UMOV UR51, UR36 ;  /* 0x0000002400337c82 */ /* 0x000fea0008000000 */
[----:B------:R-:W-:Y:S06]  /*8550*/  IMAD.U32 R146, RZ, RZ, UR4 ;  /* 0x00000004ff927e24 */ /* 0x000fec000f8e00ff */
[----:B------:R-:W-:Y:S01]  /*8560*/  UIADD3 UR49, UPT, UPT, UR53, UR5, URZ ;  /* 0x0000000535317290 */ /* 0x000fe2000fffe0ff */
[----:B------:R-:W-:Y:S01]  /*8570*/  R2UR UR48, R146 ;  /* 0x00000000923072ca */ /* 0x000fe200000e0000 */
[----:B---3--:R-:W-:Y:S04]  /*8580*/  UIADD3 UR4, UP0, UPT, UR6, 0xa80, URZ ;  /* 0x00000a8006047890 */ /* 0x008fe8000ff1e0ff */
[----:B------:R-:W-:Y:S09]  /*8590*/  UIADD3.X UR5, UPT, UPT, URZ, UR7, URZ, UP0, !UPT ;  /* 0x00000007ff057290 */ /* 0x000ff200087fe4ff */
[----:B------:R3:W-:Y:S01]  /*85a0*/  UTMASTG.3D [UR48], [UR4] ;  /* 0x00000030040073b5 */ /* 0x0007e20008010000 */
[----:B------:R0:W-:Y:S01]  /*85b0*/  UTMACMDFLUSH ;  /* 0x00000000000079b7 */ /* 0x0001e20000000000 */
[----:B---3--:R-:W-:Y:S04]  /*85c0*/  DEPBAR.LE SB0, 0x1 ;  /* 0x000080400000791a */ /* 0x008fe80000000000 */
.L_x_118:
[----:B------:R-:W-:Y:S05]  /*85d0*/  BSYNC.RECONVERGENT B0 ;  /* 0x0000000000007941 */ /* 0x000fea0003800200 */
.L_x_117:
[----:B------:R-:W-:Y:S01]  /*85e0*/  BAR.SYNC.DEFER_BLOCKING 0x1, 0x80 ;  /* 0x0042000000007b1d */ /* 0x000fe20000010000 */
[----:B------:R-:W-:Y:S01]  /*85f0*/  ISETP.NE.AND P1, PT, R157, RZ, PT ;  /* 0x000000ff9d00720c */ /* 0x000fe20003f25270 */
[----:B------:R-:W-:Y:S01]  /*8600*/  UISETP.NE.AND UP0, UPT, UR54, URZ, UPT ;  /* 0x000000ff3600728c */ /* 0x000fe2000bf05270 */
[----:B------:R-:W-:Y:S11]  /*8610*/  LEA R3, R74, UR46, 0x3 ;  /* 0x0000002e4a037c11 */ /* 0x000ff6000f8e18ff */
[----:B------:R-:W-:Y:S01]  /*8620*/  @P1 SHF.L.U32 R5, R151, 0x1f, RZ ;  /* 0x0000001f97051819 */ /* 0x000fe200000006ff */
[----:B------:R-:W-:Y:S06]  /*8630*/  BRA.U !UP0, `(.L_x_119) ;  /* 0x0000000108247547 */ /* 0x000fec000b800000 */
[----:B------:R-:W3:Y:S01]  /*8640*/  S2R R0, SR_CgaCtaId ;  /* 0x0000000000007919 */ /* 0x000ee20000008800 */
[----:B------:R-:W-:Y:S01]  /*8650*/  IMAD.U32 R4, RZ, RZ, UR52 ;  /* 0x00000034ff047e24 */ /* 0x000fe2000f8e00ff */
[----:B------:R-:W-:Y:S04]  /*8660*/  UIADD3 UR4, UPT, UPT, UR52, 0x1, URZ ;  /* 0x0000000134047890 */ /* 0x000fe8000fffe0ff */
[----:B------:R-:W-:Y:S01]  /*8670*/  @P1 LEA R4, R4, UR46, 0x3 ;  /* 0x0000002e04041c11 */ /* 0x000fe2000f8e18ff */
[----:B------:R-:W-:Y:S04]  /*8680*/  UISETP.NE.AND UP0, UPT, UR4, 0x4, UPT ;  /* 0x000000040400788c */ /* 0x000fe8000bf05270 */
[----:B------:R-:W-:Y:S01]  /*8690*/  @P1 VIADD R4, R4, 0x60 ;  /* 0x0000006004041836 */ /* 0x000fe20000000000 */
[----:B------:R-:W-:Y:S04]  /*86a0*/  USEL UR52, UR4, URZ, UP0 ;  /* 0x000000ff04347287 */ /* 0x000fe80008000000 */
[----:B---3--:R-:W-:Y:S04]  /*86b0*/  @P1 PRMT R0, R0, 0x654, R4 ;  /* 0x0000065400001816 */ /* 0x008fe80000000004 */
[----:B------:R3:W-:Y:S04]  /*86c0*/  @P1 SYNCS.ARRIVE.TRANS64.RED.A1T0 RZ, [R0+URZ], RZ ;  /* 0x000000ff00ff19a7 */ /* 0x0007e800081004ff */
.L_x_119:
[----:B------:R-:W4:Y:S01]  /*86d0*/  @P1 SYNCS.PHASECHK.TRANS64.TRYWAIT P0, [R3+URZ+0x40], R5 ;  /* 0x00004005030015a7 */ /* 0x000f2200080011ff */
[----:B------:R-:W-:Y:S01]  /*86e0*/  UISETP.NE.AND UP0, UPT, UR39, URZ, UPT ;  /* 0x000000ff2700728c */ /* 0x000fe2000bf05270 */
[----:B------:R-:W-:Y:S01]  /*86f0*/  BSSY B1, `(.L_x_120) ;  /* 0x0000021000017945 */ /* 0x000fe20003800000 */
[----:B------:R-:W-:Y:S02]  /*8700*/  UMOV UR4, 0x80 ;  /* 0x0000008000047882 */ /* 0x000fe40000000000 */
[----:B------:R-:W-:Y:S01]  /*8710*/  USEL UR40, UR4, 0x40, !UP0 ;  /* 0x0000004004287887 */ /* 0x000fe2000c000000 */
[----:B----4-:R-:W-:Y:S01]  /*8720*/  @P1 SEL R86, RZ, 0x1, !P0 ;  /* 0x00000001ff561807 */ /* 0x010fe20004000000 */
[----:B------:R-:W-:Y:S10]  /*8730*/  @!P1 BRA `(.L_x_121) ;  /* 0x0000000000709947 */ /* 0x000ff40003800000 */
[----:B------:R-:W-:Y:S01]  /*8740*/  ISETP.NE.AND P1, PT, R87, RZ, PT ;  /* 0x000000ff5700720c */ /* 0x000fe20003f25270 */
[----:B------:R-:W-:Y:S01]  /*8750*/  BSSY B0, `(.L_x_122) ;  /* 0x000000b000007945 */ /* 0x000fe20003800000 */
[----:B------:R-:W-:Y:S11]  /*8760*/  ISETP.NE.AND P0, PT, R86, RZ, PT ;  /* 0x000000ff5600720c */ /* 0x000ff60003f05270 */
[----:B------:R-:W-:Y:S05]  /*8770*/  @P1 IMAD R7, R74, 0x4000, R164 ;  /* 0x000040004a071824 */ /* 0x000fea00078e02a4 */
[----:B------:R-:W-:Y:S04]  /*8780*/  @P1 IADD3 R6, PT, PT, R7, UR46, RZ ;  /* 0x0000002e07061c10 */ /* 0x000fe8000fffe0ff */
[----:B------:R-:W-:Y:S01]  /*8790*/  @P1 IADD3 R5, PT, PT, R84, R6, RZ ;  /* 0x0000000654051210 */ /* 0x000fe20007ffe0ff */
[--C-:B------:R-:W-:Y:S02]  /*87a0*/  @P1 IMAD.IADD R4, R75, 0x1, R6.reuse ;  /* 0x000000014b041824 */ /* 0x100fe400078e0206 */
[----:B------:R-:W-:Y:S01]  /*87b0*/  @P1 IMAD.IADD R6, R85, 0x1, R6 ;  /* 0x0000000155061824 */ /* 0x000fe200078e0206 */
[----:B------:R-:W-:Y:S06]  /*87c0*/  @P0 BRA `(.L_x_123) ;  /* 0x00000000000c0947 */ /* 0x000fec0003800000 */
[----:B---3--:R-:W-:Y:S04]  /*87d0*/  SHF.L.U32 R0, R151, 0x1f, RZ ;  /* 0x0000001f97007819 */ /* 0x008fe800000006ff */
[----:B------:R-:W3:Y:S02]  /*87e0*/  SYNCS.PHASECHK.TRANS64.TRYWAIT P0, [R3+URZ+0x40], R0 ;  /* 0x00004000030075a7 */ /* 0x000ee400080011ff */
[----:B---3--:R-:W-:Y:S05]  /*87f0*/  @!P0 BRA `(.L_x_124) ;  /* 0x00000048008c8947 */ /* 0x008fea0003800000 */
.L_x_123:
[----:B------:R-:W-:Y:S05]  /*8800*/  BSYNC B0 ;  /* 0x0000000000007941 */ /* 0x000fea0003800000 */
.L_x_122:
[----:B------:R-:W-:Y:S01]  /*8810*/  ISETP.NE.AND P0, PT, R87, RZ, PT ;  /* 0x000000ff5700720c */ /* 0x000fe20003f05270 */
[----:B------:R-:W-:Y:S11]  /*8820*/  VIADD R74, R74, 0x1 ;  /* 0x000000014a4a7836 */ /* 0x000ff60000000000 */
[----:B------:R-:W-:Y:S01]  /*8830*/  @!UPT UIADD3 URZ, UPT, UPT, URZ, URZ, URZ ;  /* 0x000000fffffff290 */ /* 0x000fe2000fffe0ff */
[----:B------:R4:W1:Y:S01]  /*8840*/  @P0 LDS.128 R80, [R6+0x400] ;  /* 0x0004000006500984 */ /* 0x0008620000000c00 */
[--C-:B---3--:R-:W-:Y:S01]  /*8850*/  @P0 IMAD.IADD R0, R84, 0x1, R4.reuse ;  /* 0x0000000154000824 */ /* 0x108fe200078e0204 */
[C---:B------:R-:W-:Y:S02]  /*8860*/  @P0 IADD3 R3, PT, PT, R85.reuse, R5, RZ ;  /* 0x0000000555030210 */ /* 0x040fe40007ffe0ff */
[----:B------:R3:W1:Y:S04]  /*8870*/  @P0 LDS.128 R88, [R5+0x400] ;  /* 0x0004000005580984 */ /* 0x0006680000000c00 */
[----:B------:R1:W1:Y:S04]  /*8880*/  @P0 LDS.128 R76, [R7+UR46+0x400] ;  /* 0x0004002e074c0984 */ /* 0x0002680008000c00 */
[----:B------:R1:W1:Y:S04]  /*8890*/  @P0 LDS.128 R96, [R3+0x400] ;  /* 0x0004000003600984 */ /* 0x0002680000000c00 */
[----:B------:R1:W1:Y:S04]  /*88a0*/  @P0 LDS.128 R104, [R4+0x400] ;  /* 0x0004000004680984 */ /* 0x0002680000000c00 */
[----:B------:R1:W1:Y:S01]  /*88b0*/  @P0 LDS.128 R120, [R0+0x400] ;  /* 0x0004000000780984 */ /* 0x0002620000000c00 */
[C---:B----4-:R-:W-:Y:S01]  /*88c0*/  @P0 IMAD.IADD R6, R85.reuse, 0x1, R4 ;  /* 0x0000000155060824 */ /* 0x050fe200078e0204 */
[----:B---3--:R-:W-:Y:S04]  /*88d0*/  @P0 IADD3 R5, PT, PT, R85, R0, RZ ;  /* 0x0000000055050210 */ /* 0x008fe80007ffe0ff */
[----:B------:R4:W3:Y:S04]  /*88e0*/  @P0 LDS.128 R112, [R6+0x400] ;  /* 0x0004000006700984 */ /* 0x0008e80000000c00 */
[----:B------:R4:W1:Y:S02]  /*88f0*/  @P0 LDS.128 R128, [R5+0x400] ;  /* 0x0004000005800984 */ /* 0x0008640000000c00 */
.L_x_121:
[----:B------:R-:W-:Y:S05]  /*8900*/  BSYNC B1 ;  /* 0x0000000000017941 */ /* 0x000fea0003800000 */
.L_x_120:
[----:B-1----:R-:W-:Y:S05]  /*8910*/  VIADD R16, R69, UR40 ;  /* 0x0000002845107c36 */ /* 0x002fea0008000000 */
[----:B---3--:R-:W-:Y:S04]  /*8920*/  SHF.R.U32.HI R0, RZ, 0x15, R16 ;  /* 0x00000015ff007819 */ /* 0x008fe80000011610 */
[----:B------:R-:W-:Y:S11]  /*8930*/  LOP3.LUT P0, RZ, R0, 0x3, R143, 0x48, !PT ;  /* 0x0000000300ff7812 */ /* 0x000ff6000780488f */
[----:B------:R-:W-:Y:S02]  /*8940*/  @!UPT UIADD3 URZ, UPT, UPT, URZ, URZ, URZ ;  /* 0x000000fffffff290 */ /* 0x000fe4000fffe0ff */
[----:B------:R-:W-:Y:S05]  /*8950*/  @!P0 BRA `(.L_x_125) ;  /* 0x0000000000408947 */ /* 0x000fea0003800000 */
[----:B------:R-:W4:Y:S01]  /*8960*/  LDCU.64 UR8, c[0x4][0x70] ;  /* 0x01000e00ff0877ac */ /* 0x000f220008000a00 */
[----:B------:R-:W-:Y:S01]  /*8970*/  MOV R15, 0x0 ;  /* 0x00000000000f7802 */ /* 0x000fe20000000f00 */
[----:B------:R-:W-:Y:S02]  /*8980*/  HFMA2 R12, -RZ, RZ, 0, 5.9604644775390625e-08 ;  /* 0x00000001ff0c7431 */ /* 0x000fe400000001ff */
[----:B------:R-:W-:Y:S02]  /*8990*/  IMAD.MOV.U32 R8, RZ, RZ, 0x192 ;  /* 0x00000192ff087424 */ /* 0x000fe400078e00ff */
[----:B------:R-:W-:Y:S01]  /*89a0*/  IMAD.MOV.U32 R13, RZ, RZ, RZ ;  /* 0x000000ffff0d7224 */ /* 0x000fe200078e00ff */
[----:B------:R-:W1:Y:S01]  /*89b0*/  LDCU.64 UR6, c[0x4][0x78] ;  /* 0x01000f00ff0677ac */ /* 0x000e620008000a00 */
[----:B------:R-:W3:Y:S01]  /*89c0*/  LDC.64 R14, c[0x4][R15] ;  /* 0x010000000f0e7b82 */ /* 0x000ee20000000a00 */
[----:B------:R-:W5:Y:S01]  /*89d0*/  LDCU.64 UR4, c[0x4][0x10] ;  /* 0x01000200ff0477ac */ /* 0x000f620008000a00 */
[----:B----4-:R-:W-:Y:S01]  /*89e0*/  MOV R5, UR9 ;  /* 0x0000000900057c02 */ /* 0x010fe20008000f00 */
[----:B------:R-:W-:Y:S01]  /*89f0*/  IMAD.U32 R4, RZ, RZ, UR8 ;  /* 0x00000008ff047e24 */ /* 0x000fe2000f8e00ff */
[----:B-1----:R-:W-:Y:S01]  /*8a00*/  MOV R7, UR7 ;  /* 0x0000000700077c02 */ /* 0x002fe20008000f00 */
[----:B------:R-:W-:Y:S01]  /*8a10*/  IMAD.U32 R6, RZ, RZ, UR6 ;  /* 0x00000006ff067e24 */ /* 0x000fe2000f8e00ff */
[----:B-----5:R-:W-:Y:S01]  /*8a20*/  MOV R11, UR5 ;  /* 0x00000005000b7c02 */ /* 0x020fe20008000f00 */
[----:B------:R-:W-:Y:S02]  /*8a30*/  IMAD.U32 R10, RZ, RZ, UR4 ;  /* 0x00000004ff0a7e24 */ /* 0x000fe4000f8e00ff */
[----:B------:R-:W-:Y:S07]  /*8a40*/  LEPC R20, `(.L_x_125) ;  /* 0x000000001014794e */ /* 0x000fee0000000000 */
[----:B--23--:R-:W-:Y:S05]  /*8a50*/  CALL.ABS.NOINC R14 ;  /* 0x000000000e007343 */ /* 0x00cfea0003c00000 */
.L_x_125:
[----:B------:R-:W-:Y:S01]  /*8a60*/  SHF.L.U32 R70, R76, 0x10, RZ ;  /* 0x000000104c467819 */ /* 0x000fe200000006ff */
[----:B------:R-:W-:Y:S05]  /*8a70*/  WARPSYNC.ALL ;  /* 0x0000000000007948 */ /* 0x000fea0003800000 */
[----:B------:R-:W-:Y:S01]  /*8a80*/  R2UR UR4, R16 ;  /* 0x00000000100472ca */ /* 0x000fe200000e0000 */
[----:B------:R-:W1:Y:S01]  /*8a90*/  S2R R165, SR_CgaCtaId ;  /* 0x0000000000a57919 */ /* 0x000e620000008800 */
[----:B------:R-:W-:Y:S01]  /*8aa0*/  LOP3.LUT R72, R79, 0xffff0000, RZ, 0xc0, !PT ;  /* 0xffff00004f487812 */ /* 0x000fe200078ec0ff */
[----:B------:R-:W-:Y:S01]  /*8ab0*/  BSSY.RECONVERGENT B0, `(.L_x_126) ;  /* 0x0000102000007945 */ /* 0x000fe20003800200 */
[----:B------:R-:W-:Y:S02]  /*8ac0*/  ISETP.NE.AND P6, PT, R157, RZ, PT ;  /* 0x000000ff9d00720c */ /* 0x000fe40003fc5270 */
[----:B------:R-:W-:Y:S07]  /*8ad0*/  ISETP.NE.AND P0, PT, R154, RZ, PT ;  /* 0x000000ff9a00720c */ /* 0x000fee0003f05270 */
[----:B----4-:R-:W3:Y:S02]  /*8ae0*/  LDTM.x64 R4, tmem[UR4] ;  /* 0x00000004000479ee */ /* 0x010ee40008340000 */
[----:B---3--:R-:W-:Y:S01]  /*8af0*/  FMUL R0, R68, R4 ;  /* 0x0000000444007220 */ /* 0x008fe20000400000 */
[----:B------:R-:W-:Y:S01]  /*8b00*/  LOP3.LUT R4, R76, 0xffff0000, RZ, 0xc0, !PT ;  /* 0xffff00004c047812 */ /* 0x000fe200078ec0ff */
[C---:B------:R-:W-:Y:S01]  /*8b10*/  FMUL R3, R68.reuse, R5 ;  /* 0x0000000544037220 */ /* 0x040fe20000400000 */
[----:B------:R-:W-:Y:S01]  /*8b20*/  SHF.L.U32 R5, R77, 0x10, RZ ;  /* 0x000000104d057819 */ /* 0x000fe200000006ff */
[----:B------:R-:W-:Y:S01]  /*8b30*/  FMUL R6, R68, R6 ;  /* 0x0000000644067220 */ /* 0x000fe20000400000 */
[----:B------:R-:W-:Y:S01]  /*8b40*/  FFMA R0, R71, R70, R0 ;  /* 0x0000004647007223 */ /* 0x000fe20000000000 */
[----:B------:R-:W-:Y:S01]  /*8b50*/  LOP3.LUT R70, R77, 0xffff0000, RZ, 0xc0, !PT ;  /* 0xffff00004d467812 */ /* 0x000fe200078ec0ff */
[C---:B------:R-:W-:Y:S01]  /*8b60*/  FFMA R3, R71.reuse, R4, R3 ;  /* 0x0000000447037223 */ /* 0x040fe20000000003 */
[----:B------:R-:W-:Y:S01]  /*8b70*/  FFMA R6, R71, R5, R6 ;  /* 0x0000000547067223 */ /* 0x000fe20000000006 */
[----:B------:R-:W-:Y:S01]  /*8b80*/  SHF.L.U32 R5, R78, 0x10, RZ ;  /* 0x000000104e057819 */ /* 0x000fe200000006ff */
[C---:B------:R-:W-:Y:S01]  /*8b90*/  FMUL R7, R68.reuse, R7 ;  /* 0x0000000744077220 */ /* 0x040fe20000400000 */
[C---:B------:R-:W-:Y:S01]  /*8ba0*/  FMUL R4, R68.reuse, R8 ;  /* 0x0000000844047220 */ /* 0x040fe20000400000 */
[----:B------:R-:W-:Y:S01]  /*8bb0*/  F2FP.BF16.F32.PACK_AB R92, R3, R0 ;  /* 0x00000000035c723e */ /* 0x000fe200000010ff */
[----:B------:R-:W-:Y:S01]  /*8bc0*/  FMUL R0, R68, R9 ;  /* 0x0000000944007220 */ /* 0x000fe20000400000 */
[----:B------:R-:W-:Y:S01]  /*8bd0*/  LOP3.LUT R8, R78, 0xffff0000, RZ, 0xc0, !PT ;  /* 0xffff00004e087812 */ /* 0x000fe200078ec0ff */
[----:B------:R-:W-:Y:S01]  /*8be0*/  FFMA R7, R71, R70, R7 ;  /* 0x0000004647077223 */ /* 0x000fe20000000007 */
[----:B------:R-:W-:Y:S01]  /*8bf0*/  SHF.L.U32 R70, R79, 0x10, RZ ;  /* 0x000000104f467819 */ /* 0x000fe200000006ff */
[----:B------:R-:W-:Y:S01]  /*8c00*/  FFMA R4, R71, R5, R4 ;  /* 0x0000000547047223 */ /* 0x000fe20000000004 */
[----:B------:R-:W-:Y:S01]  /*8c10*/  LOP3.LUT R9, R80, 0xffff0000, RZ, 0xc0, !PT ;  /* 0xffff000050097812 */ /* 0x000fe200078ec0ff */
[C---:B------:R-:W-:Y:S01]  /*8c20*/  FMUL R3, R68.reuse, R10 ;  /* 0x0000000a44037220 */ /* 0x040fe20000400000 */
[----:B------:R-:W-:Y:S01]  /*8c30*/  F2FP.BF16.F32.PACK_AB R93, R7, R6 ;  /* 0x00000006075d723e */ /* 0x000fe200000010ff */
[----:B------:R-:W-:Y:S01]  /*8c40*/  FMUL R5, R68, R11 ;  /* 0x0000000b44057220 */ /* 0x000fe20000400000 */
[----:B------:R-:W-:Y:S01]  /*8c50*/  LOP3.LUT R10, R83, 0xffff0000, RZ, 0xc0, !PT ;  /* 0xffff0000530a7812 */ /* 0x000fe200078ec0ff */
[C---:B------:R-:W-:Y:S01]  /*8c60*/  FFMA R0, R71.reuse, R8, R0 ;  /* 0x0000000847007223 */ /* 0x040fe20000000000 */
[----:B------:R-:W-:Y:S01]  /*8c70*/  SHF.L.U32 R8, R80, 0x10, RZ ;  /* 0x0000001050087819 */ /* 0x000fe200000006ff */
[----:B------:R-:W-:Y:S01]  /*8c80*/  FFMA R3, R71, R70, R3 ;  /* 0x0000004647037223 */ /* 0x000fe20000000003 */
[----:B------:R-:W-:Y:S01]  /*8c90*/  SHF.L.U32 R70, R89, 0x10, RZ ;  /* 0x0000001059467819 */ /* 0x000fe200000006ff */
[----:B------:R-:W-:Y:S01]  /*8ca0*/  FFMA R5, R71, R72, R5 ;  /* 0x0000004847057223 */ /* 0x000fe20000000005 */
[----:B------:R-:W-:Y:S01]  /*8cb0*/  F2FP.BF16.F32.PACK_AB R94, R0, R4 ;  /* 0x00000004005e723e */ /* 0x000fe200000010ff */
[C---:B------:R-:W-:Y:S01]  /*8cc0*/  FMUL R6, R68.reuse, R12 ;  /* 0x0000000c44067220 */ /* 0x040fe20000400000 */
[C---:B------:R-:W-:Y:S01]  /*8cd0*/  FMUL R7, R68.reuse, R13 ;  /* 0x0000000d44077220 */ /* 0x040fe20000400000 */
[----:B------:R-:W-:Y:S01]  /*8ce0*/  FMUL R0, R68, R14 ;  /* 0x0000000e44007220 */ /* 0x000fe20000400000 */
[----:B------:R-:W-:Y:S01]  /*8cf0*/  F2FP.BF16.F32.PACK_AB R95, R5, R3 ;  /* 0x00000003055f723e */ /* 0x000fe200000010ff */
[----:B------:R-:W-:Y:S01]  /*8d00*/  FFMA R6, R71, R8, R6 ;  /* 0x0000000847067223 */ /* 0x000fe20000000006 */
[----:B------:R-:W-:Y:S01]  /*8d10*/  SHF.L.U32 R5, R81, 0x10, RZ ;  /* 0x0000001051057819 */ /* 0x000fe200000006ff */
[----:B------:R-:W-:Y:S01]  /*8d20*/  FFMA R7, R71, R9, R7 ;  /* 0x0000000947077223 */ /* 0x000fe20000000007 */
[----:B------:R-:W-:Y:S01]  /*8d30*/  LOP3.LUT R8, R81, 0xffff0000, RZ, 0xc0, !PT ;  /* 0xffff000051087812 */ /* 0x000fe200078ec0ff */
[----:B------:R-:W-:Y:S01]  /*8d40*/  STS.128 [R164+UR46+0x4400], R92 ;  /* 0x0044005ca4007988 */ /* 0x000fe20008000c2e */
[----:B------:R-:W-:Y:S01]  /*8d50*/  SHF.L.U32 R9, R82, 0x10, RZ ;  /* 0x0000001052097819 */ /* 0x000fe200000006ff */
[C---:B------:R-:W-:Y:S01]  /*8d60*/  FMUL R3, R68.reuse, R15 ;  /* 0x0000000f44037220 */ /* 0x040fe20000400000 */
[----:B------:R-:W-:Y:S01]  /*8d70*/  F2FP.BF16.F32.PACK_AB R100, R7, R6 ;  /* 0x000000060764723e */ /* 0x000fe200000010ff */
[----:B------:R-:W-:Y:S01]  /*8d80*/  FMUL R4, R68, R16 ;  /* 0x0000001044047220 */ /* 0x000fe20000400000 */
[C---:B------:R-:W-:Y:S01]  /*8d90*/  FFMA R0, R71.reuse, R5, R0 ;  /* 0x0000000547007223 */ /* 0x040fe20000000000 */
[C---:B------:R-:W-:Y:S01]  /*8da0*/  FFMA R3, R71.reuse, R8, R3 ;  /* 0x0000000847037223 */ /* 0x040fe20000000003 */
[----:B------:R-:W-:Y:S01]  /*8db0*/  LOP3.LUT R8, R82, 0xffff0000, RZ, 0xc0, !PT ;  /* 0xffff000052087812 */ /* 0x000fe200078ec0ff */
[----:B------:R-:W-:Y:S01]  /*8dc0*/  FFMA R4, R71, R9, R4 ;  /* 0x0000000947047223 */ /* 0x000fe20000000004 */
[----:B------:R-:W-:Y:S01]  /*8dd0*/  SHF.L.U32 R9, R83, 0x10, RZ ;  /* 0x0000001053097819 */ /* 0x000fe200000006ff */
[C---:B------:R-:W-:Y:S01]  /*8de0*/  FMUL R5, R68.reuse, R17 ;  /* 0x0000001144057220 */ /* 0x040fe20000400000 */
[----:B------:R-:W-:Y:S01]  /*8df0*/  F2FP.BF16.F32.PACK_AB R101, R3, R0 ;  /* 0x000000000365723e */ /* 0x000fe200000010ff */
[C---:B------:R-:W-:Y:S01]  /*8e00*/  FMUL R6, R68.reuse, R18 ;  /* 0x0000001244067220 */ /* 0x040fe20000400000 */
[----:B------:R-:W-:Y:S01]  /*8e10*/  FMUL R7, R68, R19 ;  /* 0x0000001344077220 */ /* 0x000fe20000400000 */
[C---:B------:R-:W-:Y:S01]  /*8e20*/  FFMA R5, R71.reuse, R8, R5 ;  /* 0x0000000847057223 */ /* 0x040fe20000000005 */
[C---:B------:R-:W-:Y:S01]  /*8e30*/  SHF.L.U32 R8, R88.reuse, 0x10, RZ ;  /* 0x0000001058087819 */ /* 0x040fe200000006ff */
[----:B------:R-:W-:Y:S01]  /*8e40*/  FFMA R6, R71, R9, R6 ;  /* 0x0000000947067223 */ /* 0x000fe20000000006 */
[----:B------:R-:W-:Y:S01]  /*8e50*/  LOP3.LUT R9, R88, 0xffff0000, RZ, 0xc0, !PT ;  /* 0xffff000058097812 */ /* 0x000fe200078ec0ff */
[C---:B------:R-:W-:Y:S01]  /*8e60*/  FMUL R0, R68.reuse, R20 ;  /* 0x0000001444007220 */ /* 0x040fe20000400000 */
[----:B------:R-:W-:Y:S01]  /*8e70*/  F2FP.BF16.F32.PACK_AB R102, R5, R4 ;  /* 0x000000040566723e */ /* 0x000fe200000010ff */
[C---:B------:R-:W-:Y:S01]  /*8e80*/  FMUL R3, R68.reuse, R21 ;  /* 0x0000001544037220 */ /* 0x040fe20000400000 */
[C---:B------:R-:W-:Y:S01]  /*8e90*/  FFMA R7, R71.reuse, R10, R7 ;  /* 0x0000000a47077223 */ /* 0x040fe20000000007 */
[C---:B------:R-:W-:Y:S01]  /*8ea0*/  FFMA R0, R71.reuse, R8, R0 ;  /* 0x0000000847007223 */ /* 0x040fe20000000000 */
[C---:B------:R-:W-:Y:S01]  /*8eb0*/  FMUL R20, R68.reuse, R38 ;  /* 0x0000002644147220 */ /* 0x040fe20000400000 */
[----:B------:R-:W-:Y:S01]  /*8ec0*/  FFMA R3, R71, R9, R3 ;  /* 0x0000000947037223 */ /* 0x000fe20000000003 */
[C---:B------:R-:W-:Y:S01]  /*8ed0*/  FMUL R38, R68.reuse, R56 ;  /* 0x0000003844267220 */ /* 0x040fe20000400000 */
[----:B------:R-:W-:Y:S01]  /*8ee0*/  F2FP.BF16.F32.PACK_AB R103, R7, R6 ;  /* 0x000000060767723e */ /* 0x000fe200000010ff */
[C---:B------:R-:W-:Y:S01]  /*8ef0*/  FMUL R4, R68.reuse, R22 ;  /* 0x0000001644047220 */ /* 0x040fe20000400000 */
[C---:B------:R-:W-:Y:S01]  /*8f00*/  FMUL R5, R68.reuse, R23 ;  /* 0x0000001744057220 */ /* 0x040fe20000400000 */
[----:B------:R-:W-:Y:S01]  /*8f10*/  F2FP.BF16.F32.PACK_AB R56, R3, R0 ;  /* 0x000000000338723e */ /* 0x000fe200000010ff */
[----:B------:R-:W-:Y:S01]  /*8f20*/  FMUL R14, R68, R32 ;  /* 0x00000020440e7220 */ /* 0x000fe20000400000 */
[----:B------:R-:W-:Y:S01]  /*8f30*/  LOP3.LUT R0, R89, 0xffff0000, RZ, 0xc0, !PT ;  /* 0xffff000059007812 */ /* 0x000fe200078ec0ff */
[----:B------:R-:W-:Y:S01]  /*8f40*/  STS.128 [R163+0x4400], R100 ;  /* 0x00440064a3007388 */ /* 0x000fe20000000c00 */
[----:B------:R-:W-:Y:S01]  /*8f50*/  SHF.L.U32 R3, R90, 0x10, RZ ;  /* 0x000000105a037819 */ /* 0x000fe200000006ff */
[C---:B------:R-:W-:Y:S01]  /*8f60*/  FMUL R15, R68.reuse, R33 ;  /* 0x00000021440f7220 */ /* 0x040fe20000400000 */
[----:B------:R-:W-:Y:S01]  /*8f70*/  FMUL R32, R68, R50 ;  /* 0x0000003244207220 */ /* 0x000fe20000400000 */
[----:B------:R-:W-:Y:S01]  /*8f80*/  LOP3.LUT R50, R90, 0xffff0000, RZ, 0xc0, !PT ;  /* 0xffff00005a327812 */ /* 0x000fe200078ec0ff */
[C---:B------:R-:W-:Y:S01]  /*8f90*/  FMUL R6, R68.reuse, R24 ;  /* 0x0000001844067220 */ /* 0x040fe20000400000 */
[C---:B------:R-:W-:Y:S01]  /*8fa0*/  FMUL R16, R68.reuse, R34 ;  /* 0x0000002244107220 */ /* 0x040fe20000400000 */
[C---:B------:R-:W-:Y:S01]  /*8fb0*/  FMUL R33, R68.reuse, R51 ;  /* 0x0000003344217220 */ /* 0x040fe20000400000 */
[----:B------:R-:W-:Y:S01]  /*8fc0*/  SHF.L.U32 R51, R91, 0x10, RZ ;  /* 0x000000105b337819 */ /* 0x000fe200000006ff */
[----:B------:R-:W-:Y:S01]  /*8fd0*/  FFMA R4, R71, R70, R4 ;  /* 0x0000004647047223 */ /* 0x000fe20000000004 */
[C---:B------:R-:W-:Y:S01]  /*8fe0*/  FMUL R7, R68.reuse, R25 ;  /* 0x0000001944077220 */ /* 0x040fe20000400000 */
[----:B------:R-:W-:Y:S01]  /*8ff0*/  FMUL R34, R68, R52 ;  /* 0x0000003444227220 */ /* 0x000fe20000400000 */
[----:B------:R-:W-:Y:S01]  /*9000*/  LOP3.LUT R52, R91, 0xffff0000, RZ, 0xc0, !PT ;  /* 0xffff00005b347812 */ /* 0x000fe200078ec0ff */
[C---:B------:R-:W-:Y:S01]  /*9010*/  FFMA R5, R71.reuse, R0, R5 ;  /* 0x0000000047057223 */ /* 0x040fe20000000005 */
[----:B------:R-:W-:Y:S01]  /*9020*/  SHF.L.U32 R0, R96, 0x10, RZ ;  /* 0x0000001060007819 */ /* 0x000fe200000006ff */
[C---:B------:R-:W-:Y:S01]  /*9030*/  FMUL R8, R68.reuse, R26 ;  /* 0x0000001a44087220 */ /* 0x040fe20000400000 */
[----:B------:R-:W-:Y:S01]  /*9040*/  FMUL R9, R68, R27 ;  /* 0x0000001b44097220 */ /* 0x000fe20000400000 */
[C---:B------:R-:W-:Y:S01]  /*9050*/  FFMA R6, R71.reuse, R3, R6 ;  /* 0x0000000347067223 */ /* 0x040fe20000000006 */
[----:B------:R-:W-:Y:S01]  /*9060*/  LOP3.LUT R3, R96, 0xffff0000, RZ, 0xc0, !PT ;  /* 0xffff000060037812 */ /* 0x000fe200078ec0ff */
[C---:B------:R-:W-:Y:S01]  /*9070*/  FMUL R10, R68.reuse, R28 ;  /* 0x0000001c440a7220 */ /* 0x040fe20000400000 */
[----:B------:R-:W-:Y:S01]  /*9080*/  FFMA R7, R71, R50, R7 ;  /* 0x0000003247077223 */ /* 0x000fe20000000007 */
[C---:B------:R-:W-:Y:S01]  /*9090*/  FMUL R21, R68.reuse, R39 ;  /* 0x0000002744157220 */ /* 0x040fe20000400000 */
[C---:B------:R-:W-:Y:S01]  /*90a0*/  FMUL R39, R68.reuse, R57 ;  /* 0x0000003944277220 */ /* 0x040fe20000400000 */
[----:B------:R-:W-:Y:S01]  /*90b0*/  F2FP.BF16.F32.PACK_AB R57, R5, R4 ;  /* 0x000000040539723e */ /* 0x000fe200000010ff */
[----:B------:R-:W-:Y:S01]  /*90c0*/  FFMA R8, R71, R51, R8 ;  /* 0x0000003347087223 */ /* 0x000fe20000000008 */
[----:B------:R-:W-:Y:S01]  /*90d0*/  SHF.L.U32 R4, R97, 0x10, RZ ;  /* 0x0000001061047819 */ /* 0x000fe200000006ff */
[C---:B------:R-:W-:Y:S01]  /*90e0*/  FMUL R11, R68.reuse, R29 ;  /* 0x0000001d440b7220 */ /* 0x040fe20000400000 */
[----:B------:R-:W-:Y:S01]  /*90f0*/  SHF.L.U32 R5, R107, 0x10, RZ ;  /* 0x000000106b057819 */ /* 0x000fe200000006ff */
[C---:B------:R-:W-:Y:S01]  /*9100*/  FFMA R9, R71.reuse, R52, R9 ;  /* 0x0000003447097223 */ /* 0x040fe20000000009 */
[----:B------:R-:W-:Y:S01]  /*9110*/  FFMA R10, R71, R0, R10 ;  /* 0x00000000470a7223 */ /* 0x000fe2000000000a */
[----:B------:R-:W-:Y:S01]  /*9120*/  LOP3.LUT R0, R97, 0xffff0000, RZ, 0xc0, !PT ;  /* 0xffff000061007812 */ /* 0x000fe200078ec0ff */
[----:B------:R-:W-:Y:S01]  /*9130*/  FMUL R12, R68, R30 ;  /* 0x0000001e440c7220 */ /* 0x000fe20000400000 */
[C---:B------:R-:W-:Y:S01]  /*9140*/  FFMA R11, R71.reuse, R3, R11 ;  /* 0x00000003470b7223 */ /* 0x040fe2000000000b */
[----:B------:R-:W-:Y:S01]  /*9150*/  SHF.L.U32 R3, R98, 0x10, RZ ;  /* 0x0000001062037819 */ /* 0x000fe200000006ff */
[C---:B------:R-:W-:Y:S01]  /*9160*/  FMUL R13, R68.reuse, R31 ;  /* 0x0000001f440d7220 */ /* 0x040fe20000400000 */
[----:B------:R-:W-:Y:S01]  /*9170*/  FFMA R12, R71, R4, R12 ;  /* 0x00000004470c7223 */ /* 0x000fe2000000000c */
[----:B------:R-:W-:Y:S01]  /*9180*/  SHF.L.U32 R4, R99, 0x10, RZ ;  /* 0x0000001063047819 */ /* 0x000fe200000006ff */
[----:B------:R-:W-:Y:S01]  /*9190*/  FMUL R17, R68, R35 ;  /* 0x0000002344117220 */ /* 0x000fe20000400000 */
[C---:B------:R-:W-:Y:S01]  /*91a0*/  FFMA R13, R71.reuse, R0, R13 ;  /* 0x00000000470d7223 */ /* 0x040fe2000000000d */
[----:B------:R-:W-:Y:S01]  /*91b0*/  LOP3.LUT R0, R98, 0xffff0000, RZ, 0xc0, !PT ;  /* 0xffff000062007812 */ /* 0x000fe200078ec0ff */
[----:B------:R-:W-:Y:S01]  /*91c0*/  FFMA R14, R71, R3, R14 ;  /* 0x00000003470e7223 */ /* 0x000fe2000000000e */
[----:B------:R-:W-:Y:S01]  /*91d0*/  LOP3.LUT R3, R99, 0xffff0000, RZ, 0xc0, !PT ;  /* 0xffff000063037812 */ /* 0x000fe200078ec0ff */
[C---:B------:R-:W-:Y:S01]  /*91e0*/  FMUL R18, R68.reuse, R36 ;  /* 0x0000002444127220 */ /* 0x040fe20000400000 */
        /* <DEDUP_REMOVED lines=9> */
[C---:B------:R-:W-:Y:S01]  /*9280*/  FMUL R22, R68.reuse, R40 ;  /* 0x0000002844167220 */ /* 0x040fe20000400000 */
[----:B------:R-:W-:Y:S01]  /*9290*/  FMUL R23, R68, R41 ;  /* 0x0000002944177220 */ /* 0x000fe20000400000 */
[----:B------:R-:W-:Y:S01]  /*92a0*/  FFMA R19, R71, R3, R19 ;  /* 0x0000000347137223 */ /* 0x000fe20000000013 */
[----:B------:R-:W-:Y:S01]  /*92b0*/  SHF.L.U32 R3, R106, 0x10, RZ ;  /* 0x000000106a037819 */ /* 0x000fe200000006ff */
[C---:B------:R-:W-:Y:S01]  /*92c0*/  FMUL R40, R68.reuse, R58 ;  /* 0x0000003a44287220 */ /* 0x040fe20000400000 */
[----:B------:R-:W-:Y:S01]  /*92d0*/  F2FP.BF16.F32.PACK_AB R58, R7, R6 ;  /* 0x00000006073a723e */ /* 0x000fe200000010ff */
[----:B------:R-:W-:Y:S01]  /*92e0*/  FMUL R41, R68, R59 ;  /* 0x0000003b44297220 */ /* 0x000fe20000400000 */
[----:B------:R-:W-:Y:S01]  /*92f0*/  F2FP.BF16.F32.PACK_AB R59, R9, R8 ;  /* 0x00000008093b723e */ /* 0x000fe200000010ff */
[C---:B------:R-:W-:Y:S01]  /*9300*/  FFMA R20, R71.reuse, R4, R20 ;  /* 0x0000000447147223 */ /* 0x040fe20000000014 */
[----:B------:R-:W-:Y:S01]  /*9310*/  LOP3.LUT R4, R106, 0xffff0000, RZ, 0xc0, !PT ;  /* 0xffff00006a047812 */ /* 0x000fe200078ec0ff */
[----:B------:R-:W-:Y:S01]  /*9320*/  FFMA R21, R71, R0, R21 ;  /* 0x0000000047157223 */ /* 0x000fe20000000015 */
[----:B------:R-:W-:Y:S01]  /*9330*/  LOP3.LUT R6, R107, 0xffff0000, RZ, 0xc0, !PT ;  /* 0xffff00006b067812 */ /* 0x000fe200078ec0ff */
[----:B------:R-:W-:Y:S01]  /*9340*/  FMUL R24, R68, R42 ;  /* 0x0000002a44187220 */ /* 0x000fe20000400000 */
[----:B------:R-:W-:Y:S01]  /*9350*/  SHF.L.U32 R0, R112, 0x10, RZ ;  /* 0x0000001070007819 */ /* 0x000fe200000006ff */
[----:B------:R-:W-:Y:S01]  /*9360*/  FMUL R25, R68, R43 ;  /* 0x0000002b44197220 */ /* 0x000fe20000400000 */
[----:B------:R-:W-:Y:S01]  /*9370*/  F2FP.BF16.F32.PACK_AB R8, R11, R10 ;  /* 0x0000000a0b08723e */ /* 0x000fe200000010ff */
[----:B------:R-:W-:Y:S01]  /*9380*/  FFMA R22, R71, R3, R22 ;  /* 0x0000000347167223 */ /* 0x000fe20000000016 */
[----:B------:R-:W-:Y:S01]  /*9390*/  LOP3.LUT R3, R112, 0xffff0000, RZ, 0xc0, !PT ;  /* 0xffff000070037812 */ /* 0x000fe200078ec0ff */
[C---:B------:R-:W-:Y:S01]  /*93a0*/  FMUL R26, R68.reuse, R44 ;  /* 0x0000002c441a7220 */ /* 0x040fe20000400000 */
[----:B------:R-:W-:Y:S01]  /*93b0*/  F2FP.BF16.F32.PACK_AB R9, R13, R12 ;  /* 0x0000000c0d09723e */ /* 0x000fe200000010ff */
[----:B------:R-:W-:Y:S01]  /*93c0*/  STS.128 [R162+0x4400], R56 ;  /* 0x00440038a2007388 */ /* 0x000fe20000000c00 */
[----:B------:R-:W-:Y:S01]  /*93d0*/  F2FP.BF16.F32.PACK_AB R10, R15, R14 ;  /* 0x0000000e0f0a723e */ /* 0x000fe200000010ff */
[----:B------:R-:W-:Y:S01]  /*93e0*/  FFMA R23, R71, R4, R23 ;  /* 0x0000000447177223 */ /* 0x000fe20000000017 */
[----:B------:R-:W-:Y:S01]  /*93f0*/  F2FP.BF16.F32.PACK_AB R11, R17, R16 ;  /* 0x00000010110b723e */ /* 0x000fe200000010ff */
[----:B------:R-:W-:Y:S01]  /*9400*/  FFMA R24, R71, R5, R24 ;  /* 0x0000000547187223 */ /* 0x000fe20000000018 */
[----:B------:R-:W-:Y:S01]  /*9410*/  SHF.L.U32 R4, R113, 0x10, RZ ;  /* 0x0000001071047819 */ /* 0x000fe200000006ff */
[C---:B------:R-:W-:Y:S01]  /*9420*/  FMUL R27, R68.reuse, R45 ;  /* 0x0000002d441b7220 */ /* 0x040fe20000400000 */
[----:B------:R-:W-:Y:S01]  /*9430*/  F2FP.BF16.F32.PACK_AB R12, R19, R18 ;  /* 0x00000012130c723e */ /* 0x000fe200000010ff */
[----:B------:R-:W-:Y:S01]  /*9440*/  FFMA R25, R71, R6, R25 ;  /* 0x0000000647197223 */ /* 0x000fe20000000019 */
[----:B------:R-:W-:Y:S01]  /*9450*/  F2FP.BF16.F32.PACK_AB R13, R21, R20 ;  /* 0x00000014150d723e */ /* 0x000fe200000010ff */
[----:B------:R-:W-:Y:S01]  /*9460*/  FFMA R26, R71, R0, R26 ;  /* 0x00000000471a7223 */ /* 0x000fe2000000001a */
[----:B------:R-:W-:Y:S01]  /*9470*/  LOP3.LUT R0, R113, 0xffff0000, RZ, 0xc0, !PT ;  /* 0xffff000071007812 */ /* 0x000fe200078ec0ff */
[----:B------:R-:W-:Y:S01]  /*9480*/  FMUL R28, R68, R46 ;  /* 0x0000002e441c7220 */ /* 0x000fe20000400000 */
[----:B------:R-:W-:Y:S01]  /*9490*/  F2FP.BF16.F32.PACK_AB R14, R23, R22 ;  /* 0x00000016170e723e */ /* 0x000fe200000010ff */
[----:B------:R-:W-:Y:S01]  /*94a0*/  FFMA R27, R71, R3, R27 ;  /* 0x00000003471b7223 */ /* 0x000fe2000000001b */
[----:B------:R-:W-:Y:S01]  /*94b0*/  SHF.L.U32 R3, R114, 0x10, RZ ;  /* 0x0000001072037819 */ /* 0x000fe200000006ff */
[C---:B------:R-:W-:Y:S01]  /*94c0*/  FMUL R29, R68.reuse, R47 ;  /* 0x0000002f441d7220 */ /* 0x040fe20000400000 */
[----:B------:R-:W-:Y:S01]  /*94d0*/  F2FP.BF16.F32.PACK_AB R15, R25, R24 ;  /* 0x00000018190f723e */ /* 0x000fe200000010ff */
[----:B------:R-:W-:Y:S01]  /*94e0*/  FMUL R30, R68, R48 ;  /* 0x00000030441e7220 */ /* 0x000fe20000400000 */
[C---:B------:R-:W-:Y:S01]  /*94f0*/  SHF.L.U32 R5, R131.reuse, 0x10, RZ ;  /* 0x0000001083057819 */ /* 0x040fe200000006ff */
[----:B------:R3:W-:Y:S01]  /*9500*/  STS.128 [R161+0x4400], R8 ;  /* 0x00440008a1007388 */ /* 0x0007e20000000c00 */
[----:B------:R-:W-:Y:S01]  /*9510*/  LOP3.LUT R6, R131, 0xffff0000, RZ, 0xc0, !PT ;  /* 0xffff000083067812 */ /* 0x000fe200078ec0ff */
[C---:B------:R-:W-:Y:S01]  /*9520*/  FFMA R28, R71.reuse, R4, R28 ;  /* 0x00000004471c7223 */ /* 0x040fe2000000001c */
[----:B------:R-:W-:Y:S01]  /*9530*/  LOP3.LUT R4, R114, 0xffff0000, RZ, 0xc0, !PT ;  /* 0xffff000072047812 */ /* 0x000fe200078ec0ff */
[----:B------:R-:W-:Y:S01]  /*9540*/  FFMA R29, R71, R0, R29 ;  /* 0x00000000471d7223 */ /* 0x000fe2000000001d */
[----:B------:R-:W-:Y:S01]  /*9550*/  SHF.L.U32 R0, R115, 0x10, RZ ;  /* 0x0000001073007819 */ /* 0x000fe200000006ff */
[----:B------:R-:W-:Y:S01]  /*9560*/  FMUL R31, R68, R49 ;  /* 0x00000031441f7220 */ /* 0x000fe20000400000 */
[----:B------:R-:W-:Y:S01]  /*9570*/  FFMA R30, R71, R3, R30 ;  /* 0x00000003471e7223 */ /* 0x000fe2000000001e */
[----:B------:R-:W-:Y:S01]  /*9580*/  LOP3.LUT R3, R115, 0xffff0000, RZ, 0xc0, !PT ;  /* 0xffff000073037812 */ /* 0x000fe200078ec0ff */
[----:B------:R4:W-:Y:S01]  /*9590*/  STS.128 [R149+0x4400], R12 ;  /* 0x0044000c95007388 */ /* 0x0009e20000000c00 */
[C---:B------:R-:W-:Y:S01]  /*95a0*/  FFMA R31, R71.reuse, R4, R31 ;  /* 0x00000004471f7223 */ /* 0x040fe2000000001f */
[C---:B------:R-:W-:Y:S01]  /*95b0*/  LOP3.LUT R4, R120.reuse, 0xffff0000, RZ, 0xc0, !PT ;  /* 0xffff000078047812 */ /* 0x040fe200078ec0ff */
[C---:B------:R-:W-:Y:S01]  /*95c0*/  FFMA R32, R71.reuse, R0, R32 ;  /* 0x0000000047207223 */ /* 0x040fe20000000020 */
[----:B------:R-:W-:Y:S01]  /*95d0*/  SHF.L.U32 R0, R120, 0x10, RZ ;  /* 0x0000001078007819 */ /* 0x000fe200000006ff */
[----:B------:R-:W-:Y:S01]  /*95e0*/  FFMA R33, R71, R3, R33 ;  /* 0x0000000347217223 */ /* 0x000fe20000000021 */
[----:B------:R-:W-:Y:S01]  /*95f0*/  SHF.L.U32 R3, R121, 0x10, RZ ;  /* 0x0000001079037819 */ /* 0x000fe200000006ff */
[C---:B------:R-:W-:Y:S01]  /*9600*/  FMUL R35, R68.reuse, R53 ;  /* 0x0000003544237220 */ /* 0x040fe20000400000 */
[----:B------:R-:W-:Y:S01]  /*9610*/  FMUL R36, R68, R54 ;  /* 0x0000003644247220 */ /* 0x000fe20000400000 */
[----:B------:R-:W-:Y:S01]  /*9620*/  FFMA R34, R71, R0, R34 ;  /* 0x0000000047227223 */ /* 0x000fe20000000022 */
[----:B------:R-:W-:Y:S01]  /*9630*/  LOP3.LUT R0, R121, 0xffff0000, RZ, 0xc0, !PT ;  /* 0xffff000079007812 */ /* 0x000fe200078ec0ff */
[----:B------:R-:W-:Y:S01]  /*9640*/  FFMA R35, R71, R4, R35 ;  /* 0x0000000447237223 */ /* 0x000fe20000000023 */
[----:B------:R-:W-:Y:S01]  /*9650*/  SHF.L.U32 R4, R123, 0x10, RZ ;  /* 0x000000107b047819 */ /* 0x000fe200000006ff */
[C---:B------:R-:W-:Y:S01]  /*9660*/  FFMA R36, R71.reuse, R3, R36 ;  /* 0x0000000347247223 */ /* 0x040fe20000000024 */
[----:B------:R-:W-:Y:S01]  /*9670*/  SHF.L.U32 R3, R122, 0x10, RZ ;  /* 0x000000107a037819 */ /* 0x000fe200000006ff */
[C---:B------:R-:W-:Y:S01]  /*9680*/  FMUL R37, R68.reuse, R55 ;  /* 0x0000003744257220 */ /* 0x040fe20000400000 */
[C---:B------:R-:W-:Y:S01]  /*9690*/  FMUL R42, R68.reuse, R60 ;  /* 0x0000003c442a7220 */ /* 0x040fe20000400000 */
[C---:B------:R-:W-:Y:S01]  /*96a0*/  FMUL R43, R68.reuse, R61 ;  /* 0x0000003d442b7220 */ /* 0x040fe20000400000 */
[----:B------:R-:W-:Y:S01]  /*96b0*/  FMUL R44, R68, R62 ;  /* 0x0000003e442c7220 */ /* 0x000fe20000400000 */
[C---:B------:R-:W-:Y:S01]  /*96c0*/  FFMA R37, R71.reuse, R0, R37 ;  /* 0x0000000047257223 */ /* 0x040fe20000000025 */
[----:B------:R-:W-:Y:S01]  /*96d0*/  LOP3.LUT R0, R122, 0xffff0000, RZ, 0xc0, !PT ;  /* 0xffff00007a007812 */ /* 0x000fe200078ec0ff */
[----:B------:R-:W-:Y:S01]  /*96e0*/  FFMA R38, R71, R3, R38 ;  /* 0x0000000347267223 */ /* 0x000fe20000000026 */
[----:B------:R-:W-:Y:S01]  /*96f0*/  LOP3.LUT R3, R123, 0xffff0000, RZ, 0xc0, !PT ;  /* 0xffff00007b037812 */ /* 0x000fe200078ec0ff */
[----:B------:R-:W-:Y:S01]  /*9700*/  FMUL R45, R68, R63 ;  /* 0x0000003f442d7220 */ /* 0x000fe20000400000 */
[----:B---3--:R-:W-:Y:S01]  /*9710*/  F2FP.BF16.F32.PACK_AB R8, R27, R26 ;  /* 0x0000001a1b08723e */ /* 0x008fe200000010ff */
[C---:B------:R-:W-:Y:S01]  /*9720*/  FFMA R39, R71.reuse, R0, R39 ;  /* 0x0000000047277223 */ /* 0x040fe20000000027 */
[C---:B------:R-:W-:Y:S01]  /*9730*/  SHF.L.U32 R0, R128.reuse, 0x10, RZ ;  /* 0x0000001080007819 */ /* 0x040fe200000006ff */
[----:B------:R-:W-:Y:S01]  /*9740*/  FFMA R40, R71, R4, R40 ;  /* 0x0000000447287223 */ /* 0x000fe20000000028 */
[----:B------:R-:W-:Y:S01]  /*9750*/  SHF.L.U32 R4, R129, 0x10, RZ ;  /* 0x0000001081047819 */ /* 0x000fe200000006ff */
[C---:B------:R-:W-:Y:S01]  /*9760*/  FFMA R41, R71.reuse, R3, R41 ;  /* 0x0000000347297223 */ /* 0x040fe20000000029 */
[----:B------:R-:W-:Y:S01]  /*9770*/  LOP3.LUT R3, R128, 0xffff0000, RZ, 0xc0, !PT ;  /* 0xffff000080037812 */ /* 0x000fe200078ec0ff */
[----:B------:R-:W-:Y:S01]  /*9780*/  FFMA R42, R71, R0, R42 ;  /* 0x00000000472a7223 */ /* 0x000fe2000000002a */
[----:B------:R-:W-:Y:S01]  /*9790*/  F2FP.BF16.F32.PACK_AB R9, R29, R28 ;  /* 0x0000001c1d09723e */ /* 0x000fe200000010ff */
[C---:B------:R-:W-:Y:S01]  /*97a0*/  FMUL R46, R68.reuse, R64 ;  /* 0x00000040442e7220 */ /* 0x040fe20000400000 */
[----:B------:R-:W-:Y:S01]  /*97b0*/  F2FP.BF16.F32.PACK_AB R10, R31, R30 ;  /* 0x0000001e1f0a723e */ /* 0x000fe200000010ff */
[----:B------:R-:W-:Y:S01]  /*97c0*/  FFMA R43, R71, R3, R43 ;  /* 0x00000003472b7223 */ /* 0x000fe2000000002b */
[----:B------:R-:W-:Y:S01]  /*97d0*/  F2FP.BF16.F32.PACK_AB R11, R33, R32 ;  /* 0x00000020210b723e */ /* 0x000fe200000010ff */
[----:B------:R-:W-:Y:S01]  /*97e0*/  FFMA R44, R71, R4, R44 ;  /* 0x00000004472c7223 */ /* 0x000fe2000000002c */
[----:B------:R-:W-:Y:S01]  /*97f0*/  LOP3.LUT R0, R129, 0xffff0000, RZ, 0xc0, !PT ;  /* 0xffff000081007812 */ /* 0x000fe200078ec0ff */
[----:B------:R-:W-:Y:S01]  /*9800*/  FMUL R47, R68, R65 ;  /* 0x00000041442f7220 */ /* 0x000fe20000400000 */
[C---:B------:R-:W-:Y:S01]  /*9810*/  SHF.L.U32 R3, R130.reuse, 0x10, RZ ;  /* 0x0000001082037819 */ /* 0x040fe200000006ff */
[----:B------:R-:W-:Y:S01]  /*9820*/  STS.128 [R160+0x4400], R8 ;  /* 0x00440008a0007388 */ /* 0x000fe20000000c00 */
[----:B------:R-:W-:Y:S01]  /*9830*/  LOP3.LUT R4, R130, 0xffff0000, RZ, 0xc0, !PT ;  /* 0xffff000082047812 */ /* 0x000fe200078ec0ff */
[C---:B------:R-:W-:Y:S01]  /*9840*/  FMUL R48, R68.reuse, R66 ;  /* 0x0000004244307220 */ /* 0x040fe20000400000 */
[----:B------:R-:W-:Y:S01]  /*9850*/  FFMA R45, R71, R0, R45 ;  /* 0x00000000472d7223 */ /* 0x000fe2000000002d */
[----:B------:R-:W-:Y:S01]  /*9860*/  FMUL R49, R68, R67 ;  /* 0x0000004344317220 */ /* 0x000fe20000400000 */
[----:B----4-:R-:W-:Y:S01]  /*9870*/  F2FP.BF16.F32.PACK_AB R12, R35, R34 ;  /* 0x00000022230c723e */ /* 0x010fe200000010ff */
[----:B------:R-:W-:Y:S01]  /*9880*/  FFMA R46, R71, R3, R46 ;  /* 0x00000003472e7223 */ /* 0x000fe2000000002e */
[----:B------:R-:W-:Y:S01]  /*9890*/  F2FP.BF16.F32.PACK_AB R13, R37, R36 ;  /* 0x00000024250d723e */ /* 0x000fe200000010ff */
[----:B------:R-:W-:Y:S01]  /*98a0*/  FFMA R47, R71, R4, R47 ;  /* 0x00000004472f7223 */ /* 0x000fe2000000002f */
[----:B------:R-:W-:Y:S01]  /*98b0*/  F2FP.BF16.F32.PACK_AB R14, R39, R38 ;  /* 0x00000026270e723e */ /* 0x000fe200000010ff */
[----:B------:R-:W-:Y:S01]  /*98c0*/  FFMA R48, R71, R5, R48 ;  /* 0x0000000547307223 */ /* 0x000fe20000000030 */
[----:B------:R-:W-:Y:S01]  /*98d0*/  F2FP.BF16.F32.PACK_AB R15, R41, R40 ;  /* 0x00000028290f723e */ /* 0x000fe200000010ff */
[----:B------:R-:W-:Y:S01]  /*98e0*/  FFMA R49, R71, R6, R49 ;  /* 0x0000000647317223 */ /* 0x000fe20000000031 */
[----:B------:R-:W-:Y:S02]  /*98f0*/  F2FP.BF16.F32.PACK_AB R4, R43, R42 ;  /* 0x0000002a2b04723e */ /* 0x000fe400000010ff */
[----:B------:R-:W-:Y:S01]  /*9900*/  F2FP.BF16.F32.PACK_AB R5, R45, R44 ;  /* 0x0000002c2d05723e */ /* 0x000fe200000010ff */
[----:B------:R-:W-:Y:S01]  /*9910*/  STS.128 [R159+0x4400], R12 ;  /* 0x0044000c9f007388 */ /* 0x000fe20000000c00 */
[----:B------:R-:W-:Y:S02]  /*9920*/  F2FP.BF16.F32.PACK_AB R6, R47, R46 ;  /* 0x0000002e2f06723e */ /* 0x000fe400000010ff */
[----:B------:R-:W-:Y:S02]  /*9930*/  F2FP.BF16.F32.PACK_AB R7, R49, R48 ;  /* 0x000000303107723e */ /* 0x000fe400000010ff */
[----:B------:R-:W-:Y:S02]  /*9940*/  MOV R0, UR52 ;  /* 0x0000003400007c02 */ /* 0x000fe40008000f00 */
[----:B------:R-:W-:Y:S01]  /*9950*/  @P6 SHF.L.U32 R3, R151, 0x1f, RZ ;  /* 0x0000001f97036819 */ /* 0x000fe200000006ff */
[----:B------:R3:W-:Y:S01]  /*9960*/  STS.128 [R158+0x4400], R4 ;  /* 0x004400049e007388 */ /* 0x0007e20000000c00 */
[----:B------:R-:W-:Y:S04]  /*9970*/  @P6 LEA R0, R0, UR46, 0x3 ;  /* 0x0000002e00006c11 */ /* 0x000fe8000f8e18ff */
[----:B------:R-:W-:Y:S01]  /*9980*/  @P6 IADD3 R0, PT, PT, R0, 0x60, RZ ;  /* 0x0000006000006810 */ /* 0x000fe20007ffe0ff */
[----:B------:R-:W-:Y:S01]  /*9990*/  @!PT LDS RZ, [RZ] ;  /* 0x00000000fffff984 */ /* 0x000fe20000000800 */
[----:B------:R-:W-:Y:S01]  /*99a0*/  @!PT LDS RZ, [RZ] ;  /* 0x00000000fffff984 */ /* 0x000fe20000000800 */
[----:B------:R-:W-:Y:S01]  /*99b0*/  @!PT LDS RZ, [RZ] ;  /* 0x00000000fffff984 */ /* 0x000fe20000000800 */
[----:B------:R-:W-:Y:S01]  /*99c0*/  @!PT LDS RZ, [RZ] ;  /* 0x00000000fffff984 */ /* 0x000fe20000000800 */
[----:B------:R4:W-:Y:S06]  /*99d0*/  MEMBAR.ALL.CTA ;  /* 0x0000000000007992 */ /* 0x0009ec0000008000 */
[----:B----4-:R-:W4:Y:S01]  /*99e0*/  FENCE.VIEW.ASYNC.S ;  /* 0x00000000000073c6 */ /* 0x010f220000000000 */
[----:B-1----:R-:W-:Y:S02]  /*99f0*/  @P6 PRMT R0, R165, 0x654, R0 ;  /* 0x00000654a5006816 */ /* 0x002fe40000000000 */
[----:B---3--:R-:W-:Y:S01]  /*9a00*/  LEA R7, R74, UR46, 0x3 ;  /* 0x0000002e4a077c11 */ /* 0x008fe2000f8e18ff */
[----:B----4-:R-:W-:Y:S06]  /*9a10*/  BAR.SYNC.DEFER_BLOCKING 0x1, 0x80 ;  /* 0x0042000000007b1d */ /* 0x010fec0000010000 */
[----:B------:R-:W-:Y:S05]  /*9a20*/  @P0 BRA `(.L_x_127) ;  /* 0x0000000000280947 */ /* 0x000fea0003800000 */
[----:B------:R-:W1:Y:S01]  /*9a30*/  LDCU.64 UR6, c[0x0][0x348] ;  /* 0x00006900ff0677ac */ /* 0x000e620008000a00 */
[----:B------:R-:W-:Y:S02]  /*9a40*/  UIADD3 UR9, UPT, UPT, UR53, UR40, URZ ;  /* 0x0000002835097290 */ /* 0x000fe4000fffe0ff */
[----:B------:R-:W-:Y:S01]  /*9a50*/  UIADD3 UR8, UPT, UPT, UR46, 0x4400, URZ ;  /* 0x000044002e087890 */ /* 0x000fe2000fffe0ff */
[----:B------:R-:W-:Y:S01]  /*9a60*/  UMOV UR10, UR50 ;  /* 0x00000032000a7c82 */ /* 0x000fe20008000000 */
[----:B------:R-:W-:Y:S01]  /*9a70*/  UMOV UR11, UR36 ;  /* 0x00000024000b7c82 */ /* 0x000fe20008000000 */
[----:B-1----:R-:W-:Y:S04]  /*9a80*/  UIADD3 UR4, UP0, UPT, UR6, 0xa80, URZ ;  /* 0x00000a8006047890 */ /* 0x002fe8000ff1e0ff */
[----:B------:R-:W-:Y:S09]  /*9a90*/  UIADD3.X UR5, UPT, UPT, URZ, UR7, URZ, UP0, !UPT ;  /* 0x00000007ff057290 */ /* 0x000ff200087fe4ff */
[----:B------:R1:W-:Y:S01]  /*9aa0*/  UTMASTG.3D [UR8], [UR4] ;  /* 0x00000008040073b5 */ /* 0x0003e20008010000 */
[----:B------:R0:W-:Y:S01]  /*9ab0*/  UTMACMDFLUSH ;  /* 0x00000000000079b7 */ /* 0x0001e20000000000 */
[----:B-1----:R-:W-:Y:S04]  /*9ac0*/  DEPBAR.LE SB0, 0x1 ;  /* 0x000080400000791a */ /* 0x002fe80000000000 */
.L_x_127:
[----:B------:R-:W-:Y:S05]  /*9ad0*/  BSYNC.RECONVERGENT B0 ;  /* 0x0000000000007941 */ /* 0x000fea0003800200 */
.L_x_126:
[----:B------:R-:W-:Y:S01]  /*9ae0*/  BAR.SYNC.DEFER_BLOCKING 0x1, 0x80 ;  /* 0x0042000000007b1d */ /* 0x000fe20000010000 */
[----:B------:R-:W-:Y:S02]  /*9af0*/  UIADD3 UR5, UPT, UPT, UR52, 0x1, URZ ;  /* 0x0000000134057890 */ /* 0x000fe4000fffe0ff */
[----:B------:R-:W-:Y:S02]  /*9b00*/  UISETP.NE.AND UP0, UPT, UR39, URZ, UPT ;  /* 0x000000ff2700728c */ /* 0x000fe4000bf05270 */
[----:B------:R-:W-:Y:S04]  /*9b10*/  UISETP.NE.AND UP1, UPT, UR5, 0x4, UPT ;  /* 0x000000040500788c */ /* 0x000fe8000bf25270 */
[----:B------:R-:W-:Y:S01]  /*9b20*/  USEL UR47, UR5, URZ, UP1 ;  /* 0x000000ff052f7287 */ /* 0x000fe20008800000 */
[----:B------:R1:W-:Y:S01]  /*9b30*/  @P6 SYNCS.ARRIVE.TRANS64.RED.A1T0 RZ, [R0+URZ], RZ ;  /* 0x000000ff00ff69a7 */ /* 0x0003e200081004ff */
[----:B------:R-:W-:Y:S01]  /*9b40*/  UMOV UR4, 0x40 ;  /* 0x0000004000047882 */ /* 0x000fe20000000000 */
[----:B------:R-:W-:Y:S01]  /*9b50*/  BSSY B1, `(.L_x_128) ;  /* 0x0000021000017945 */ /* 0x000fe20003800000 */
[----:B------:R-:W-:Y:S01]  /*9b60*/  USEL UR40, UR4, 0x80, !UP0 ;  /* 0x0000008004287887 */ /* 0x000fe2000c000000 */
[----:B------:R-:W3:Y:S02]  /*9b70*/  @P6 SYNCS.PHASECHK.TRANS64.TRYWAIT P0, [R7+URZ+0x40], R3 ;  /* 0x00004003070065a7 */ /* 0x000ee400080011ff */
[----:B---3--:R-:W-:Y:S01]  /*9b80*/  @P6 SEL R86, RZ, 0x1, !P0 ;  /* 0x00000001ff566807 */ /* 0x008fe20004000000 */
[----:B-1----:R-:W-:Y:S08]  /*9b90*/  @!P6 BRA `(.L_x_129) ;  /* 0x000000000070e947 */ /* 0x002ff00003800000 */
        /* <DEDUP_REMOVED lines=9> */
[----:B------:R-:W-:Y:S04]  /*9c30*/  SHF.L.U32 R6, R151, 0x1f, RZ ;  /* 0x0000001f97067819 */ /* 0x000fe800000006ff */
[----:B------:R-:W1:Y:S02]  /*9c40*/  SYNCS.PHASECHK.TRANS64.TRYWAIT P0, [R7+URZ+0x40], R6 ;  /* 0x00004006070075a7 */ /* 0x000e6400080011ff */
[----:B-1----:R-:W-:Y:S05]  /*9c50*/  @!P0 BRA `(.L_x_132) ;  /* 0x0000003400888947 */ /* 0x002fea0003800000 */
.L_x_131:
[----:B------:R-:W-:Y:S05]  /*9c60*/  BSYNC B0 ;  /* 0x0000000000007941 */ /* 0x000fea0003800000 */
.L_x_130:
[----:B------:R-:W-:Y:S01]  /*9c70*/  ISETP.NE.AND P0, PT, R87, RZ, PT ;  /* 0x000000ff5700720c */ /* 0x000fe20003f05270 */
[----:B------:R-:W-:Y:S11]  /*9c80*/  VIADD R74, R74, 0x1 ;  /* 0x000000014a4a7836 */ /* 0x000ff60000000000 */
[----:B------:R-:W-:Y:S01]  /*9c90*/  @!UPT UIADD3 URZ, UPT, UPT, URZ, URZ, URZ ;  /* 0x000000fffffff290 */ /* 0x000fe2000fffe0ff */
[----:B------:R3:W4:Y:S01]  /*9ca0*/  @P0 LDS.128 R76, [R5+UR46+0x400] ;  /* 0x0004002e054c0984 */ /* 0x0007220008000c00 */
[C---:B-1----:R-:W-:Y:S03]  /*9cb0*/  @P0 IADD3 R6, PT, PT, R85.reuse, R3, RZ ;  /* 0x0000000355060210 */ /* 0x042fe60007ffe0ff */
[----:B------:R1:W2:Y:S04]  /*9cc0*/  @P0 LDS.128 R80, [R4+0x400] ;  /* 0x0004000004500984 */ /* 0x0002a80000000c00 */
[----:B------:R5:W2:Y:S04]  /*9cd0*/  @P0 LDS.128 R88, [R3+0x400] ;  /* 0x0004000003580984 */ /* 0x000aa80000000c00 */
[----:B------:R2:W2:Y:S04]  /*9ce0*/  @P0 LDS.128 R96, [R6+0x400] ;  /* 0x0004000006600984 */ /* 0x0004a80000000c00 */
[----:B------:R2:W2:Y:S01]  /*9cf0*/  @P0 LDS.128 R104, [R0+0x400] ;  /* 0x0004000000680984 */ /* 0x0004a20000000c00 */
[--C-:B---3--:R-:W-:Y:S02]  /*9d00*/  @P0 IMAD.IADD R5, R84, 0x1, R0.reuse ;  /* 0x0000000154050824 */ /* 0x108fe400078e0200 */
[C---:B-1----:R-:W-:Y:S03]  /*9d10*/  @P0 IMAD.IADD R4, R85.reuse, 0x1, R0 ;  /* 0x0000000155040824 */ /* 0x042fe600078e0200 */
[----:B------:R1:W3:Y:S01]  /*9d20*/  @P0 LDS.128 R120, [R5+0x400] ;  /* 0x0004000005780984 */ /* 0x0002e20000000c00 */
[----:B-----5:R-:W-:Y:S03]  /*9d30*/  @P0 IADD3 R3, PT, PT, R85, R5, RZ ;  /* 0x0000000555030210 */ /* 0x020fe60007ffe0ff */
[----:B------:R1:W1:Y:S04]  /*9d40*/  @P0 LDS.128 R112, [R4+0x400] ;  /* 0x0004000004700984 */ /* 0x0002680000000c00 */
[----:B------:R1:W1:Y:S02]  /*9d50*/  @P0 LDS.128 R128, [R3+0x400] ;  /* 0x0004000003800984 */ /* 0x0002640000000c00 */
.L_x_129:
[----:B------:R-:W-:Y:S05]  /*9d60*/  BSYNC B1 ;  /* 0x0000000000017941 */ /* 0x000fea0003800000 */
.L_x_128:
[----:B------:R-:W-:Y:S05]  /*9d70*/  VIADD R16, R69, UR40 ;  /* 0x0000002845107c36 */ /* 0x000fea0008000000 */
[----:B--2---:R-:W-:Y:S04]  /*9d80*/  SHF.R.U32.HI R0, RZ, 0x15, R16 ;  /* 0x00000015ff007819 */ /* 0x004fe80000011610 */
[----:B------:R-:W-:Y:S11]  /*9d90*/  LOP3.LUT P0, RZ, R0, 0x3, R143, 0x48, !PT ;  /* 0x0000000300ff7812 */ /* 0x000ff6000780488f */
[----:B------:R-:W-:Y:S02]  /*9da0*/  @!UPT UIADD3 URZ, UPT, UPT, URZ, URZ, URZ ;  /* 0x000000fffffff290 */ /* 0x000fe4000fffe0ff */
[----:B------:R-:W-:Y:S05]  /*9db0*/  @!P0 BRA `(.L_x_133) ;  /* 0x0000000000408947 */ /* 0x000fea0003800000 */
[----:B------:R-:W1:Y:S01]  /*9dc0*/  LDCU.64 UR8, c[0x4][0x70] ;  /* 0x01000e00ff0877ac */ /* 0x000e620008000a00 */
[----:B------:R-:W-:Y:S01]  /*9dd0*/  MOV R15, 0x0 ;  /* 0x00000000000f7802 */ /* 0x000fe20000000f00 */
[----:B------:R-:W-:Y:S02]  /*9de0*/  HFMA2 R12, -RZ, RZ, 0, 5.9604644775390625e-08 ;  /* 0x00000001ff0c7431 */ /* 0x000fe400000001ff */
[----:B------:R-:W-:Y:S02]  /*9df0*/  IMAD.MOV.U32 R8, RZ, RZ, 0x192 ;  /* 0x00000192ff087424 */ /* 0x000fe400078e00ff */
[----:B------:R-:W-:Y:S01]  /*9e00*/  IMAD.MOV.U32 R13, RZ, RZ, RZ ;  /* 0x000000ffff0d7224 */ /* 0x000fe200078e00ff */
[----:B------:R-:W2:Y:S01]  /*9e10*/  LDCU.64 UR6, c[0x4][0x78] ;  /* 0x01000f00ff0677ac */ /* 0x000ea20008000a00 */
[----:B------:R-:W3:Y:S01]  /*9e20*/  LDC.64 R14, c[0x4][R15] ;  /* 0x010000000f0e7b82 */ /* 0x000ee20000000a00 */
[----:B------:R-:W5:Y:S01]  /*9e30*/  LDCU.64 UR4, c[0x4][0x10] ;  /* 0x01000200ff0477ac */ /* 0x000f620008000a00 */
[----:B-1----:R-:W-:Y:S01]  /*9e40*/  MOV R5, UR9 ;  /* 0x0000000900057c02 */ /* 0x002fe20008000f00 */
[----:B------:R-:W-:Y:S01]  /*9e50*/  IMAD.U32 R4, RZ, RZ, UR8 ;  /* 0x00000008ff047e24 */ /* 0x000fe2000f8e00ff */
[----:B--2---:R-:W-:Y:S01]  /*9e60*/  MOV R7, UR7 ;  /* 0x0000000700077c02 */ /* 0x004fe20008000f00 */
[----:B------:R-:W-:Y:S01]  /*9e70*/  IMAD.U32 R6, RZ, RZ, UR6 ;  /* 0x00000006ff067e24 */ /* 0x000fe2000f8e00ff */
[----:B-----5:R-:W-:Y:S01]  /*9e80*/  MOV R11, UR5 ;  /* 0x00000005000b7c02 */ /* 0x020fe20008000f00 */
[----:B------:R-:W-:Y:S02]  /*9e90*/  IMAD.U32 R10, RZ, RZ, UR4 ;  /* 0x00000004ff0a7e24 */ /* 0x000fe4000f8e00ff */
[----:B------:R-:W-:Y:S07]  /*9ea0*/  LEPC R20, `(.L_x_133) ;  /* 0x000000001014794e */ /* 0x000fee0000000000 */
[----:B---34-:R-:W-:Y:S05]  /*9eb0*/  CALL.ABS.NOINC R14 ;  /* 0x000000000e007343 */ /* 0x018fea0003c00000 */
.L_x_133:
[----:B----4-:R-:W-:Y:S01]  /*9ec0*/  SHF.L.U32 R70, R76, 0x10, RZ ;  /* 0x000000104c467819 */ /* 0x010fe200000006ff */
[----:B------:R-:W-:Y:S05]  /*9ed0*/  WARPSYNC.ALL ;  /* 0x0000000000007948 */ /* 0x000fea0003800000 */
[----:B------:R-:W-:Y:S01]  /*9ee0*/  R2UR UR4, R16 ;  /* 0x00000000100472ca */ /* 0x000fe200000e0000 */
[----:B------:R-:W-:Y:S01]  /*9ef0*/  BSSY.RECONVERGENT B0, `(.L_x_134) ;  /* 0x0000103000007945 */ /* 0x000fe20003800200 */
[----:B------:R-:W-:Y:S02]  /*9f00*/  LOP3.LUT R72, R79, 0xffff0000, RZ, 0xc0, !PT ;  /* 0xffff00004f487812 */ /* 0x000fe400078ec0ff */
[----:B------:R-:W-:Y:S02]  /*9f10*/  ISETP.NE.AND P6, PT, R157, RZ, PT ;  /* 0x000000ff9d00720c */ /* 0x000fe40003fc5270 */
[----:B------:R-:W-:Y:S07]  /*9f20*/  ISETP.NE.AND P0, PT, R154, RZ, PT ;  /* 0x000000ff9a00720c */ /* 0x000fee0003f05270 */
[----:B-1----:R-:W1:Y:S02]  /*9f30*/  LDTM.x64 R4, tmem[UR4] ;  /* 0x00000004000479ee */ /* 0x002e640008340000 */
[----:B-1----:R-:W-:Y:S01]  /*9f40*/  FMUL R0, R68, R4 ;  /* 0x0000000444007220 */ /* 0x002fe20000400000 */
[----:B------:R-:W-:Y:S01]  /*9f50*/  LOP3.LUT R4, R76, 0xffff0000, RZ, 0xc0, !PT ;  /* 0xffff00004c047812 */ /* 0x000fe200078ec0ff */
[C---:B------:R-:W-:Y:S01]  /*9f60*/  FMUL R3, R68.reuse, R5 ;  /* 0x0000000544037220 */ /* 0x040fe20000400000 */
[----:B------:R-:W-:Y:S01]  /*9f70*/  SHF.L.U32 R5, R77, 0x10, RZ ;  /* 0x000000104d057819 */ /* 0x000fe200000006ff */
[----:B------:R-:W-:Y:S01]  /*9f80*/  FFMA R0, R71, R70, R0 ;  /* 0x0000004647007223 */ /* 0x000fe20000000000 */
[----:B------:R-:W-:Y:S01]  /*9f90*/  LOP3.LUT R70, R77, 0xffff0000, RZ, 0xc0, !PT ;  /* 0xffff00004d467812 */ /* 0x000fe200078ec0ff */
[C---:B------:R-:W-:Y:S01]  /*9fa0*/  FMUL R6, R68.reuse, R6 ;  /* 0x0000000644067220 */ /* 0x040fe20000400000 */
[C---:B------:R-:W-:Y:S01]  /*9fb0*/  FFMA R3, R71.reuse, R4, R3 ;  /* 0x0000000447037223 */ /* 0x040fe20000000003 */
[C---:B------:R-:W-:Y:S01]  /*9fc0*/  FMUL R7, R68.reuse, R7 ;  /* 0x0000000744077220 */ /* 0x040fe20000400000 */
[----:B------:R-:W-:Y:S01]  /*9fd0*/  FMUL R4, R68, R8 ;  /* 0x0000000844047220 */ /* 0x000fe20000400000 */
[C---:B------:R-:W-:Y:S01]  /*9fe0*/  LOP3.LUT R8, R78.reuse, 0xffff0000, RZ, 0xc0, !PT ;  /* 0xffff00004e087812 */ /* 0x040fe200078ec0ff */
[C---:B------:R-:W-:Y:S01]  /*9ff0*/  FFMA R6, R71.reuse, R5, R6 ;  /* 0x0000000547067223 */ /* 0x040fe20000000006 */
[----:B------:R-:W-:Y:S01]  /*a000*/  SHF.L.U32 R5, R78, 0x10, RZ ;  /* 0x000000104e057819 */ /* 0x000fe200000006ff */
[----:B------:R-:W-:Y:S01]  /*a010*/  FFMA R7, R71, R70, R7 ;  /* 0x0000004647077223 */ /* 0x000fe20000000007 */
[----:B------:R-:W-:Y:S01]  /*a020*/  F2FP.BF16.F32.PACK_AB R92, R3, R0 ;  /* 0x00000000035c723e */ /* 0x000fe200000010ff */
[----:B------:R-:W-:Y:S01]  /*a030*/  FMUL R0, R68, R9 ;  /* 0x0000000944007220 */ /* 0x000fe20000400000 */
[----:B------:R-:W-:Y:S01]  /*a040*/  SHF.L.U32 R70, R79, 0x10, RZ ;  /* 0x000000104f467819 */ /* 0x000fe200000006ff */
[----:B------:R-:W-:Y:S01]  /*a050*/  FFMA R4, R71, R5, R4 ;  /* 0x0000000547047223 */ /* 0x000fe20000000004 */
[----:B------:R-:W-:Y:S01]  /*a060*/  F2FP.BF16.F32.PACK_AB R93, R7, R6 ;  /* 0x00000006075d723e */ /* 0x000fe200000010ff */
[C---:B------:R-:W-:Y:S01]  /*a070*/  FFMA R0, R71.reuse, R8, R0 ;  /* 0x0000000847007223 */ /* 0x040fe20000000000 */
[----:B------:R-:W-:Y:S01]  /*a080*/  SHF.L.U32 R8, R80, 0x10, RZ ;  /* 0x0000001050087819 */ /* 0x000fe200000006ff */
[----:B------:R-:W-:Y:S01]  /*a090*/  FMUL R3, R68, R10 ;  /* 0x0000000a44037220 */ /* 0x000fe20000400000 */
[----:B------:R-:W-:Y:S01]  /*a0a0*/  LOP3.LUT R9, R80, 0xffff0000, RZ, 0xc0, !PT ;  /* 0xffff000050097812 */ /* 0x000fe200078ec0ff */
[----:B------:R-:W-:Y:S01]  /*a0b0*/  FMUL R5, R68, R11 ;  /* 0x0000000b44057220 */ /* 0x000fe20000400000 */
[----:B------:R-:W-:Y:S01]  /*a0c0*/  F2FP.BF16.F32.PACK_AB R94, R0, R4 ;  /* 0x00000004005e723e */ /* 0x000fe200000010ff */
[C---:B------:R-:W-:Y:S01]  /*a0d0*/  FMUL R6, R68.reuse, R12 ;  /* 0x0000000c44067220 */ /* 0x040fe20000400000 */
[C---:B------:R-:W-:Y:S01]  /*a0e0*/  FMUL R7, R68.reuse, R13 ;  /* 0x0000000d44077220 */ /* 0x040fe20000400000 */
[----:B------:R-:W-:Y:S01]  /*a0f0*/  FFMA R3, R71, R70, R3 ;  /* 0x0000004647037223 */ /* 0x000fe20000000003 */
[----:B------:R-:W-:Y:S01]  /*a100*/  SHF.L.U32 R70, R81, 0x10, RZ ;  /* 0x0000001051467819 */ /* 0x000fe200000006ff */
        /* <DEDUP_REMOVED lines=8> */
[C---:B------:R-:W-:Y:S01]  /*a190*/  FMUL R44, R68.reuse, R54 ;  /* 0x00000036442c7220 */ /* 0x040fe20000400000 */
[C---:B------:R-:W-:Y:S01]  /*a1a0*/  FMUL R54, R68.reuse, R64 ;  /* 0x0000004044367220 */ /* 0x040fe20000400000 */
[----:B------:R-:W-:Y:S01]  /*a1b0*/  F2FP.BF16.F32.PACK_AB R64, R7, R6 ;  /* 0x000000060740723e */ /* 0x000fe200000010ff */
[----:B------:R-:W-:Y:S01]  /*a1c0*/  STS.128 [R164+UR46+0x8400], R92 ;  /* 0x0084005ca4007988 */ /* 0x000fe20008000c2e */
[----:B------:R-:W-:Y:S01]  /*a1d0*/  LOP3.LUT R6, R81, 0xffff0000, RZ, 0xc0, !PT ;  /* 0xffff000051067812 */ /* 0x000fe200078ec0ff */
        /* <DEDUP_REMOVED lines=8> */
[----:B------:R-:W-:Y:S01]  /*a260*/  FMUL R48, R68, R58 ;  /* 0x0000003a44307220 */ /* 0x000fe20000400000 */
[----:B------:R-:W-:Y:S01]  /*a270*/  LOP3.LUT R58, R82, 0xffff0000, RZ, 0xc0, !PT ;  /* 0xffff0000523a7812 */ /* 0x000fe200078ec0ff */
[----:B------:R-:W-:Y:S01]  /*a280*/  FFMA R3, R71, R6, R3 ;  /* 0x0000000647037223 */ /* 0x000fe20000000003 */
[----:B------:R-:W-:Y:S01]  /*a290*/  LOP3.LUT R6, R99, 0xffff0000, RZ, 0xc0, !PT ;  /* 0xffff000063067812 */ /* 0x000fe200078ec0ff */
        /* <DEDUP_REMOVED lines=14> */
[----:B------:R-:W-:Y:S01]  /*a380*/  SHF.L.U32 R59, R83, 0x10, RZ ;  /* 0x00000010533b7819 */ /* 0x000fe200000006ff */
[----:B------:R-:W-:Y:S01]  /*a390*/  FMUL R55, R68, R65 ;  /* 0x0000004144377220 */ /* 0x000fe20000400000 */
[----:B------:R-:W-:Y:S01]  /*a3a0*/  F2FP.BF16.F32.PACK_AB R65, R3, R0 ;  /* 0x000000000341723e */ /* 0x000fe200000010ff */
[----:B------:R-:W-:Y:S01]  /*a3b0*/  FFMA R4, R71, R7, R4 ;  /* 0x0000000747047223 */ /* 0x000fe20000000004 */
[----:B------:R-:W-:Y:S01]  /*a3c0*/  SHF.L.U32 R0, R88, 0x10, RZ ;  /* 0x0000001058007819 */ /* 0x000fe200000006ff */
        /* <DEDUP_REMOVED lines=26> */
[C---:B------:R-:W-:Y:S01]  /*a570*/  FMUL R27, R68.reuse, R37 ;  /* 0x00000025441b7220 */ /* 0x040fe20000400000 */
[----:B------:R-:W-:Y:S01]  /*a580*/  FFMA R14, R71, R3, R14 ;  /* 0x00000003470e7223 */ /* 0x000fe2000000000e */
[----:B------:R-:W-:Y:S01]  /*a590*/  LOP3.LUT R3, R91, 0xffff0000, RZ, 0xc0, !PT ;  /* 0xffff00005b037812 */ /* 0x000fe200078ec0ff */
[C---:B------:R-:W-:Y:S01]  /*a5a0*/  FMUL R37, R68.reuse, R47 ;  /* 0x0000002f44257220 */ /* 0x040fe20000400000 */
[C---:B------:R-:W-:Y:S01]  /*a5b0*/  FMUL R47, R68.reuse, R57 ;  /* 0x00000039442f7220 */ /* 0x040fe20000400000 */
[----:B------:R-:W-:Y:S01]  /*a5c0*/  FMUL R57, R68, R67 ;  /* 0x0000004344397220 */ /* 0x000fe20000400000 */
[----:B------:R-:W-:Y:S01]  /*a5d0*/  F2FP.BF16.F32.PACK_AB R67, R9, R8 ;  /* 0x000000080943723e */ /* 0x000fe200000010ff */
[----:B------:R-:W-:Y:S01]  /*a5e0*/  FFMA R15, R71, R0, R15 ;  /* 0x00000000470f7223 */ /* 0x000fe2000000000f */
[----:B------:R-:W-:Y:S01]  /*a5f0*/  F2FP.BF16.F32.PACK_AB R8, R11, R10 ;  /* 0x0000000a0b08723e */ /* 0x000fe200000010ff */
[----:B------:R-:W-:Y:S01]  /*a600*/  FFMA R16, R71, R4, R16 ;  /* 0x0000000447107223 */ /* 0x000fe20000000010 */
[----:B------:R-:W-:Y:S01]  /*a610*/  F2FP.BF16.F32.PACK_AB R9, R13, R12 ;  /* 0x0000000c0d09723e */ /* 0x000fe200000010ff */
[----:B------:R-:W-:Y:S01]  /*a620*/  FFMA R17, R71, R3, R17 ;  /* 0x0000000347117223 */ /* 0x000fe20000000011 */
[----:B------:R-:W-:Y:S01]  /*a630*/  F2FP.BF16.F32.PACK_AB R10, R15, R14 ;  /* 0x0000000e0f0a723e */ /* 0x000fe200000010ff */
[----:B------:R-:W-:Y:S01]  /*a640*/  STS.128 [R163+0x8400], R64 ;  /* 0x00840040a3007388 */ /* 0x000fe20000000c00 */
[----:B------:R-:W-:Y:S01]  /*a650*/  SHF.L.U32 R0, R96, 0x10, RZ ;  /* 0x0000001060007819 */ /* 0x000fe200000006ff */
[C---:B------:R-:W-:Y:S01]  /*a660*/  FMUL R21, R68.reuse, R31 ;  /* 0x0000001f44157220 */ /* 0x040fe20000400000 */
[----:B------:R-:W-:Y:S01]  /*a670*/  F2FP.BF16.F32.PACK_AB R11, R17, R16 ;  /* 0x00000010110b723e */ /* 0x000fe200000010ff */
[----:B------:R-:W-:Y:S01]  /*a680*/  FMUL R22, R68, R32 ;  /* 0x0000002044167220 */ /* 0x000fe20000400000 */
[----:B------:R-:W-:Y:S01]  /*a690*/  LOP3.LUT R3, R96, 0xffff0000, RZ, 0xc0, !PT ;  /* 0xffff000060037812 */ /* 0x000fe200078ec0ff */
[----:B------:R-:W-:Y:S01]  /*a6a0*/  FFMA R18, R71, R0, R18 ;  /* 0x0000000047127223 */ /* 0x000fe20000000012 */
[C---:B------:R-:W-:Y:S01]  /*a6b0*/  SHF.L.U32 R4, R97.reuse, 0x10, RZ ;  /* 0x0000001061047819 */ /* 0x040fe200000006ff */
[----:B------:R1:W-:Y:S01]  /*a6c0*/  STS.128 [R162+0x8400], R8 ;  /* 0x00840008a2007388 */ /* 0x0003e20000000c00 */
[----:B------:R-:W-:Y:S01]  /*a6d0*/  LOP3.LUT R0, R97, 0xffff0000, RZ, 0xc0, !PT ;  /* 0xffff000061007812 */ /* 0x000fe200078ec0ff */
[C---:B------:R-:W-:Y:S01]  /*a6e0*/  FFMA R19, R71.reuse, R3, R19 ;  /* 0x0000000347137223 */ /* 0x040fe20000000013 */
[C---:B------:R-:W-:Y:S01]  /*a6f0*/  SHF.L.U32 R3, R98.reuse, 0x10, RZ ;  /* 0x0000001062037819 */ /* 0x040fe200000006ff */
[----:B------:R-:W-:Y:S01]  /*a700*/  FFMA R20, R71, R4, R20 ;  /* 0x0000000447147223 */ /* 0x000fe20000000014 */
[----:B------:R-:W-:Y:S01]  /*a710*/  LOP3.LUT R4, R98, 0xffff0000, RZ, 0xc0, !PT ;  /* 0xffff000062047812 */ /* 0x000fe200078ec0ff */
        /* <DEDUP_REMOVED lines=8> */
[----:B------:R-:W-:Y:S01]  /*a7a0*/  FFMA R24, R71, R5, R24 ;  /* 0x0000000547187223 */ /* 0x000fe20000000018 */
[----:B------:R-:W-:Y:S01]  /*a7b0*/  SHF.L.U32 R5, R107, 0x10, RZ ;  /* 0x000000106b057819 */ /* 0x000fe200000006ff */
[----:B------:R-:W-:Y:S01]  /*a7c0*/  FFMA R25, R71, R6, R25 ;  /* 0x0000000647197223 */ /* 0x000fe20000000019 */
[----:B------:R-:W-:Y:S01]  /*a7d0*/  LOP3.LUT R6, R107, 0xffff0000, RZ, 0xc0, !PT ;  /* 0xffff00006b067812 */ /* 0x000fe200078ec0ff */
[----:B------:R-:W-:Y:S01]  /*a7e0*/  FFMA R26, R71, R0, R26 ;  /* 0x00000000471a7223 */ /* 0x000fe2000000001a */
[----:B------:R-:W-:Y:S01]  /*a7f0*/  LOP3.LUT R0, R105, 0xffff0000, RZ, 0xc0, !PT ;  /* 0xffff000069007812 */ /* 0x000fe200078ec0ff */
[C---:B------:R-:W-:Y:S01]  /*a800*/  FFMA R27, R71.reuse, R3, R27 ;  /* 0x00000003471b7223 */ /* 0x040fe2000000001b */
[C---:B------:R-:W-:Y:S01]  /*a810*/  SHF.L.U32 R3, R106.reuse, 0x10, RZ ;  /* 0x000000106a037819 */ /* 0x040fe200000006ff */
        /* <DEDUP_REMOVED lines=13> */
[----:B------:R-:W-:Y:S01]  /*a8f0*/  SHF.L.U32 R4, R113, 0x10, RZ ;  /* 0x0000001071047819 */ /* 0x000fe200000006ff */
[----:B------:R-:W-:Y:S01]  /*a900*/  FFMA R32, R71, R5, R32 ;  /* 0x0000000547207223 */ /* 0x000fe20000000020 */
[----:B-1----:R-:W-:Y:S01]  /*a910*/  F2FP.BF16.F32.PACK_AB R8, R27, R26 ;  /* 0x0000001a1b08723e */ /* 0x002fe200000010ff */
[----:B------:R-:W-:Y:S01]  /*a920*/  FFMA R33, R71, R6, R33 ;  /* 0x0000000647217223 */ /* 0x000fe20000000021 */
[----:B------:R-:W-:Y:S01]  /*a930*/  F2FP.BF16.F32.PACK_AB R9, R29, R28 ;  /* 0x0000001c1d09723e */ /* 0x000fe200000010ff */
[----:B------:R-:W-:Y:S01]  /*a940*/  FFMA R34, R71, R0, R34 ;  /* 0x0000000047227223 */ /* 0x000fe20000000022 */
[----:B------:R-:W-:Y:S01]  /*a950*/  LOP3.LUT R0, R113, 0xffff0000, RZ, 0xc0, !PT ;  /* 0xffff000071007812 */ /* 0x000fe200078ec0ff */
[----:B------:R1:W-:Y:S01]  /*a960*/  STS.128 [R161+0x8400], R12 ;  /* 0x0084000ca1007388 */ /* 0x0003e20000000c00 */
[----:B------:R-:W-:Y:S01]  /*a970*/  F2FP.BF16.F32.PACK_AB R10, R31, R30 ;  /* 0x0000001e1f0a723e */ /* 0x000fe200000010ff */
[----:B------:R-:W-:Y:S01]  /*a980*/  FFMA R35, R71, R3, R35 ;  /* 0x0000000347237223 */ /* 0x000fe20000000023 */
[----:B------:R-:W-:Y:S01]  /*a990*/  F2FP.BF16.F32.PACK_AB R11, R33, R32 ;  /* 0x00000020210b723e */ /* 0x000fe200000010ff */
[C---:B------:R-:W-:Y:S01]  /*a9a0*/  FFMA R36, R71.reuse, R4, R36 ;  /* 0x0000000447247223 */ /* 0x040fe20000000024 */
[C---:B------:R-:W-:Y:S01]  /*a9b0*/  SHF.L.U32 R3, R114.reuse, 0x10, RZ ;  /* 0x0000001072037819 */ /* 0x040fe200000006ff */
[----:B------:R-:W-:Y:S01]  /*a9c0*/  FFMA R37, R71, R0, R37 ;  /* 0x0000000047257223 */ /* 0x000fe20000000025 */
[----:B------:R-:W-:Y:S01]  /*a9d0*/  LOP3.LUT R0, R114, 0xffff0000, RZ, 0xc0, !PT ;  /* 0xffff000072007812 */ /* 0x000fe200078ec0ff */
[----:B------:R2:W-:Y:S01]  /*a9e0*/  STS.128 [R149+0x8400], R8 ;  /* 0x0084000895007388 */ /* 0x0005e20000000c00 */
[----:B------:R-:W-:Y:S01]  /*a9f0*/  SHF.L.U32 R4, R115, 0x10, RZ ;  /* 0x0000001073047819 */ /* 0x000fe200000006ff */
[C---:B------:R-:W-:Y:S01]  /*aa00*/  FFMA R38, R71.reuse, R3, R38 ;  /* 0x0000000347267223 */ /* 0x040fe20000000026 */
[----:B---3--:R-:W-:Y:S01]  /*aa10*/  SHF.L.U32 R3, R120, 0x10, RZ ;  /* 0x0000001078037819 */ /* 0x008fe200000006ff */
[----:B------:R-:W-:Y:S01]  /*aa20*/  FFMA R39, R71, R0, R39 ;  /* 0x0000000047277223 */ /* 0x000fe20000000027 */
[----:B------:R-:W-:Y:S01]  /*aa30*/  LOP3.LUT R0, R115, 0xffff0000, RZ, 0xc0, !PT ;  /* 0xffff000073007812 */ /* 0x000fe200078ec0ff */
[----:B------:R-:W-:Y:S01]  /*aa40*/  FMUL R41, R68, R51 ;  /* 0x0000003344297220 */ /* 0x000fe20000400000 */
[----:B------:R-:W-:Y:S01]  /*aa50*/  SHF.L.U32 R5, R131, 0x10, RZ ;  /* 0x0000001083057819 */ /* 0x000fe200000006ff */
[C---:B------:R-:W-:Y:S01]  /*aa60*/  FFMA R40, R71.reuse, R4, R40 ;  /* 0x0000000447287223 */ /* 0x040fe20000000028 */
[----:B------:R-:W-:Y:S01]  /*aa70*/  LOP3.LUT R4, R120, 0xffff0000, RZ, 0xc0, !PT ;  /* 0xffff000078047812 */ /* 0x000fe200078ec0ff */
[----:B------:R-:W-:Y:S01]  /*aa80*/  FFMA R41, R71, R0, R41 ;  /* 0x0000000047297223 */ /* 0x000fe20000000029 */
[----:B------:R-:W-:Y:S01]  /*aa90*/  SHF.L.U32 R0, R121, 0x10, RZ ;  /* 0x0000001079007819 */ /* 0x000fe200000006ff */
[C---:B------:R-:W-:Y:S01]  /*aaa0*/  FMUL R42, R68.reuse, R52 ;  /* 0x00000034442a7220 */ /* 0x040fe20000400000 */
[----:B------:R-:W-:Y:S01]  /*aab0*/  LOP3.LUT R6, R131, 0xffff0000, RZ, 0xc0, !PT ;  /* 0xffff000083067812 */ /* 0x000fe200078ec0ff */
[C---:B------:R-:W-:Y:S01]  /*aac0*/  FMUL R43, R68.reuse, R53 ;  /* 0x00000035442b7220 */ /* 0x040fe20000400000 */
[----:B------:R-:W-:Y:S01]  /*aad0*/  FMUL R51, R68, R61 ;  /* 0x0000003d44337220 */ /* 0x000fe20000400000 */
[----:B------:R-:W-:Y:S01]  /*aae0*/  FFMA R42, R71, R3, R42 ;  /* 0x00000003472a7223 */ /* 0x000fe2000000002a */
[----:B------:R-:W-:Y:S01]  /*aaf0*/  LOP3.LUT R3, R121, 0xffff0000, RZ, 0xc0, !PT ;  /* 0xffff000079037812 */ /* 0x000fe200078ec0ff */
[----:B------:R-:W-:Y:S01]  /*ab00*/  FFMA R43, R71, R4, R43 ;  /* 0x00000004472b7223 */ /* 0x000fe2000000002b */
[----:B------:R-:W-:Y:S01]  /*ab10*/  SHF.L.U32 R4, R123, 0x10, RZ ;  /* 0x000000107b047819 */ /* 0x000fe200000006ff */
[C---:B------:R-:W-:Y:S01]  /*ab20*/  FFMA R44, R71.reuse, R0, R44 ;  /* 0x00000000472c7223 */ /* 0x040fe2000000002c */
[C---:B------:R-:W-:Y:S01]  /*ab30*/  SHF.L.U32 R0, R122.reuse, 0x10, RZ ;  /* 0x000000107a007819 */ /* 0x040fe200000006ff */
[----:B------:R-:W-:Y:S01]  /*ab40*/  FFMA R45, R71, R3, R45 ;  /* 0x00000003472d7223 */ /* 0x000fe2000000002d */
[----:B------:R-:W-:Y:S01]  /*ab50*/  LOP3.LUT R3, R122, 0xffff0000, RZ, 0xc0, !PT ;  /* 0xffff00007a037812 */ /* 0x000fe200078ec0ff */
[----:B------:R-:W-:Y:S01]  /*ab60*/  FMUL R52, R68, R62 ;  /* 0x0000003e44347220 */ /* 0x000fe20000400000 */
[----:B-1----:R-:W-:Y:S01]  /*ab70*/  F2FP.BF16.F32.PACK_AB R12, R43, R42 ;  /* 0x0000002a2b0c723e */ /* 0x002fe200000010ff */
[----:B------:R-:W-:Y:S01]  /*ab80*/  FFMA R46, R71, R0, R46 ;  /* 0x00000000472e7223 */ /* 0x000fe2000000002e */
[----:B------:R-:W-:Y:S01]  /*ab90*/  LOP3.LUT R0, R123, 0xffff0000, RZ, 0xc0, !PT ;  /* 0xffff00007b007812 */ /* 0x000fe200078ec0ff */
[C---:B------:R-:W-:Y:S01]  /*aba0*/  FFMA R47, R71.reuse, R3, R47 ;  /* 0x00000003472f7223 */ /* 0x040fe2000000002f */
[C---:B------:R-:W-:Y:S01]  /*abb0*/  SHF.L.U32 R3, R128.reuse, 0x10, RZ ;  /* 0x0000001080037819 */ /* 0x040fe200000006ff */
[----:B------:R-:W-:Y:S01]  /*abc0*/  FFMA R48, R71, R4, R48 ;  /* 0x0000000447307223 */ /* 0x000fe20000000030 */
[----:B------:R-:W-:Y:S01]  /*abd0*/  SHF.L.U32 R4, R129, 0x10, RZ ;  /* 0x0000001081047819 */ /* 0x000fe200000006ff */
[C---:B------:R-:W-:Y:S01]  /*abe0*/  FFMA R49, R71.reuse, R0, R49 ;  /* 0x0000000047317223 */ /* 0x040fe20000000031 */
[----:B------:R-:W-:Y:S01]  /*abf0*/  LOP3.LUT R0, R128, 0xffff0000, RZ, 0xc0, !PT ;  /* 0xffff000080007812 */ /* 0x000fe200078ec0ff */
[----:B------:R-:W-:Y:S01]  /*ac00*/  FFMA R50, R71, R3, R50 ;  /* 0x0000000347327223 */ /* 0x000fe20000000032 */
[----:B--2---:R-:W-:Y:S01]  /*ac10*/  F2FP.BF16.F32.PACK_AB R8, R35, R34 ;  /* 0x000000222308723e */ /* 0x004fe200000010ff */
[----:B------:R-:W-:Y:S01]  /*ac20*/  FMUL R53, R68, R63 ;  /* 0x0000003f44357220 */ /* 0x000fe20000400000 */
[----:B------:R-:W-:Y:S01]  /*ac30*/  F2FP.BF16.F32.PACK_AB R9, R37, R36 ;  /* 0x000000242509723e */ /* 0x000fe200000010ff */
[----:B------:R-:W-:Y:S01]  /*ac40*/  FFMA R51, R71, R0, R51 ;  /* 0x0000000047337223 */ /* 0x000fe20000000033 */
[----:B------:R-:W-:Y:S01]  /*ac50*/  F2FP.BF16.F32.PACK_AB R10, R39, R38 ;  /* 0x00000026270a723e */ /* 0x000fe200000010ff */
[----:B------:R-:W-:Y:S01]  /*ac60*/  FFMA R52, R71, R4, R52 ;  /* 0x0000000447347223 */ /* 0x000fe20000000034 */
[----:B------:R-:W-:Y:S02]  /*ac70*/  F2FP.BF16.F32.PACK_AB R11, R41, R40 ;  /* 0x00000028290b723e */ /* 0x000fe400000010ff */
[----:B------:R-:W-:Y:S02]  /*ac80*/  LOP3.LUT R0, R129, 0xffff0000, RZ, 0xc0, !PT ;  /* 0xffff000081007812 */ /* 0x000fe400078ec0ff */
[C---:B------:R-:W-:Y:S01]  /*ac90*/  SHF.L.U32 R3, R130.reuse, 0x10, RZ ;  /* 0x0000001082037819 */ /* 0x040fe200000006ff */
[----:B------:R-:W-:Y:S01]  /*aca0*/  STS.128 [R160+0x8400], R8 ;  /* 0x00840008a0007388 */ /* 0x000fe20000000c00 */
[----:B------:R-:W-:Y:S01]  /*acb0*/  LOP3.LUT R4, R130, 0xffff0000, RZ, 0xc0, !PT ;  /* 0xffff000082047812 */ /* 0x000fe200078ec0ff */
[----:B------:R-:W-:Y:S01]  /*acc0*/  FFMA R53, R71, R0, R53 ;  /* 0x0000000047357223 */ /* 0x000fe20000000035 */
        /* <DEDUP_REMOVED lines=8> */
[----:B------:R-:W-:Y:S01]  /*ad50*/  STS.128 [R159+0x8400], R12 ;  /* 0x0084000c9f007388 */ /* 0x000fe20000000c00 */
[----:B------:R-:W-:Y:S02]  /*ad60*/  F2FP.BF16.F32.PACK_AB R5, R53, R52 ;  /* 0x000000343505723e */ /* 0x000fe400000010ff */
        /* <DEDUP_REMOVED lines=12> */
[----:B--2---:R-:W2:Y:S01]  /*ae30*/  FENCE.VIEW.ASYNC.S ;  /* 0x00000000000073c6 */ /* 0x004ea20000000000 */
[----:B------:R-:W-:Y:S02]  /*ae40*/  @P6 PRMT R0, R165, 0x654, R0 ;  /* 0x00000654a5006816 */ /* 0x000fe40000000000 */
[----:B-1----:R-:W-:Y:S01]  /*ae50*/  LEA R4, R74, UR46, 0x3 ;  /* 0x0000002e4a047c11 */ /* 0x002fe2000f8e18ff */
[----:B--2---:R-:W-:Y:S06]  /*ae60*/  BAR.SYNC.DEFER_BLOCKING 0x1, 0x80 ;  /* 0x0042000000007b1d */ /* 0x004fec0000010000 */
        /* <DEDUP_REMOVED lines=11> */
.L_x_135:
[----:B------:R-:W-:Y:S05]  /*af20*/  BSYNC.RECONVERGENT B0 ;  /* 0x0000000000007941 */ /* 0x000fea0003800200 */
.L_x_134:
[----:B------:R-:W-:Y:S01]  /*af30*/  BAR.SYNC.DEFER_BLOCKING 0x1, 0x80 ;  /* 0x0042000000007b1d */ /* 0x000fe20000010000 */
[----:B------:R-:W-:Y:S02]  /*af40*/  UIADD3 UR4, UPT, UPT, UR47, 0x1, URZ ;  /* 0x000000012f047890 */ /* 0x000fe4000fffe0ff */
[----:B------:R-:W-:Y:S02]  /*af50*/  UISETP.NE.AND UP0, UPT, UR39, URZ, UPT ;  /* 0x000000ff2700728c */ /* 0x000fe4000bf05270 */
[----:B------:R-:W-:Y:S02]  /*af60*/  UISETP.NE.AND UP1, UPT, UR4, 0x4, UPT ;  /* 0x000000040400788c */ /* 0x000fe4000bf25270 */
[----:B------:R-:W-:Y:S02]  /*af70*/  USEL UR40, URZ, 0xc0, !UP0 ;  /* 0x000000c0ff287887 */ /* 0x000fe4000c000000 */
[----:B------:R-:W-:Y:S01]  /*af80*/  USEL UR52, UR4, URZ, UP1 ;  /* 0x000000ff04347287 */ /* 0x000fe20008800000 */
[----:B------:R1:W-:Y:S01]  /*af90*/  @P6 SYNCS.ARRIVE.TRANS64.RED.A1T0 RZ, [R0+URZ], RZ ;  /* 0x000000ff00ff69a7 */ /* 0x0003e200081004ff */
[----:B------:R-:W-:Y:S01]  /*afa0*/  BSSY B1, `(.L_x_136) ;  /* 0x000001f000017945 */ /* 0x000fe20003800000 */
[----:B------:R-:W2:Y:S02]  /*afb0*/  @P6 SYNCS.PHASECHK.TRANS64.TRYWAIT P0, [R4+URZ+0x40], R3 ;  /* 0x00004003040065a7 */ /* 0x000ea400080011ff */
[----:B--2---:R-:W-:Y:S01]  /*afc0*/  @P6 SEL R86, RZ, 0x1, !P0 ;  /* 0x00000001ff566807 */ /* 0x004fe20004000000 */
[----:B-1----:R-:W-:Y:S06]  /*afd0*/  @!P6 BRA `(.L_x_137) ;  /* 0x00000000006ce947 */ /* 0x002fec0003800000 */
        /* <DEDUP_REMOVED lines=12> */
.L_x_139:
[----:B------:R-:W-:Y:S05]  /*b0a0*/  BSYNC B0 ;  /* 0x0000000000007941 */ /* 0x000fea0003800000 */
.L_x_138:
[----:B------:R-:W-:Y:S11]  /*b0b0*/  ISETP.NE.AND P0, PT, R87, RZ, PT ;  /* 0x000000ff5700720c */ /* 0x000ff60003f05270 */
[----:B------:R-:W-:Y:S02]  /*b0c0*/  @!UPT UIADD3 URZ, UPT, UPT, URZ, URZ, URZ ;  /* 0x000000fffffff290 */ /* 0x000fe4000fffe0ff */
[----:B------:R2:W3:Y:S01]  /*b0d0*/  @P0 LDS.128 R76, [R74+UR46+0x400] ;  /* 0x0004002e4a4c0984 */ /* 0x0004e20008000c00 */
[----:B------:R-:W-:Y:S01]  /*b0e0*/  @P0 IMAD.IADD R84, R84, 0x1, R75 ;  /* 0x0000000154540824 */ /* 0x000fe200078e024b */
[C---:B-1----:R-:W-:Y:S01]  /*b0f0*/  @P0 IADD3 R4, PT, PT, R85.reuse, R75, RZ ;  /* 0x0000004b55040210 */ /* 0x042fe20007ffe0ff */
[C---:B------:R-:W-:Y:S01]  /*b100*/  @P0 IMAD.IADD R0, R85.reuse, 0x1, R3 ;  /* 0x0000000155000824 */ /* 0x040fe200078e0203 */
[----:B------:R2:W1:Y:S02]  /*b110*/  @P0 LDS.128 R80, [R5+0x400] ;  /* 0x0004000005500984 */ /* 0x0004640000000c00 */
[----:B------:R-:W-:Y:S02]  /*b120*/  @P0 IADD3 R85, PT, PT, R85, R84, RZ ;  /* 0x0000005455550210 */ /* 0x000fe40007ffe0ff */
[----:B------:R2:W4:Y:S04]  /*b130*/  @P0 LDS.128 R88, [R3+0x400] ;  /* 0x0004000003580984 */ /* 0x0005280000000c00 */
[----:B------:R2:W1:Y:S04]  /*b140*/  @P0 LDS.128 R96, [R0+0x400] ;  /* 0x0004000000600984 */ /* 0x0004680000000c00 */
[----:B------:R2:W1:Y:S04]  /*b150*/  @P0 LDS.128 R104, [R75+0x400] ;  /* 0x000400004b680984 */ /* 0x0004680000000c00 */
[----:B------:R2:W1:Y:S04]  /*b160*/  @P0 LDS.128 R112, [R4+0x400] ;  /* 0x0004000004700984 */ /* 0x0004680000000c00 */
[----:B------:R2:W1:Y:S04]  /*b170*/  @P0 LDS.128 R120, [R84+0x400] ;  /* 0x0004000054780984 */ /* 0x0004680000000c00 */
[----:B------:R2:W1:Y:S02]  /*b180*/  @P0 LDS.128 R128, [R85+0x400] ;  /* 0x0004000055800984 */ /* 0x0004640000000c00 */
.L_x_137:
[----:B------:R-:W-:Y:S05]  /*b190*/  BSYNC B1 ;  /* 0x0000000000017941 */ /* 0x000fea0003800000 */
.L_x_136:
[----:B------:R-:W-:Y:S01]  /*b1a0*/  VIADD R16, R69, UR40 ;  /* 0x0000002845107c36 */ /* 0x000fe20008000000 */
[----:B------:R-:W-:Y:S04]  /*b1b0*/  BSSY.RECONVERGENT B6, `(.L_x_141) ;  /* 0x0000015000067945 */ /* 0x000fe80003800200 */
[----:B--2---:R-:W-:Y:S04]  /*b1c0*/  SHF.R.U32.HI R0, RZ, 0x15, R16 ;  /* 0x00000015ff007819 */ /* 0x004fe80000011610 */
[----:B------:R-:W-:Y:S11]  /*b1d0*/  LOP3.LUT P0, RZ, R0, 0x3, R143, 0x48, !PT ;  /* 0x0000000300ff7812 */ /* 0x000ff6000780488f */
[----:B------:R-:W-:Y:S02]  /*b1e0*/  @!UPT UIADD3 URZ, UPT, UPT, URZ, URZ, URZ ;  /* 0x000000fffffff290 */ /* 0x000fe4000fffe0ff */
[----:B------:R-:W-:Y:S05]  /*b1f0*/  @!P0 BRA `(.L_x_142) ;  /* 0x0000000000408947 */ /* 0x000fea0003800000 */
[----:B------:R-:W2:Y:S01]  /*b200*/  LDCU.64 UR8, c[0x4][0x70] ;  /* 0x01000e00ff0877ac */ /* 0x000ea20008000a00 */
[----:B------:R-:W-:Y:S01]  /*b210*/  MOV R15, 0x0 ;  /* 0x00000000000f7802 */ /* 0x000fe20000000f00 */
[----:B------:R-:W-:Y:S02]  /*b220*/  HFMA2 R12, -RZ, RZ, 0, 5.9604644775390625e-08 ;  /* 0x00000001ff0c7431 */ /* 0x000fe400000001ff */
[----:B------:R-:W-:Y:S02]  /*b230*/  IMAD.MOV.U32 R8, RZ, RZ, 0x192 ;  /* 0x00000192ff087424 */ /* 0x000fe400078e00ff */
[----:B------:R-:W-:Y:S01]  /*b240*/  IMAD.MOV.U32 R13, RZ, RZ, RZ ;  /* 0x000000ffff0d7224 */ /* 0x000fe200078e00ff */
[----:B------:R-:W5:Y:S01]  /*b250*/  LDCU.64 UR6, c[0x4][0x78] ;  /* 0x01000f00ff0677ac */ /* 0x000f620008000a00 */
[----:B------:R-:W1:Y:S01]  /*b260*/  LDC.64 R14, c[0x4][R15] ;  /* 0x010000000f0e7b82 */ /* 0x000e620000000a00 */
[----:B------:R-:W3:Y:S01]  /*b270*/  LDCU.64 UR4, c[0x4][0x10] ;  /* 0x01000200ff0477ac */ /* 0x000ee20008000a00 */
[----:B--2---:R-:W-:Y:S01]  /*b280*/  MOV R5, UR9 ;  /* 0x0000000900057c02 */ /* 0x004fe20008000f00 */
[----:B------:R-:W-:Y:S01]  /*b290*/  IMAD.U32 R4, RZ, RZ, UR8 ;  /* 0x00000008ff047e24 */ /* 0x000fe2000f8e00ff */
[----:B-----5:R-:W-:Y:S01]  /*b2a0*/  MOV R7, UR7 ;  /* 0x0000000700077c02 */ /* 0x020fe20008000f00 */
[----:B------:R-:W-:Y:S01]  /*b2b0*/  IMAD.U32 R6, RZ, RZ, UR6 ;  /* 0x00000006ff067e24 */ /* 0x000fe2000f8e00ff */
[----:B---3--:R-:W-:Y:S01]  /*b2c0*/  MOV R11, UR5 ;  /* 0x00000005000b7c02 */ /* 0x008fe20008000f00 */
[----:B------:R-:W-:Y:S02]  /*b2d0*/  IMAD.U32 R10, RZ, RZ, UR4 ;  /* 0x00000004ff0a7e24 */ /* 0x000fe4000f8e00ff */
[----:B------:R-:W-:Y:S07]  /*b2e0*/  LEPC R20, `(.L_x_142) ;  /* 0x000000001014794e */ /* 0x000fee0000000000 */
[----:B-1--4-:R-:W-:Y:S05]  /*b2f0*/  CALL.ABS.NOINC R14 ;  /* 0x000000000e007343 */ /* 0x012fea0003c00000 */
.L_x_142:
[----:B------:R-:W-:Y:S05]  /*b300*/  BSYNC.RECONVERGENT B6 ;  /* 0x0000000000067941 */ /* 0x000fea0003800200 */
.L_x_141:
[----:B---3--:R-:W-:Y:S01]  /*b310*/  SHF.L.U32 R0, R76, 0x10, RZ ;  /* 0x000000104c007819 */ /* 0x008fe200000006ff */
[----:B------:R-:W-:Y:S05]  /*b320*/  WARPSYNC.ALL ;  /* 0x0000000000007948 */ /* 0x000fea0003800000 */
[----:B------:R-:W-:Y:S01]  /*b330*/  R2UR UR4, R16 ;  /* 0x00000000100472ca */ /* 0x000fe200000e0000 */
[----:B------:R-:W-:Y:S01]  /*b340*/  BSSY.RECONVERGENT B0, `(.L_x_143) ;  /* 0x00000fc000007945 */ /* 0x000fe20003800200 */
[----:B------:R-:W-:Y:S02]  /*b350*/  LOP3.LUT R3, R76, 0xffff0000, RZ, 0xc0, !PT ;  /* 0xffff00004c037812 */ /* 0x000fe400078ec0ff */
[C---:B------:R-:W-:Y:S02]  /*b360*/  SHF.L.U32 R69, R77.reuse, 0x10, RZ ;  /* 0x000000104d457819 */ /* 0x040fe400000006ff */
[----:B------:R-:W-:Y:S02]  /*b370*/  LOP3.LUT R70, R77, 0xffff0000, RZ, 0xc0, !PT ;  /* 0xffff00004d467812 */ /* 0x000fe400078ec0ff */
[C---:B------:R-:W-:Y:S02]  /*b380*/  SHF.L.U32 R72, R78.reuse, 0x10, RZ ;  /* 0x000000104e487819 */ /* 0x040fe400000006ff */
[----:B------:R-:W-:Y:S02]  /*b390*/  LOP3.LUT R73, R78, 0xffff0000, RZ, 0xc0, !PT ;  /* 0xffff00004e497812 */ /* 0x000fe400078ec0ff */
[C---:B------:R-:W-:Y:S01]  /*b3a0*/  SHF.L.U32 R74, R79.reuse, 0x10, RZ ;  /* 0x000000104f4a7819 */ /* 0x040fe200000006ff */
[----:B------:R-:W2:Y:S01]  /*b3b0*/  LDTM.x64 R4, tmem[UR4] ;  /* 0x00000004000479ee */ /* 0x000ea20008340000 */
[----:B------:R-:W-:Y:S02]  /*b3c0*/  LOP3.LUT R75, R79, 0xffff0000, RZ, 0xc0, !PT ;  /* 0xffff00004f4b7812 */ /* 0x000fe400078ec0ff */
[C---:B-1----:R-:W-:Y:S02]  /*b3d0*/  SHF.L.U32 R76, R80.reuse, 0x10, RZ ;  /* 0x00000010504c7819 */ /* 0x042fe400000006ff */
[----:B------:R-:W-:Y:S02]  /*b3e0*/  LOP3.LUT R77, R80, 0xffff0000, RZ, 0xc0, !PT ;  /* 0xffff0000504d7812 */ /* 0x000fe400078ec0ff */
[C---:B------:R-:W-:Y:S02]  /*b3f0*/  SHF.L.U32 R78, R81.reuse, 0x10, RZ ;  /* 0x00000010514e7819 */ /* 0x040fe400000006ff */
[----:B------:R-:W-:Y:S02]  /*b400*/  LOP3.LUT R79, R81, 0xffff0000, RZ, 0xc0, !PT ;  /* 0xffff0000514f7812 */ /* 0x000fe400078ec0ff */
[C---:B------:R-:W-:Y:S02]  /*b410*/  SHF.L.U32 R80, R82.reuse, 0x10, RZ ;  /* 0x0000001052507819 */ /* 0x040fe400000006ff */
[----:B------:R-:W-:Y:S02]  /*b420*/  LOP3.LUT R81, R82, 0xffff0000, RZ, 0xc0, !PT ;  /* 0xffff000052517812 */ /* 0x000fe400078ec0ff */
[C---:B------:R-:W-:Y:S02]  /*b430*/  SHF.L.U32 R82, R83.reuse, 0x10, RZ ;  /* 0x0000001053527819 */ /* 0x040fe400000006ff */
[----:B------:R-:W-:Y:S02]  /*b440*/  LOP3.LUT R83, R83, 0xffff0000, RZ, 0xc0, !PT ;  /* 0xffff000053537812 */ /* 0x000fe400078ec0ff */
[C---:B----4-:R-:W-:Y:S02]  /*b450*/  SHF.L.U32 R84, R88.reuse, 0x10, RZ ;  /* 0x0000001058547819 */ /* 0x050fe400000006ff */
[----:B------:R-:W-:Y:S02]  /*b460*/  LOP3.LUT R85, R88, 0xffff0000, RZ, 0xc0, !PT ;  /* 0xffff000058557812 */ /* 0x000fe400078ec0ff */
[C---:B------:R-:W-:Y:S01]  /*b470*/  SHF.L.U32 R86, R89.reuse, 0x10, RZ ;  /* 0x0000001059567819 */ /* 0x040fe200000006ff */
[C---:B--2---:R-:W-:Y:S01]  /*b480*/  FMUL R4, R68.reuse, R4 ;  /* 0x0000000444047220 */ /* 0x044fe20000400000 */
[----:B------:R-:W-:Y:S01]  /*b490*/  LOP3.LUT R87, R89, 0xffff0000, RZ, 0xc0, !PT ;  /* 0xffff000059577812 */ /* 0x000fe200078ec0ff */
[----:B------:R-:W-:Y:S01]  /*b4a0*/  FMUL R5, R68, R5 ;  /* 0x0000000544057220 */ /* 0x000fe20000400000 */
[C---:B------:R-:W-:Y:S01]  /*b4b0*/  SHF.L.U32 R88, R90.reuse, 0x10, RZ ;  /* 0x000000105a587819 */ /* 0x040fe200000006ff */
[C---:B------:R-:W-:Y:S01]  /*b4c0*/  FFMA R4, R71.reuse, R0, R4 ;  /* 0x0000000047047223 */ /* 0x040fe20000000004 */
[----:B------:R-:W-:Y:S01]  /*b4d0*/  LOP3.LUT R89, R90, 0xffff0000, RZ, 0xc0, !PT ;  /* 0xffff00005a597812 */ /* 0x000fe200078ec0ff */
[----:B------:R-:W-:Y:S01]  /*b4e0*/  FFMA R5, R71, R3, R5 ;  /* 0x0000000347057223 */ /* 0x000fe20000000005 */
[C---:B------:R-:W-:Y:S01]  /*b4f0*/  SHF.L.U32 R90, R91.reuse, 0x10, RZ ;  /* 0x000000105b5a7819 */ /* 0x040fe200000006ff */
[C---:B------:R-:W-:Y:S01]  /*b500*/  FMUL R6, R68.reuse, R6 ;  /* 0x0000000644067220 */ /* 0x040fe20000400000 */
[----:B------:R-:W-:Y:S01]  /*b510*/  LOP3.LUT R91, R91, 0xffff0000, RZ, 0xc0, !PT ;  /* 0xffff00005b5b7812 */ /* 0x000fe200078ec0ff */
[----:B------:R-:W-:Y:S01]  /*b520*/  FMUL R7, R68, R7 ;  /* 0x0000000744077220 */ /* 0x000fe20000400000 */
[----:B------:R-:W-:Y:S01]  /*b530*/  F2FP.BF16.F32.PACK_AB R4, R5, R4 ;  /* 0x000000040504723e */ /* 0x000fe200000010ff */
[C---:B------:R-:W-:Y:S01]  /*b540*/  FFMA R6, R71.reuse, R69, R6 ;  /* 0x0000004547067223 */ /* 0x040fe20000000006 */
[C---:B------:R-:W-:Y:S01]  /*b550*/  SHF.L.U32 R92, R96.reuse, 0x10, RZ ;  /* 0x00000010605c7819 */ /* 0x040fe200000006ff */
[----:B------:R-:W-:Y:S01]  /*b560*/  FFMA R7, R71, R70, R7 ;  /* 0x0000004647077223 */ /* 0x000fe20000000007 */
[----:B------:R-:W-:Y:S01]  /*b570*/  LOP3.LUT R93, R96, 0xffff0000, RZ, 0xc0, !PT ;  /* 0xffff0000605d7812 */ /* 0x000fe200078ec0ff */
[C---:B------:R-:W-:Y:S01]  /*b580*/  FMUL R8, R68.reuse, R8 ;  /* 0x0000000844087220 */ /* 0x040fe20000400000 */
[----:B------:R-:W-:Y:S01]  /*b590*/  SHF.L.U32 R94, R97, 0x10, RZ ;  /* 0x00000010615e7819 */ /* 0x000fe200000006ff */
[----:B------:R-:W-:Y:S01]  /*b5a0*/  FMUL R9, R68, R9 ;  /* 0x0000000944097220 */ /* 0x000fe20000400000 */
[----:B------:R-:W-:Y:S01]  /*b5b0*/  F2FP.BF16.F32.PACK_AB R5, R7, R6 ;  /* 0x000000060705723e */ /* 0x000fe200000010ff */
[----:B------:R-:W-:Y:S01]  /*b5c0*/  FFMA R8, R71, R72, R8 ;  /* 0x0000004847087223 */ /* 0x000fe20000000008 */
[----:B------:R-:W-:Y:S01]  /*b5d0*/  LOP3.LUT R95, R97, 0xffff0000, RZ, 0xc0, !PT ;  /* 0xffff0000615f7812 */ /* 0x000fe200078ec0ff */
[----:B------:R-:W-:Y:S01]  /*b5e0*/  FFMA R9, R71, R73, R9 ;  /* 0x0000004947097223 */ /* 0x000fe20000000009 */
[----:B------:R-:W-:Y:S01]  /*b5f0*/  SHF.L.U32 R96, R98, 0x10, RZ ;  /* 0x0000001062607819 */ /* 0x000fe200000006ff */
[----:B------:R-:W-:Y:S01]  /*b600*/  FMUL R10, R68, R10 ;  /* 0x0000000a440a7220 */ /* 0x000fe20000400000 */
[----:B------:R-:W-:Y:S01]  /*b610*/  LOP3.LUT R97, R98, 0xffff0000, RZ, 0xc0, !PT ;  /* 0xffff000062617812 */ /* 0x000fe200078ec0ff */
[C---:B------:R-:W-:Y:S01]  /*b620*/  FMUL R11, R68.reuse, R11 ;  /* 0x0000000b440b7220 */ /* 0x040fe20000400000 */
[----:B------:R-:W-:Y:S01]  /*b630*/  F2FP.BF16.F32.PACK_AB R6, R9, R8 ;  /* 0x000000080906723e */ /* 0x000fe200000010ff */
[----:B------:R-:W-:Y:S01]  /*b640*/  FFMA R10, R71, R74, R10 ;  /* 0x0000004a470a7223 */ /* 0x000fe2000000000a */
[----:B------:R-:W-:Y:S01]  /*b650*/  SHF.L.U32 R98, R99, 0x10, RZ ;  /* 0x0000001063627819 */ /* 0x000fe200000006ff */
[----:B------:R-:W-:Y:S01]  /*b660*/  FFMA R11, R71, R75, R11 ;  /* 0x0000004b470b7223 */ /* 0x000fe2000000000b */
[----:B------:R-:W-:Y:S01]  /*b670*/  LOP3.LUT R99, R99, 0xffff0000, RZ, 0xc0, !PT ;  /* 0xffff000063637812 */ /* 0x000fe200078ec0ff */
[----:B------:R-:W-:Y:S01]  /*b680*/  FMUL R0, R68, R12 ;  /* 0x0000000c44007220 */ /* 0x000fe20000400000 */
[----:B------:R-:W-:Y:S01]  /*b690*/  SHF.L.U32 R100, R104, 0x10, RZ ;  /* 0x0000001068647819 */ /* 0x000fe200000006ff */
[C---:B------:R-:W-:Y:S01]  /*b6a0*/  FMUL R3, R68.reuse, R13 ;  /* 0x0000000d44037220 */ /* 0x040fe20000400000 */
[----:B------:R-:W-:Y:S01]  /*b6b0*/  F2FP.BF16.F32.PACK_AB R7, R11, R10 ;  /* 0x0000000a0b07723e */ /* 0x000fe200000010ff */
[----:B------:R-:W-:Y:S01]  /*b6c0*/  FMUL R14, R68, R14 ;  /* 0x0000000e440e7220 */ /* 0x000fe20000400000 */
[----:B------:R-:W-:Y:S01]  /*b6d0*/  LOP3.LUT R101, R104, 0xffff0000, RZ, 0xc0, !PT ;  /* 0xffff000068657812 */ /* 0x000fe200078ec0ff */
[C---:B------:R-:W-:Y:S01]  /*b6e0*/  FMUL R15, R68.reuse, R15 ;  /* 0x0000000f440f7220 */ /* 0x040fe20000400000 */
[----:B------:R-:W-:Y:S01]  /*b6f0*/  SHF.L.U32 R102, R105, 0x10, RZ ;  /* 0x0000001069667819 */ /* 0x000fe200000006ff */
[----:B------:R-:W-:Y:S01]  /*b700*/  FFMA R0, R71, R76, R0 ;  /* 0x0000004c47007223 */ /* 0x000fe20000000000 */
[----:B------:R-:W-:Y:S01]  /*b710*/  LOP3.LUT R103, R105, 0xffff0000, RZ, 0xc0, !PT ;  /* 0xffff000069677812 */ /* 0x000fe200078ec0ff */
[----:B------:R-:W-:Y:S01]  /*b720*/  FMUL R12, R68, R16 ;  /* 0x00000010440c7220 */ /* 0x000fe20000400000 */
[C---:B------:R-:W-:Y:S01]  /*b730*/  SHF.L.U32 R104, R106.reuse, 0x10, RZ ;  /* 0x000000106a687819 */ /* 0x040fe200000006ff */
[----:B------:R-:W-:Y:S01]  /*b740*/  FFMA R3, R71, R77, R3 ;  /* 0x0000004d47037223 */ /* 0x000fe20000000003 */
[----:B------:R-:W-:Y:S01]  /*b750*/  LOP3.LUT R105, R106, 0xffff0000, RZ, 0xc0, !PT ;  /* 0xffff00006a697812 */ /* 0x000fe200078ec0ff */
[C---:B------:R-:W-:Y:S01]  /*b760*/  FMUL R13, R68.reuse, R17 ;  /* 0x00000011440d7220 */ /* 0x040fe20000400000 */
[----:B------:R-:W-:Y:S01]  /*b770*/  SHF.L.U32 R106, R107, 0x10, RZ ;  /* 0x000000106b6a7819 */ /* 0x000fe200000006ff */
[----:B------:R-:W-:Y:S01]  /*b780*/  FFMA R14, R71, R78, R14 ;  /* 0x0000004e470e7223 */ /* 0x000fe2000000000e */
[----:B------:R-:W-:Y:S01]  /*b790*/  F2FP.BF16.F32.PACK_AB R8, R3, R0 ;  /* 0x000000000308723e */ /* 0x000fe200000010ff */
[----:B------:R-:W-:Y:S01]  /*b7a0*/  FMUL R18, R68, R18 ;  /* 0x0000001244127220 */ /* 0x000fe20000400000 */
[----:B------:R-:W-:Y:S01]  /*b7b0*/  LOP3.LUT R107, R107, 0xffff0000, RZ, 0xc0, !PT ;  /* 0xffff00006b6b7812 */ /* 0x000fe200078ec0ff */
[----:B------:R-:W-:Y:S01]  /*b7c0*/  FFMA R15, R71, R79, R15 ;  /* 0x0000004f470f7223 */ /* 0x000fe2000000000f */
[----:B------:R-:W-:Y:S01]  /*b7d0*/  SHF.L.U32 R108, R112, 0x10, RZ ;  /* 0x00000010706c7819 */ /* 0x000fe200000006ff */
[----:B------:R-:W-:Y:S01]  /*b7e0*/  FMUL R19, R68, R19 ;  /* 0x0000001344137220 */ /* 0x000fe20000400000 */
[----:B------:R-:W-:Y:S01]  /*b7f0*/  LOP3.LUT R109, R112, 0xffff0000, RZ, 0xc0, !PT ;  /* 0xffff0000706d7812 */ /* 0x000fe200078ec0ff */
[----:B------:R1:W-:Y:S01]  /*b800*/  STS.128 [R164+UR46+0xc400], R4 ;  /* 0x00c40004a4007988 */ /* 0x0003e20008000c2e */
[----:B------:R-:W-:Y:S01]  /*b810*/  F2FP.BF16.F32.PACK_AB R9, R15, R14 ;  /* 0x0000000e0f09723e */ /* 0x000fe200000010ff */
[C---:B------:R-:W-:Y:S01]  /*b820*/  FFMA R12, R71.reuse, R80, R12 ;  /* 0x00000050470c7223 */ /* 0x040fe2000000000c */
[C---:B------:R-:W-:Y:S01]  /*b830*/  FFMA R13, R71.reuse, R81, R13 ;  /* 0x00000051470d7223 */ /* 0x040fe2000000000d */
[----:B------:R-:W-:Y:S01]  /*b840*/  FFMA R18, R71, R82, R18 ;  /* 0x0000005247127223 */ /* 0x000fe20000000012 */
[----:B------:R-:W-:Y:S01]  /*b850*/  SHF.L.U32 R110, R113, 0x10, RZ ;  /* 0x00000010716e7819 */ /* 0x000fe200000006ff */
[----:B------:R-:W-:Y:S01]  /*b860*/  FFMA R19, R71, R83, R19 ;  /* 0x0000005347137223 */ /* 0x000fe20000000013 */
[C---:B------:R-:W-:Y:S01]  /*b870*/  FMUL R16, R68.reuse, R20 ;  /* 0x0000001444107220 */ /* 0x040fe20000400000 */
[----:B------:R-:W-:Y:S01]  /*b880*/  F2FP.BF16.F32.PACK_AB R10, R13, R12 ;  /* 0x0000000c0d0a723e */ /* 0x000fe200000010ff */
[C---:B------:R-:W-:Y:S01]  /*b890*/  FMUL R17, R68.reuse, R21 ;  /* 0x0000001544117220 */ /* 0x040fe20000400000 */
[C---:B------:R-:W-:Y:S01]  /*b8a0*/  FMUL R22, R68.reuse, R22 ;  /* 0x0000001644167220 */ /* 0x040fe20000400000 */
[----:B------:R-:W-:Y:S01]  /*b8b0*/  F2FP.BF16.F32.PACK_AB R11, R19, R18 ;  /* 0x00000012130b723e */ /* 0x000fe200000010ff */
[C---:B------:R-:W-:Y:S01]  /*b8c0*/  FFMA R16, R71.reuse, R84, R16 ;  /* 0x0000005447107223 */ /* 0x040fe20000000010 */
[----:B------:R-:W-:Y:S01]  /*b8d0*/  FFMA R17, R71, R85, R17 ;  /* 0x0000005547117223 */ /* 0x000fe20000000011 */
[----:B------:R-:W-:Y:S01]  /*b8e0*/  LOP3.LUT R111, R113, 0xffff0000, RZ, 0xc0, !PT ;  /* 0xffff0000716f7812 */ /* 0x000fe200078ec0ff */
[----:B------:R-:W-:Y:S01]  /*b8f0*/  FFMA R22, R71, R86, R22 ;  /* 0x0000005647167223 */ /* 0x000fe20000000016 */
[----:B------:R1:W-:Y:S01]  /*b900*/  STS.128 [R163+0xc400], R8 ;  /* 0x00c40008a3007388 */ /* 0x0003e20000000c00 */
[C---:B------:R-:W-:Y:S01]  /*b910*/  FMUL R23, R68.reuse, R23 ;  /* 0x0000001744177220 */ /* 0x040fe20000400000 */
[----:B------:R-:W-:Y:S01]  /*b920*/  F2FP.BF16.F32.PACK_AB R16, R17, R16 ;  /* 0x000000101110723e */ /* 0x000fe200000010ff */
[C---:B------:R-:W-:Y:S01]  /*b930*/  FMUL R20, R68.reuse, R24 ;  /* 0x0000001844147220 */ /* 0x040fe20000400000 */
[----:B------:R-:W-:Y:S01]  /*b940*/  FMUL R21, R68, R25 ;  /* 0x0000001944157220 */ /* 0x000fe20000400000 */
[C---:B------:R-:W-:Y:S01]  /*b950*/  SHF.L.U32 R112, R114.reuse, 0x10, RZ ;  /* 0x0000001072707819 */ /* 0x040fe200000006ff */
[C---:B------:R-:W-:Y:S01]  /*b960*/  FFMA R23, R71.reuse, R87, R23 ;  /* 0x0000005747177223 */ /* 0x040fe20000000017 */
[C---:B------:R-:W-:Y:S01]  /*b970*/  FFMA R20, R71.reuse, R88, R20 ;  /* 0x0000005847147223 */ /* 0x040fe20000000014 */
[----:B------:R-:W-:Y:S01]  /*b980*/  LOP3.LUT R113, R114, 0xffff0000, RZ, 0xc0, !PT ;  /* 0xffff000072717812 */ /* 0x000fe200078ec0ff */
        /* <DEDUP_REMOVED lines=8> */
[----:B------:R-:W-:Y:S01]  /*ba10*/  SHF.L.U32 R114, R115, 0x10, RZ ;  /* 0x0000001073727819 */ /* 0x000fe200000006ff */
[----:B------:R-:W-:Y:S01]  /*ba20*/  FFMA R24, R71, R92, R24 ;  /* 0x0000005c47187223 */ /* 0x000fe20000000018 */
[C---:B------:R-:W-:Y:S01]  /*ba30*/  FMUL R25, R68.reuse, R29 ;  /* 0x0000001d44197220 */ /* 0x040fe20000400000 */
[----:B------:R-:W-:Y:S01]  /*ba40*/  LOP3.LUT R115, R115, 0xffff0000, RZ, 0xc0, !PT ;  /* 0xffff000073737812 */ /* 0x000fe200078ec0ff */
[C---:B------:R-:W-:Y:S01]  /*ba50*/  FMUL R30, R68.reuse, R30 ;  /* 0x0000001e441e7220 */ /* 0x040fe20000400000 */
[----:B------:R-:W-:Y:S01]  /*ba60*/  F2FP.BF16.F32.PACK_AB R19, R27, R26 ;  /* 0x0000001a1b13723e */ /* 0x000fe200000010ff */
[C---:B------:R-:W-:Y:S01]  /*ba70*/  FFMA R25, R71.reuse, R93, R25 ;  /* 0x0000005d47197223 */ /* 0x040fe20000000019 */
[----:B------:R-:W-:Y:S01]  /*ba80*/  FMUL R31, R68, R31 ;  /* 0x0000001f441f7220 */ /* 0x000fe20000400000 */
[----:B------:R-:W-:Y:S01]  /*ba90*/  FFMA R30, R71, R94, R30 ;  /* 0x0000005e471e7223 */ /* 0x000fe2000000001e */
[----:B------:R-:W-:Y:S01]  /*baa0*/  SHF.L.U32 R116, R120, 0x10, RZ ;  /* 0x0000001078747819 */ /* 0x000fe200000006ff */
[----:B------:R1:W-:Y:S01]  /*bab0*/  STS.128 [R162+0xc400], R16 ;  /* 0x00c40010a2007388 */ /* 0x0003e20000000c00 */
[----:B------:R-:W-:Y:S01]  /*bac0*/  F2FP.BF16.F32.PACK_AB R24, R25, R24 ;  /* 0x000000181918723e */ /* 0x000fe200000010ff */
[C---:B------:R-:W-:Y:S01]  /*bad0*/  FFMA R31, R71.reuse, R95, R31 ;  /* 0x0000005f471f7223 */ /* 0x040fe2000000001f */
[C---:B------:R-:W-:Y:S01]  /*bae0*/  FMUL R28, R68.reuse, R32 ;  /* 0x00000020441c7220 */ /* 0x040fe20000400000 */
[C---:B------:R-:W-:Y:S01]  /*baf0*/  FMUL R29, R68.reuse, R33 ;  /* 0x00000021441d7220 */ /* 0x040fe20000400000 */
[----:B------:R-:W-:Y:S01]  /*bb00*/  FMUL R34, R68, R34 ;  /* 0x0000002244227220 */ /* 0x000fe20000400000 */
[----:B------:R-:W-:Y:S01]  /*bb10*/  LOP3.LUT R117, R120, 0xffff0000, RZ, 0xc0, !PT ;  /* 0xffff000078757812 */ /* 0x000fe200078ec0ff */
[----:B------:R-:W-:Y:S01]  /*bb20*/  FFMA R28, R71, R96, R28 ;  /* 0x00000060471c7223 */ /* 0x000fe2000000001c */
[----:B------:R-:W-:Y:S01]  /*bb30*/  F2FP.BF16.F32.PACK_AB R25, R31, R30 ;  /* 0x0000001e1f19723e */ /* 0x000fe200000010ff */
[C---:B------:R-:W-:Y:S01]  /*bb40*/  FFMA R29, R71.reuse, R97, R29 ;  /* 0x00000061471d7223 */ /* 0x040fe2000000001d */
[----:B------:R-:W-:Y:S01]  /*bb50*/  FFMA R34, R71, R98, R34 ;  /* 0x0000006247227223 */ /* 0x000fe20000000022 */
[C---:B------:R-:W-:Y:S01]  /*bb60*/  FMUL R35, R68.reuse, R35 ;  /* 0x0000002344237220 */ /* 0x040fe20000400000 */
[----:B------:R-:W-:Y:S01]  /*bb70*/  SHF.L.U32 R118, R121, 0x10, RZ ;  /* 0x0000001079767819 */ /* 0x000fe200000006ff */
[C---:B------:R-:W-:Y:S01]  /*bb80*/  FMUL R32, R68.reuse, R36 ;  /* 0x0000002444207220 */ /* 0x040fe20000400000 */
[----:B------:R-:W-:Y:S01]  /*bb90*/  F2FP.BF16.F32.PACK_AB R26, R29, R28 ;  /* 0x0000001c1d1a723e */ /* 0x000fe200000010ff */
[C---:B------:R-:W-:Y:S01]  /*bba0*/  FFMA R35, R71.reuse, R99, R35 ;  /* 0x0000006347237223 */ /* 0x040fe20000000023 */
[C---:B------:R-:W-:Y:S01]  /*bbb0*/  FMUL R33, R68.reuse, R37 ;  /* 0x0000002544217220 */ /* 0x040fe20000400000 */
[----:B------:R-:W-:Y:S01]  /*bbc0*/  FFMA R32, R71, R100, R32 ;  /* 0x0000006447207223 */ /* 0x000fe20000000020 */
        /* <DEDUP_REMOVED lines=29> */
[C---:B------:R-:W-:Y:S01]  /*bda0*/  FMUL R47, R68.reuse, R47 ;  /* 0x0000002f442f7220 */ /* 0x040fe20000400000 */
[C---:B------:R-:W-:Y:S01]  /*bdb0*/  FMUL R44, R68.reuse, R48 ;  /* 0x00000030442c7220 */ /* 0x040fe20000400000 */
[----:B------:R-:W-:Y:S01]  /*bdc0*/  FMUL R45, R68, R49 ;  /* 0x00000031442d7220 */ /* 0x000fe20000400000 */
[----:B------:R1:W-:Y:S01]  /*bdd0*/  STS.128 [R149+0xc400], R32 ;  /* 0x00c4002095007388 */ /* 0x0003e20000000c00 */
[C---:B------:R-:W-:Y:S01]  /*bde0*/  SHF.L.U32 R124, R128.reuse, 0x10, RZ ;  /* 0x00000010807c7819 */ /* 0x040fe200000006ff */
[----:B------:R-:W-:Y:S01]  /*bdf0*/  FFMA R46, R71, R110, R46 ;  /* 0x0000006e472e7223 */ /* 0x000fe2000000002e */
[----:B------:R-:W-:Y:S01]  /*be00*/  F2FP.BF16.F32.PACK_AB R40, R41, R40 ;  /* 0x000000282928723e */ /* 0x000fe200000010ff */
[C---:B------:R-:W-:Y:S01]  /*be10*/  FFMA R47, R71.reuse, R111, R47 ;  /* 0x0000006f472f7223 */ /* 0x040fe2000000002f */
[C---:B------:R-:W-:Y:S01]  /*be20*/  FFMA R44, R71.reuse, R112, R44 ;  /* 0x00000070472c7223 */ /* 0x040fe2000000002c */
[----:B------:R-:W-:Y:S01]  /*be30*/  LOP3.LUT R125, R128, 0xffff0000, RZ, 0xc0, !PT ;  /* 0xffff0000807d7812 */ /* 0x000fe200078ec0ff */
[C---:B------:R-:W-:Y:S01]  /*be40*/  FFMA R45, R71.reuse, R113, R45 ;  /* 0x00000071472d7223 */ /* 0x040fe2000000002d */
        /* <DEDUP_REMOVED lines=14> */
[----:B------:R-:W-:Y:S01]  /*bf30*/  FFMA R55, R71, R119, R55 ;  /* 0x0000007747377223 */ /* 0x000fe20000000037 */
[C---:B------:R-:W-:Y:S01]  /*bf40*/  FMUL R59, R68.reuse, R59 ;  /* 0x0000003b443b7220 */ /* 0x040fe20000400000 */
[----:B------:R-:W-:Y:S01]  /*bf50*/  F2FP.BF16.F32.PACK_AB R41, R47, R46 ;  /* 0x0000002e2f29723e */ /* 0x000fe200000010ff */
[----:B------:R-:W-:Y:S01]  /*bf60*/  FFMA R52, R71, R120, R52 ;  /* 0x0000007847347223 */ /* 0x000fe20000000034 */
[----:B------:R-:W-:Y:S01]  /*bf70*/  F2FP.BF16.F32.PACK_AB R42, R45, R44 ;  /* 0x0000002c2d2a723e */ /* 0x000fe200000010ff */
[C---:B------:R-:W-:Y:S01]  /*bf80*/  FMUL R56, R68.reuse, R60 ;  /* 0x0000003c44387220 */ /* 0x040fe20000400000 */
[----:B------:R-:W-:Y:S01]  /*bf90*/  F2FP.BF16.F32.PACK_AB R43, R51, R50 ;  /* 0x00000032332b723e */ /* 0x000fe200000010ff */
[----:B------:R-:W-:Y:S01]  /*bfa0*/  FFMA R53, R71, R121, R53 ;  /* 0x0000007947357223 */ /* 0x000fe20000000035 */
[----:B------:R-:W-:Y:S01]  /*bfb0*/  SHF.L.U32 R126, R129, 0x10, RZ ;  /* 0x00000010817e7819 */ /* 0x000fe200000006ff */
[C---:B------:R-:W-:Y:S01]  /*bfc0*/  FMUL R57, R68.reuse, R61 ;  /* 0x0000003d44397220 */ /* 0x040fe20000400000 */
[----:B------:R-:W-:Y:S01]  /*bfd0*/  FFMA R58, R71, R122, R58 ;  /* 0x0000007a473a7223 */ /* 0x000fe2000000003a */
[----:B------:R1:W-:Y:S01]  /*bfe0*/  STS.128 [R160+0xc400], R40 ;  /* 0x00c40028a0007388 */ /* 0x0003e20000000c00 */
[----:B------:R-:W-:Y:S01]  /*bff0*/  LOP3.LUT R127, R129, 0xffff0000, RZ, 0xc0, !PT ;  /* 0xffff0000817f7812 */ /* 0x000fe200078ec0ff */
[----:B------:R-:W-:Y:S01]  /*c000*/  FMUL R62, R68, R62 ;  /* 0x0000003e443e7220 */ /* 0x000fe20000400000 */
[C---:B------:R-:W-:Y:S01]  /*c010*/  FFMA R59, R71.reuse, R123, R59 ;  /* 0x0000007b473b7223 */ /* 0x040fe2000000003b */
[----:B------:R-:W-:Y:S01]  /*c020*/  SHF.L.U32 R128, R130, 0x10, RZ ;  /* 0x0000001082807819 */ /* 0x000fe200000006ff */
[----:B------:R-:W-:Y:S01]  /*c030*/  FMUL R63, R68, R63 ;  /* 0x0000003f443f7220 */ /* 0x000fe20000400000 */
[C---:B------:R-:W-:Y:S01]  /*c040*/  FFMA R56, R71.reuse, R124, R56 ;  /* 0x0000007c47387223 */ /* 0x040fe20000000038 */
[----:B------:R-:W-:Y:S01]  /*c050*/  LOP3.LUT R129, R130, 0xffff0000, RZ, 0xc0, !PT ;  /* 0xffff000082817812 */ /* 0x000fe200078ec0ff */
[C---:B------:R-:W-:Y:S01]  /*c060*/  FMUL R60, R68.reuse, R64 ;  /* 0x00000040443c7220 */ /* 0x040fe20000400000 */
[----:B------:R-:W-:Y:S01]  /*c070*/  FFMA R57, R71, R125, R57 ;  /* 0x0000007d47397223 */ /* 0x000fe20000000039 */
[----:B------:R-:W-:Y:S01]  /*c080*/  SHF.L.U32 R130, R131, 0x10, RZ ;  /* 0x0000001083827819 */ /* 0x000fe200000006ff */
[C---:B------:R-:W-:Y:S01]  /*c090*/  FMUL R61, R68.reuse, R65 ;  /* 0x00000041443d7220 */ /* 0x040fe20000400000 */
        /* <DEDUP_REMOVED lines=17> */
[----:B------:R-:W-:Y:S02]  /*c1b0*/  F2FP.BF16.F32.PACK_AB R59, R67, R66 ;  /* 0x00000042433b723e */ /* 0x000fe400000010ff */
[----:B------:R-:W-:Y:S03]  /*c1c0*/  ISETP.NE.AND P0, PT, R154, RZ, PT ;  /* 0x000000ff9a00720c */ /* 0x000fe60003f05270 */
[----:B------:R1:W-:Y:S01]  /*c1d0*/  STS.128 [R158+0xc400], R56 ;  /* 0x00c400389e007388 */ /* 0x0003e20000000c00 */
[----:B------:R-:W-:Y:S01]  /*c1e0*/  @!PT LDS RZ, [RZ] ;  /* 0x00000000fffff984 */ /* 0x000fe20000000800 */
[----:B------:R-:W-:Y:S01]  /*c1f0*/  @!PT LDS RZ, [RZ] ;  /* 0x00000000fffff984 */ /* 0x000fe20000000800 */
[----:B------:R-:W-:Y:S01]  /*c200*/  @!PT LDS RZ, [RZ] ;  /* 0x00000000fffff984 */ /* 0x000fe20000000800 */
[----:B------:R-:W-:Y:S01]  /*c210*/  @!PT LDS RZ, [RZ] ;  /* 0x00000000fffff984 */ /* 0x000fe20000000800 */
[----:B------:R2:W-:Y:S07]  /*c220*/  MEMBAR.ALL.CTA ;  /* 0x0000000000007992 */ /* 0x0005ee0000008000 */
[----:B--2---:R-:W2:Y:S02]  /*c230*/  FENCE.VIEW.ASYNC.S ;  /* 0x00000000000073c6 */ /* 0x004ea40000000000 */
[----:B--2---:R-:W-:Y:S06]  /*c240*/  BAR.SYNC.DEFER_BLOCKING 0x1, 0x80 ;  /* 0x0042000000007b1d */ /* 0x004fec0000010000 */
[----:B------:R-:W-:Y:S05]  /*c250*/  @P0 BRA `(.L_x_144) ;  /* 0x0000000000280947 */ /* 0x000fea0003800000 */
[----:B------:R-:W2:Y:S01]  /*c260*/  LDCU.64 UR6, c[0x0][0x348] ;  /* 0x00006900ff0677ac */ /* 0x000ea20008000a00 */
[----:B------:R-:W-:Y:S02]  /*c270*/  UIADD3 UR9, UPT, UPT, UR53, UR40, URZ ;  /* 0x0000002835097290 */ /* 0x000fe4000fffe0ff */
[----:B------:R-:W-:Y:S01]  /*c280*/  UIADD3 UR8, UPT, UPT, UR46, 0xc400, URZ ;  /* 0x0000c4002e087890 */ /* 0x000fe2000fffe0ff */
[----:B------:R-:W-:Y:S01]  /*c290*/  UMOV UR10, UR50 ;  /* 0x00000032000a7c82 */ /* 0x000fe20008000000 */
[----:B------:R-:W-:Y:S01]  /*c2a0*/  UMOV UR11, UR36 ;  /* 0x00000024000b7c82 */ /* 0x000fe20008000000 */
[----:B--2---:R-:W-:Y:S04]  /*c2b0*/  UIADD3 UR4, UP0, UPT, UR6, 0xa80, URZ ;  /* 0x00000a8006047890 */ /* 0x004fe8000ff1e0ff */
[----:B------:R-:W-:Y:S09]  /*c2c0*/  UIADD3.X UR5, UPT, UPT, URZ, UR7, URZ, UP0, !UPT ;  /* 0x00000007ff057290 */ /* 0x000ff200087fe4ff */
[----:B------:R2:W-:Y:S01]  /*c2d0*/  UTMASTG.3D [UR8], [UR4] ;  /* 0x00000008040073b5 */ /* 0x0005e20008010000 */
[----:B------:R0:W-:Y:S01]  /*c2e0*/  UTMACMDFLUSH ;  /* 0x00000000000079b7 */ /* 0x0001e20000000000 */
[----:B--2---:R-:W-:Y:S04]  /*c2f0*/  DEPBAR.LE SB0, 0x1 ;  /* 0x000080400000791a */ /* 0x004fe80000000000 */
.L_x_144:
[----:B------:R-:W-:Y:S05]  /*c300*/  BSYNC.RECONVERGENT B0 ;  /* 0x0000000000007941 */ /* 0x000fea0003800200 */
.L_x_143:
[----:B------:R-:W-:Y:S01]  /*c310*/  BAR.SYNC.DEFER_BLOCKING 0x1, 0x80 ;  /* 0x0042000000007b1d */ /* 0x000fe20000010000 */
[----:B------:R-:W-:Y:S09]  /*c320*/  UISETP.NE.AND UP0, UPT, UR54, -0x4, UPT ;  /* 0xfffffffc3600788c */ /* 0x000ff2000bf05270 */
[----:B------:R-:W-:Y:S05]  /*c330*/  BRA.U !UP0, `(.L_x_145) ;  /* 0x0000000108247547 */ /* 0x000fea000b800000 */
[----:B------:R-:W-:Y:S01]  /*c340*/  ISETP.NE.AND P0, PT, R157, RZ, PT ;  /* 0x000000ff9d00720c */ /* 0x000fe20003f05270 */
[----:B------:R-:W-:Y:S01]  /*c350*/  IMAD.U32 R0, RZ, RZ, UR52 ;  /* 0x00000034ff007e24 */ /* 0x000fe2000f8e00ff */
[----:B------:R-:W-:Y:S04]  /*c360*/  UIADD3 UR4, UPT, UPT, UR52, 0x1, URZ ;  /* 0x0000000134047890 */ /* 0x000fe8000fffe0ff */
[----:B------:R-:W-:Y:S04]  /*c370*/  UISETP.NE.AND UP0, UPT, UR4, 0x4, UPT ;  /* 0x000000040400788c */ /* 0x000fe8000bf05270 */
[----:B------:R-:W-:Y:S03]  /*c380*/  USEL UR52, UR4, URZ, UP0 ;  /* 0x000000ff04347287 */ /* 0x000fe60008000000 */
[----:B------:R-:W-:Y:S05]  /*c390*/  @P0 LEA R0, R0, UR46, 0x3 ;  /* 0x0000002e00000c11 */ /* 0x000fea000f8e18ff */
[----:B------:R-:W-:Y:S05]  /*c3a0*/  @P0 VIADD R0, R0, 0x60 ;  /* 0x0000006000000836 */ /* 0x000fea0000000000 */
[----:B------:R-:W-:Y:S04]  /*c3b0*/  @P0 PRMT R0, R165, 0x654, R0 ;  /* 0x00000654a5000816 */ /* 0x000fe80000000000 */
[----:B------:R2:W-:Y:S03]  /*c3c0*/  @P0 SYNCS.ARRIVE.TRANS64.RED.A1T0 RZ, [R0+URZ], RZ ;  /* 0x000000ff00ff09a7 */ /* 0x0005e600081004ff */
.L_x_145:
[----:B------:R-:W-:Y:S01]  /*c3d0*/  R2UR UR6, R156 ;  /* 0x000000009c0672ca */ /* 0x000fe200000e0000 */
[----:B------:R-:W-:Y:S01]  /*c3e0*/  UIADD3 UR54, UPT, UPT, UR54, 0x4, URZ ;  /* 0x0000000436367890 */ /* 0x000fe2000fffe0ff */
[----:B------:R-:W-:Y:S01]  /*c3f0*/  R2UR UR5, R144 ;  /* 0x00000000900572ca */ /* 0x000fe200000e0000 */
[----:B------:R-:W-:Y:S01]  /*c400*/  ULOP3.LUT UR39, UR39, 0x1, URZ, 0x3c, !UPT ;  /* 0x0000000127277892 */ /* 0x000fe2000f8e3cff */
[----:B------:R-:W-:Y:S01]  /*c410*/  R2UR UR4, R145 ;  /* 0x00000000910472ca */ /* 0x000fe200000e0000 */
[----:B------:R-:W-:Y:S01]  /*c420*/  UMOV UR36, UR63 ;  /* 0x0000003f00247c82 */ /* 0x000fe20008000000 */
[C---:B------:R-:W-:Y:S04]  /*c430*/  ISETP.NE.AND P0, PT, R148.reuse, 0x2, PT ;  /* 0x000000029400780c */ /* 0x040fe80003f05270 */
[----:B--2---:R-:W-:Y:S02]  /*c440*/  SEL R0, RZ, 0x1, P0 ;  /* 0x00000001ff007807 */ /* 0x004fe40000000000 */
[----:B------:R-:W-:Y:S01]  /*c450*/  SEL R148, R148, RZ, P0 ;  /* 0x000000ff94947207 */ /* 0x000fe20000000000 */
[----:B------:R-:W-:Y:S01]  /*c460*/  UISETP.NE.AND UP0, UPT, UR6, URZ, UPT ;  /* 0x000000ff0600728c */ /* 0x000fe2000bf05270 */
[----:B------:R-:W-:Y:S01]  /*c470*/  LOP3.LUT R150, R150, R0, RZ, 0x3c, !PT ;  /* 0x0000000096967212 */ /* 0x000fe200078e3cff */
[----:B------:R-:W-:Y:S02]  /*c480*/  UIADD3 UR16, UPT, UPT, UR37, UR5, URZ ;  /* 0x0000000525107290 */ /* 0x000fe4000fffe0ff */
[----:B------:R-:W-:Y:S05]  /*c490*/  UIADD3 UR20, UPT, UPT, UR38, UR4, URZ ;  /* 0x0000000426147290 */ /* 0x000fea000fffe0ff */
[----:B------:R-:W-:Y:S07]  /*c4a0*/  BRA.U UP0, `(.L_x_146) ;  /* 0xffffff9d00a47547 */ /* 0x000fee000b83ffff */
[----:B------:R-:W2:Y:S01]  /*c4b0*/  S2UR UR4, SR_CgaCtaId ;  /* 0x00000000000479c3 */ /* 0x000ea20000008800 */
[----:B------:R-:W3:Y:S01]  /*c4c0*/  LDCU.64 UR6, c[0x0][0xc90] ;  /* 0x00019200ff0677ac */ /* 0x000ee20008000a00 */
[----:B------:R-:W-:Y:S01]  /*c4d0*/  UIADD3 UR8, UPT, UPT, UR46, 0xe0, URZ ;  /* 0x000000e02e087890 */ /* 0x000fe2000fffe0ff */
[----:B---3--:R-:W-:-:S04]  /*c4e0*/  ISETP.NE.U32.AND P1, PT, RZ, UR6, PT ;  /* 0x00000006ff007c0c */ /* 0x008fc8000bf25070 */
[----:B------:R-:W-:Y:S01]  /*c4f0*/  ISETP.NE.AND.EX P0, PT, RZ, UR7, PT, P1 ;  /* 0x00000007ff007c0c */ /* 0x000fe2000bf05310 */
[----:B--2---:R-:W-:Y:S01]  /*c500*/  ULOP3.LUT UR9, UR4, 0x1, URZ, 0x3c, !UPT ;  /* 0x0000000104097892 */ /* 0x004fe2000f8e3cff */
[----:B------:R-:W2:Y:S03]  /*c510*/  LDCU.64 UR4, c[0x0][0xc88] ;  /* 0x00019100ff0477ac */ /* 0x000ea60008000a00 */
[----:B------:R-:W-:-:S09]  /*c520*/  UPRMT UR8, UR9, 0x654, UR8 ;  /* 0x0000065409087896 */ /* 0x000fd20008000008 */
[----:B------:R-:W-:Y:S01]  /*c530*/  SYNCS.ARRIVE.TRANS64.RED.A1T0 RZ, [UR8], RZ ;  /* 0x000000ffffff79a7 */ /* 0x000fe20008100408 */
[----:B--2---:R-:W-:Y:S01]  /*c540*/  ISETP.NE.U32.AND P2, PT, RZ, UR4, PT ;  /* 0x00000004ff007c0c */ /* 0x004fe2000bf45070 */
[----:B------:R-:W-:Y:S03]  /*c550*/  SYNCS.ARRIVE.TRANS64.A1T0 RZ, [UR46+0xe0], RZ ;  /* 0x0000e0ffffff79a7 */ /* 0x000fe6000810002e */
[----:B------:R-:W-:-:S13]  /*c560*/  ISETP.NE.AND.EX P2, PT, RZ, UR5, PT, P2 ;  /* 0x00000005ff007c0c */ /* 0x000fda000bf45320 */
[----:B------:R-:W-:Y:S05]  /*c570*/  @P2 BRA P0, `(.L_x_147) ;  /* 0x00000000003c2947 */ /* 0x000fea0000000000 */
[----:B------:R-:W-:-:S13]  /*c580*/  ISETP.NE.AND.EX P1, PT, RZ, UR7, PT, P1 ;  /* 0x00000007ff007c0c */ /* 0x000fda000bf25310 */
[----:B------:R-:W-:Y:S05]  /*c590*/  @P1 BRA `(.L_x_148) ;  /* 0x00000000000c1947 */ /* 0x000fea0003800000 */
[----:B------:R-:W-:-:S13]  /*c5a0*/  FSETP.NEU.AND P0, PT, R71, RZ, PT ;  /* 0x000000ff4700720b */ /* 0x000fda0003f0d000 */
[----:B------:R-:W-:Y:S05]  /*c5b0*/  @!P0 EXIT ;  /* 0x000000000000894d */ /* 0x000fea0003800000 */
[----:B------:R-:W-:Y:S05]  /*c5c0*/  BRA `(.L_x_147) ;  /* 0x0000000000287947 */ /* 0x000fea0003800000 */
.L_x_148:
[----:B------:R-:W-:Y:S01]  /*c5d0*/  ISETP.NE.AND P0, PT, R147, RZ, PT ;  /* 0x000000ff9300720c */ /* 0x000fe20003f05270 */
[----:B------:R-:W-:-:S12]  /*c5e0*/  BSSY.RECONVERGENT B0, `(.L_x_147) ;  /* 0x0000008000007945 */ /* 0x000fd80003800200 */
[----:B------:R-:W-:Y:S05]  /*c5f0*/  @P0 BRA `(.L_x_149) ;  /* 0x0000000000100947 */ /* 0x000fea0003800000 */
[----:B------:R-:W-:-:S04]  /*c600*/  ISETP.NE.U32.AND P0, PT, RZ, UR4, PT ;  /* 0x00000004ff007c0c */ /* 0x000fc8000bf05070 */
[----:B------:R-:W-:-:S13]  /*c610*/  ISETP.NE.AND.EX P0, PT, RZ, UR5, PT, P0 ;  /* 0x00000005ff007c0c */ /* 0x000fda000bf05300 */
[----:B------:R-:W-:Y:S05]  /*c620*/  @!P0 EXIT ;  /* 0x000000000000894d */ /* 0x000fea0003800000 */
[----:B------:R-:W-:Y:S05]  /*c630*/  BRA `(.L_x_150) ;  /* 0x0000000000087947 */ /* 0x000fea0003800000 */
.L_x_149:
[----:B------:R-:W-:-:S13]  /*c640*/  FSETP.NEU.AND P0, PT, R71, RZ, PT ;  /* 0x000000ff4700720b */ /* 0x000fda0003f0d000 */
[----:B------:R-:W-:Y:S05]  /*c650*/  @!P0 EXIT ;  /* 0x000000000000894d */ /* 0x000fea0003800000 */
.L_x_150:
[----:B------:R-:W-:Y:S05]  /*c660*/  BSYNC.RECONVERGENT B0 ;  /* 0x0000000000007941 */ /* 0x000fea0003800200 */
.L_x_147:
[----:B------:R-:W2:Y:S01]  /*c670*/  S2UR UR7, SR_CgaCtaId ;  /* 0x00000000000779c3 */ /* 0x000ea20000008800 */
[----:B------:R-:W-:Y:S01]  /*c680*/  ULEA UR6, UR52, UR46, 0x3 ;  /* 0x0000002e34067291 */ /* 0x000fe2000f8e18ff */
[----:B------:R-:W-:-:S04]  /*c690*/  DEPBAR.LE SB0, 0x0 ;  /* 0x000080000000791a */ /* 0x000fc80000000000 */
[----:B------:R-:W-:-:S04]  /*c6a0*/  UIADD3 UR6, UPT, UPT, UR6, 0x60, URZ ;  /* 0x0000006006067890 */ /* 0x000fc8000fffe0ff */
[----:B--2---:R-:W-:-:S09]  /*c6b0*/  UPRMT UR6, UR7, 0x654, UR6 ;  /* 0x0000065407067896 */ /* 0x004fd20008000006 */
[----:B------:R-:W-:Y:S01]  /*c6c0*/  SYNCS.ARRIVE.TRANS64.RED.A1T0 RZ, [UR6], RZ ;  /* 0x000000ffffff79a7 */ /* 0x000fe20008100406 */
[----:B------:R-:W-:Y:S05]  /*c6d0*/  EXIT ;  /* 0x000000000000794d */ /* 0x000fea0003800000 */
.L_x_24:
[----:B-1----:R1:W2:Y:S02]  /*c6e0*/  SYNCS.PHASECHK.TRANS64.TRYWAIT P0, [R0+URZ+0xd0], R2 ;  /* 0x0000d002000075a7 */ /* 0x0022a400080011ff */
[----:B--2---:R-:W-:Y:S05]  /*c6f0*/  @!P0 NANOSLEEP.SYNCS 0x989680 ;  /* 0x009896800000895d */ /* 0x004fea0003900000 */
[----:B------:R-:W2:Y:S02]  /*c700*/  @!P0 SYNCS.PHASECHK.TRANS64 P0, [R0+URZ+0xd0], R2 ;  /* 0x0000d002000085a7 */ /* 0x000ea400080010ff */
[----:B--2---:R-:W-:Y:S05]  /*c710*/  @!P0 BRA `(.L_x_24) ;  /* 0xfffffffc00f08947 */ /* 0x004fea000383ffff */
[----:B------:R-:W-:Y:S05]  /*c720*/  BRA `(.L_x_151) ;  /* 0xffffff5400447947 */ /* 0x000fea000383ffff */
.L_x_27:
[----:B-1----:R-:W-:-:S07]  /*c730*/  MOV R0, UR5 ;  /* 0x0000000500007c02 */ /* 0x002fce0008000f00 */
.L_x_152:
[----:B-1----:R1:W2:Y:S02]  /*c740*/  SYNCS.PHASECHK.TRANS64.TRYWAIT P0, [R0+URZ+0x20], R3 ;  /* 0x00002003000075a7 */ /* 0x0022a400080011ff */
[----:B--2---:R-:W-:Y:S05]  /*c750*/  @!P0 NANOSLEEP.SYNCS 0x989680 ;  /* 0x009896800000895d */ /* 0x004fea0003900000 */
[----:B------:R-:W2:Y:S02]  /*c760*/  @!P0 SYNCS.PHASECHK.TRANS64 P0, [R0+URZ+0x20], R3 ;  /* 0x00002003000085a7 */ /* 0x000ea400080010ff */
[----:B--2---:R-:W-:Y:S05]  /*c770*/  @!P0 BRA `(.L_x_152) ;  /* 0xfffffffc00f08947 */ /* 0x004fea000383ffff */
[----:B------:R-:W-:Y:S05]  /*c780*/  BRA `(.L_x_26) ;  /* 0xffffff5400a87947 */ /* 0x000fea000383ffff */
.L_x_36:
[----:B-1----:R-:W-:-:S07]  /*c790*/  MOV R0, UR6 ;  /* 0x0000000600007c02 */ /* 0x002fce0008000f00 */
.L_x_153:
[----:B-1----:R1:W2:Y:S02]  /*c7a0*/  SYNCS.PHASECHK.TRANS64.TRYWAIT P0, [R0+URZ+0x20], R3 ;  /* 0x00002003000075a7 */ /* 0x0022a400080011ff */
[----:B--2---:R-:W-:Y:S05]  /*c7b0*/  @!P0 NANOSLEEP.SYNCS 0x989680 ;  /* 0x009896800000895d */ /* 0x004fea0003900000 */
[----:B------:R-:W2:Y:S02]  /*c7c0*/  @!P0 SYNCS.PHASECHK.TRANS64 P0, [R0+URZ+0x20], R3 ;  /* 0x00002003000085a7 */ /* 0x000ea400080010ff */
[----:B--2---:R-:W-:Y:S05]  /*c7d0*/  @!P0 BRA `(.L_x_153) ;  /* 0xfffffffc00f08947 */ /* 0x004fea000383ffff */
[----:B------:R-:W-:Y:S05]  /*c7e0*/  BRA `(.L_x_35) ;  /* 0xffffff5800c47947 */ /* 0x000fea000383ffff */
.L_x_43:
[----:B-1----:R1:W4:Y:S02]  /*c7f0*/  SYNCS.PHASECHK.TRANS64.TRYWAIT P0, [R3+URZ+0x90], R0 ;  /* 0x00009000030075a7 */ /* 0x00232400080011ff */
[----:B----4-:R-:W-:Y:S05]  /*c800*/  @!P0 NANOSLEEP.SYNCS 0x989680 ;  /* 0x009896800000895d */ /* 0x010fea0003900000 */
[----:B------:R-:W4:Y:S02]  /*c810*/  @!P0 SYNCS.PHASECHK.TRANS64 P0, [R3+URZ+0x90], R0 ;  /* 0x00009000030085a7 */ /* 0x000f2400080010ff */
[----:B----4-:R-:W-:Y:S05]  /*c820*/  @!P0 BRA `(.L_x_43) ;  /* 0xfffffffc00f08947 */ /* 0x010fea000383ffff */
[----:B------:R-:W-:Y:S05]  /*c830*/  BRA `(.L_x_154) ;  /* 0xffffff5c00bc7947 */ /* 0x000fea000383ffff */
.L_x_47:
[----:B------:R-:W-:-:S07]  /*c840*/  MOV R0, UR4 ;  /* 0x0000000400007c02 */ /* 0x000fce0008000f00 */
.L_x_155:
[----:B-1----:R1:W2:Y:S02]  /*c850*/  SYNCS.PHASECHK.TRANS64.TRYWAIT P0, [R0+URZ], R2 ;  /* 0x00000002000075a7 */ /* 0x0022a400080011ff */
[----:B--2---:R-:W-:Y:S05]  /*c860*/  @!P0 NANOSLEEP.SYNCS 0x989680 ;  /* 0x009896800000895d */ /* 0x004fea0003900000 */
[----:B------:R-:W2:Y:S02]  /*c870*/  @!P0 SYNCS.PHASECHK.TRANS64 P0, [R0+URZ], R2 ;  /* 0x00000002000085a7 */ /* 0x000ea400080010ff */
[----:B--2---:R-:W-:Y:S05]  /*c880*/  @!P0 BRA `(.L_x_155) ;  /* 0xfffffffc00f08947 */ /* 0x004fea000383ffff */
[----:B------:R-:W-:Y:S05]  /*c890*/  BRA `(.L_x_156) ;  /* 0xffffff6400687947 */ /* 0x000fea000383ffff */
.L_x_48:
[----:B------:R-:W-:-:S07]  /*c8a0*/  MOV R0, UR5 ;  /* 0x0000000500007c02 */ /* 0x000fce0008000f00 */
.L_x_157:
[----:B-1----:R1:W2:Y:S02]  /*c8b0*/  SYNCS.PHASECHK.TRANS64.TRYWAIT P0, [R0+URZ], R3 ;  /* 0x00000003000075a7 */ /* 0x0022a400080011ff */
[----:B--2---:R-:W-:Y:S05]  /*c8c0*/  @!P0 NANOSLEEP.SYNCS 0x989680 ;  /* 0x009896800000895d */ /* 0x004fea0003900000 */
[----:B------:R-:W2:Y:S02]  /*c8d0*/  @!P0 SYNCS.PHASECHK.TRANS64 P0, [R0+URZ], R3 ;  /* 0x00000003000085a7 */ /* 0x000ea400080010ff */
[----:B--2---:R-:W-:Y:S05]  /*c8e0*/  @!P0 BRA `(.L_x_157) ;  /* 0xfffffffc00f08947 */ /* 0x004fea000383ffff */
[----:B------:R-:W-:Y:S05]  /*c8f0*/  BRA `(.L_x_158) ;  /* 0xffffff6400747947 */ /* 0x000fea000383ffff */
.L_x_49:
[----:B------:R-:W-:-:S07]  /*c900*/  MOV R0, UR5 ;  /* 0x0000000500007c02 */ /* 0x000fce0008000f00 */
.L_x_159:
[----:B-1----:R1:W2:Y:S02]  /*c910*/  SYNCS.PHASECHK.TRANS64.TRYWAIT P0, [R0+URZ], R3 ;  /* 0x00000003000075a7 */ /* 0x0022a400080011ff */
[----:B--2---:R-:W-:Y:S05]  /*c920*/  @!P0 NANOSLEEP.SYNCS 0x989680 ;  /* 0x009896800000895d */ /* 0x004fea0003900000 */
[----:B------:R-:W2:Y:S02]  /*c930*/  @!P0 SYNCS.PHASECHK.TRANS64 P0, [R0+URZ], R3 ;  /* 0x00000003000085a7 */ /* 0x000ea400080010ff */
[----:B--2---:R-:W-:Y:S05]  /*c940*/  @!P0 BRA `(.L_x_159) ;  /* 0xfffffffc00f08947 */ /* 0x004fea000383ffff */
[----:B------:R-:W-:Y:S05]  /*c950*/  BRA `(.L_x_160) ;  /* 0xffffff6400807947 */ /* 0x000fea000383ffff */
.L_x_52:
[----:B-1----:R1:W2:Y:S02]  /*c960*/  SYNCS.PHASECHK.TRANS64.TRYWAIT P0, [R2+URZ+0xc0], R4 ;  /* 0x0000c004020075a7 */ /* 0x0022a400080011ff */
[----:B--2---:R-:W-:Y:S05]  /*c970*/  @!P0 NANOSLEEP.SYNCS 0x989680 ;  /* 0x009896800000895d */ /* 0x004fea0003900000 */
[----:B------:R-:W2:Y:S02]  /*c980*/  @!P0 SYNCS.PHASECHK.TRANS64 P0, [R2+URZ+0xc0], R4 ;  /* 0x0000c004020085a7 */ /* 0x000ea400080010ff */
[----:B--2---:R-:W-:Y:S05]  /*c990*/  @!P0 BRA `(.L_x_52) ;  /* 0xfffffffc00f08947 */ /* 0x004fea000383ffff */
[----:B------:R-:W-:Y:S05]  /*c9a0*/  BRA `(.L_x_161) ;  /* 0xffffff6400e47947 */ /* 0x000fea000383ffff */
.L_x_53:
[----:B------:R-:W-:-:S07]  /*c9b0*/  MOV R2, UR4 ;  /* 0x0000000400027c02 */ /* 0x000fce0008000f00 */
.L_x_162:
[----:B-1----:R1:W2:Y:S02]  /*c9c0*/  SYNCS.PHASECHK.TRANS64.TRYWAIT P0, [R2+URZ+0xa0], R5 ;  /* 0x0000a005020075a7 */ /* 0x0022a400080011ff */
[----:B--2---:R-:W-:Y:S05]  /*c9d0*/  @!P0 NANOSLEEP.SYNCS 0x989680 ;  /* 0x009896800000895d */ /* 0x004fea0003900000 */
[----:B------:R-:W2:Y:S02]  /*c9e0*/  @!P0 SYNCS.PHASECHK.TRANS64 P0, [R2+URZ+0xa0], R5 ;  /* 0x0000a005020085a7 */ /* 0x000ea400080010ff */
[----:B--2---:R-:W-:Y:S05]  /*c9f0*/  @!P0 BRA `(.L_x_162) ;  /* 0xfffffffc00f08947 */ /* 0x004fea000383ffff */
[----:B------:R-:W-:Y:S05]  /*ca00*/  BRA `(.L_x_163) ;  /* 0xffffff6400f47947 */ /* 0x000fea000383ffff */
.L_x_54:
[----:B-1----:R1:W2:Y:S02]  /*ca10*/  SYNCS.PHASECHK.TRANS64.TRYWAIT P1, [R2+URZ+0x90], R4 ;  /* 0x00009004020075a7 */ /* 0x0022a400080211ff */
[----:B--2---:R-:W-:Y:S05]  /*ca20*/  @!P1 NANOSLEEP.SYNCS 0x989680 ;  /* 0x009896800000995d */ /* 0x004fea0003900000 */
[----:B------:R-:W2:Y:S02]  /*ca30*/  @!P1 SYNCS.PHASECHK.TRANS64 P1, [R2+URZ+0x90], R4 ;  /* 0x00009004020095a7 */ /* 0x000ea400080210ff */
[----:B--2---:R-:W-:Y:S05]  /*ca40*/  @!P1 BRA `(.L_x_54) ;  /* 0xfffffffc00f09947 */ /* 0x004fea000383ffff */
[----:B------:R-:W-:Y:S05]  /*ca50*/  BRA `(.L_x_164) ;  /* 0xffffff6800247947 */ /* 0x000fea000383ffff */
.L_x_57:
[----:B------:R-:W-:-:S07]  /*ca60*/  MOV R0, UR4 ;  /* 0x0000000400007c02 */ /* 0x000fce0008000f00 */
.L_x_165:
[----:B-1----:R1:W2:Y:S02]  /*ca70*/  SYNCS.PHASECHK.TRANS64.TRYWAIT P0, [R0+URZ+0xa0], R2 ;  /* 0x0000a002000075a7 */ /* 0x0022a400080011ff */
[----:B--2---:R-:W-:Y:S05]  /*ca80*/  @!P0 NANOSLEEP.SYNCS 0x989680 ;  /* 0x009896800000895d */ /* 0x004fea0003900000 */
[----:B------:R-:W2:Y:S02]  /*ca90*/  @!P0 SYNCS.PHASECHK.TRANS64 P0, [R0+URZ+0xa0], R2 ;  /* 0x0000a002000085a7 */ /* 0x000ea400080010ff */
[----:B--2---:R-:W-:Y:S05]  /*caa0*/  @!P0 BRA `(.L_x_165) ;  /* 0xfffffffc00f08947 */ /* 0x004fea000383ffff */
[----:B------:R-:W-:Y:S05]  /*cab0*/  BRA `(.L_x_56) ;  /* 0xffffff6800787947 */ /* 0x000fea000383ffff */
.L_x_66:
[----:B-1----:R-:W-:-:S04]  /*cac0*/  MOV R5, UR5 ;  /* 0x0000000500057c02 */ /* 0x002fc80008000f00 */
[----:B------:R1:W2:Y:S03]  /*cad0*/  SYNCS.PHASECHK.TRANS64.TRYWAIT P0, [R5+URZ+0x8], R6 ;  /* 0x00000806050075a7 */ /* 0x0002a600080011ff */
[----:B--2---:R-:W-:Y:S05]  /*cae0*/  @!P0 NANOSLEEP.SYNCS 0x989680 ;  /* 0x009896800000895d */ /* 0x004fea0003900000 */
[----:B------:R-:W2:Y:S02]  /*caf0*/  @!P0 SYNCS.PHASECHK.TRANS64 P0, [R5+URZ+0x8], R6 ;  /* 0x00000806050085a7 */ /* 0x000ea400080010ff */
[----:B--2---:R-:W-:Y:S05]  /*cb00*/  @!P0 BRA `(.L_x_66) ;  /* 0xfffffffc00ec8947 */ /* 0x004fea000383ffff */
[----:B------:R-:W-:Y:S05]  /*cb10*/  BRA `(.L_x_65) ;  /* 0xffffff6c00387947 */ /* 0x000fea000383ffff */
.L_x_68:
[----:B------:R-:W-:Y:S01]  /*cb20*/  BSSY B0, `(.L_x_166) ;  /* 0x0000006000007945 */ /* 0x000fe20003800000 */
[----:B------:R-:W-:-:S07]  /*cb30*/  MOV R15, 0xffffffff ;  /* 0xffffffff000f7802 */ /* 0x000fce0000000f00 */
[----:B-1---5:R-:W-:Y:S05]  /*cb40*/  WARPSYNC.COLLECTIVE R15, `(.L_x_167) ;  /* 0x000000000f0c7348 */ /* 0x022fea0003c00000 */
[----:B------:R-:W-:Y:S02]  /*cb50*/  ELECT P6, UR79, PT ;  /* 0x00000000004f782f */ /* 0x000fe400038c0000 */
[----:B------:R-:W-:Y:S01]  /*cb60*/  MOV R14, UR79 ;  /* 0x0000004f000e7c02 */ /* 0x000fe20008000f00 */
[----:B-1---5:R-:W-:Y:S10]  /*cb70*/  ENDCOLLECTIVE ;  /* 0x000000000000791b */ /* 0x022ff40003800000 */
.L_x_167:
[----:B------:R-:W-:Y:S05]  /*cb80*/  BSYNC B0 ;  /* 0x0000000000007941 */ /* 0x000fea0003800000 */
.L_x_166:
[----:B------:R-:W-:Y:S05]  /*cb90*/  BRA `(.L_x_168) ;  /* 0xffffff6c00687947 */ /* 0x000fea000383ffff */
.L_x_70:
[----:B-1----:R-:W-:-:S04]  /*cba0*/  MOV R0, UR5 ;  /* 0x0000000500007c02 */ /* 0x002fc80008000f00 */
[----:B------:R1:W2:Y:S03]  /*cbb0*/  SYNCS.PHASECHK.TRANS64.TRYWAIT P0, [R0+URZ+0x8], R4 ;  /* 0x00000804000075a7 */ /* 0x0002a600080011ff */
[----:B--2---:R-:W-:Y:S05]  /*cbc0*/  @!P0 NANOSLEEP.SYNCS 0x989680 ;  /* 0x009896800000895d */ /* 0x004fea0003900000 */
[----:B------:R-:W2:Y:S02]  /*cbd0*/  @!P0 SYNCS.PHASECHK.TRANS64 P0, [R0+URZ+0x8], R4 ;  /* 0x00000804000085a7 */ /* 0x000ea400080010ff */
[----:B--2---:R-:W-:Y:S05]  /*cbe0*/  @!P0 BRA `(.L_x_70) ;  /* 0xfffffffc00ec8947 */ /* 0x004fea000383ffff */
[----:B------:R-:W-:Y:S05]  /*cbf0*/  BRA `(.L_x_69) ;  /* 0xffffff6c006c7947 */ /* 0x000fea000383ffff */
.L_x_71:
[----:B-1----:R1:W2:Y:S02]  /*cc00*/  SYNCS.PHASECHK.TRANS64.TRYWAIT P0, [R0+URZ+0x90], R4 ;  /* 0x00009004000075a7 */ /* 0x0022a400080011ff */
[----:B--2---:R-:W-:Y:S05]  /*cc10*/  @!P0 NANOSLEEP.SYNCS 0x989680 ;  /* 0x009896800000895d */ /* 0x004fea0003900000 */
[----:B------:R-:W2:Y:S02]  /*cc20*/  @!P0 SYNCS.PHASECHK.TRANS64 P0, [R0+URZ+0x90], R4 ;  /* 0x00009004000085a7 */ /* 0x000ea400080010ff */
[----:B--2---:R-:W-:Y:S05]  /*cc30*/  @!P0 BRA `(.L_x_71) ;  /* 0xfffffffc00f08947 */ /* 0x004fea000383ffff */
[----:B------:R-:W-:Y:S05]  /*cc40*/  BRA `(.L_x_169) ;  /* 0xffffff7400087947 */ /* 0x000fea000383ffff */
.L_x_75:
[----:B------:R-:W-:-:S07]  /*cc50*/  MOV R0, UR18 ;  /* 0x0000001200007c02 */ /* 0x000fce0008000f00 */
.L_x_170:
[----:B-1----:R1:W2:Y:S02]  /*cc60*/  SYNCS.PHASECHK.TRANS64.TRYWAIT P0, [R0+URZ], R4 ;  /* 0x00000004000075a7 */ /* 0x0022a400080011ff */
[----:B--2---:R-:W-:Y:S05]  /*cc70*/  @!P0 NANOSLEEP.SYNCS 0x989680 ;  /* 0x009896800000895d */ /* 0x004fea0003900000 */
[----:B------:R-:W2:Y:S02]  /*cc80*/  @!P0 SYNCS.PHASECHK.TRANS64 P0, [R0+URZ], R4 ;  /* 0x00000004000085a7 */ /* 0x000ea400080010ff */
[----:B--2---:R-:W-:Y:S05]  /*cc90*/  @!P0 BRA `(.L_x_170) ;  /* 0xfffffffc00f08947 */ /* 0x004fea000383ffff */
[----:B------:R-:W-:Y:S05]  /*cca0*/  BRA `(.L_x_74) ;  /* 0xffffff7400607947 */ /* 0x000fea000383ffff */
.L_x_76:
[----:B------:R-:W-:-:S07]  /*ccb0*/  MOV R0, UR38 ;  /* 0x0000002600007c02 */ /* 0x000fce0008000f00 */
.L_x_171:
[----:B-1----:R1:W2:Y:S02]  /*ccc0*/  SYNCS.PHASECHK.TRANS64.TRYWAIT P0, [R0+URZ+0xb8], R4 ;  /* 0x0000b804000075a7 */ /* 0x0022a400080011ff */
[----:B--2---:R-:W-:Y:S05]  /*ccd0*/  @!P0 NANOSLEEP.SYNCS 0x989680 ;  /* 0x009896800000895d */ /* 0x004fea0003900000 */
[----:B------:R-:W2:Y:S02]  /*cce0*/  @!P0 SYNCS.PHASECHK.TRANS64 P0, [R0+URZ+0xb8], R4 ;  /* 0x0000b804000085a7 */ /* 0x000ea400080010ff */
[----:B--2---:R-:W-:Y:S05]  /*ccf0*/  @!P0 BRA `(.L_x_171) ;  /* 0xfffffffc00f08947 */ /* 0x004fea000383ffff */
[----:B------:R-:W-:Y:S05]  /*cd00*/  BRA `(.L_x_172) ;  /* 0xffffff7400d47947 */ /* 0x000fea000383ffff */
.L_x_79:
[----:B------:R-:W-:Y:S07]  /*cd10*/  MOV R0, UR7 ;  /* 0x0000000700007c02 */ /* 0x000fee0008000f00 */
.L_x_173:
[----:B-1----:R1:W2:Y:S02]  /*cd20*/  SYNCS.PHASECHK.TRANS64.TRYWAIT P0, [R0+URZ], R4 ;  /* 0x00000004000075a7 */ /* 0x0022a400080011ff */
[----:B--2---:R-:W-:Y:S05]  /*cd30*/  @!P0 NANOSLEEP.SYNCS 0x989680 ;  /* 0x009896800000895d */ /* 0x004fea0003900000 */
[----:B------:R-:W2:Y:S02]  /*cd40*/  @!P0 SYNCS.PHASECHK.TRANS64 P0, [R0+URZ], R4 ;  /* 0x00000004000085a7 */ /* 0x000ea400080010ff */
[----:B--2---:R-:W-:Y:S05]  /*cd50*/  @!P0 BRA `(.L_x_173) ;  /* 0xfffffffc00f08947 */ /* 0x004fea000383ffff */
[----:B------:R-:W-:Y:S05]  /*cd60*/  BRA `(.L_x_78) ;  /* 0xffffff78004c7947 */ /* 0x000fea000383ffff */
.L_x_82:
[----:B------:R-:W-:-:S07]  /*cd70*/  MOV R0, UR38 ;  /* 0x0000002600007c02 */ /* 0x000fce0008000f00 */
.L_x_174:
[----:B-1----:R1:W3:Y:S02]  /*cd80*/  SYNCS.PHASECHK.TRANS64.TRYWAIT P0, [R0+URZ+0xe0], R2 ;  /* 0x0000e002000075a7 */ /* 0x0022e400080011ff */
[----:B---3--:R-:W-:Y:S05]  /*cd90*/  @!P0 NANOSLEEP.SYNCS 0x989680 ;  /* 0x009896800000895d */ /* 0x008fea0003900000 */
[----:B------:R-:W3:Y:S02]  /*cda0*/  @!P0 SYNCS.PHASECHK.TRANS64 P0, [R0+URZ+0xe0], R2 ;  /* 0x0000e002000085a7 */ /* 0x000ee400080010ff */
[----:B---3--:R-:W-:Y:S05]  /*cdb0*/  @!P0 BRA `(.L_x_174) ;  /* 0xfffffffc00f08947 */ /* 0x008fea000383ffff */
[----:B------:R-:W-:Y:S05]  /*cdc0*/  BRA `(.L_x_175) ;  /* 0xffffff7c00747947 */ /* 0x000fea000383ffff */
.L_x_87:
[----:B-1----:R1:W2:Y:S02]  /*cdd0*/  SYNCS.PHASECHK.TRANS64.TRYWAIT P0, [R12+URZ+0x90], R0 ;  /* 0x000090000c0075a7 */ /* 0x0022a400080011ff */
[----:B--2---:R-:W-:Y:S05]  /*cde0*/  @!P0 NANOSLEEP.SYNCS 0x989680 ;  /* 0x009896800000895d */ /* 0x004fea0003900000 */
[----:B------:R-:W2:Y:S02]  /*cdf0*/  @!P0 SYNCS.PHASECHK.TRANS64 P0, [R12+URZ+0x90], R0 ;  /* 0x000090000c0085a7 */ /* 0x000ea400080010ff */
[----:B--2---:R-:W-:Y:S05]  /*ce00*/  @!P0 BRA `(.L_x_87) ;  /* 0xfffffffc00f08947 */ /* 0x004fea000383ffff */
[----:B------:R-:W-:Y:S05]  /*ce10*/  BRA `(.L_x_176) ;  /* 0xffffff8000a87947 */ /* 0x000fea000383ffff */
.L_x_90:
[----:B-1----:R-:W-:Y:S07]  /*ce20*/  MOV R0, UR21 ;  /* 0x0000001500007c02 */ /* 0x002fee0008000f00 */
.L_x_177:
[----:B-1----:R1:W2:Y:S02]  /*ce30*/  SYNCS.PHASECHK.TRANS64.TRYWAIT P2, [R0+URZ+0x88], R6 ;  /* 0x00008806000075a7 */ /* 0x0022a400080411ff */
[----:B--2---:R-:W-:Y:S05]  /*ce40*/  @!P2 NANOSLEEP.SYNCS 0x989680 ;  /* 0x009896800000a95d */ /* 0x004fea0003900000 */
[----:B------:R-:W2:Y:S02]  /*ce50*/  @!P2 SYNCS.PHASECHK.TRANS64 P2, [R0+URZ+0x88], R6 ;  /* 0x000088060000a5a7 */ /* 0x000ea400080410ff */
[----:B--2---:R-:W-:Y:S05]  /*ce60*/  @!P2 BRA `(.L_x_177) ;  /* 0xfffffffc00f0a947 */ /* 0x004fea000383ffff */
[----:B------:R-:W-:Y:S05]  /*ce70*/  BRA `(.L_x_89) ;  /* 0xffffff8800107947 */ /* 0x000fea000383ffff */
.L_x_93:
[----:B------:R-:W-:Y:S07]  /*ce80*/  MOV R0, UR21 ;  /* 0x0000001500007c02 */ /* 0x000fee0008000f00 */
.L_x_178:
[----:B-1----:R1:W2:Y:S02]  /*ce90*/  SYNCS.PHASECHK.TRANS64.TRYWAIT P0, [R0+URZ+0x60], R9 ;  /* 0x00006009000075a7 */ /* 0x0022a400080011ff */
[----:B--2---:R-:W-:Y:S05]  /*cea0*/  @!P0 NANOSLEEP.SYNCS 0x989680 ;  /* 0x009896800000895d */ /* 0x004fea0003900000 */
[----:B------:R-:W2:Y:S02]  /*ceb0*/  @!P0 SYNCS.PHASECHK.TRANS64 P0, [R0+URZ+0x60], R9 ;  /* 0x00006009000085a7 */ /* 0x000ea400080010ff */
[----:B--2---:R-:W-:Y:S05]  /*cec0*/  @!P0 BRA `(.L_x_178) ;  /* 0xfffffffc00f08947 */ /* 0x004fea000383ffff */
[----:B------:R-:W-:Y:S05]  /*ced0*/  BRA `(.L_x_179) ;  /* 0xffffff8800707947 */ /* 0x000fea000383ffff */
.L_x_94:
[----:B------:R-:W-:Y:S07]  /*cee0*/  MOV R0, UR21 ;  /* 0x0000001500007c02 */ /* 0x000fee0008000f00 */
.L_x_180:
[----:B-1----:R1:W2:Y:S02]  /*cef0*/  SYNCS.PHASECHK.TRANS64.TRYWAIT P0, [R0+URZ+0x68], R9 ;  /* 0x00006809000075a7 */ /* 0x0022a400080011ff */
[----:B--2---:R-:W-:Y:S05]  /*cf00*/  @!P0 NANOSLEEP.SYNCS 0x989680 ;  /* 0x009896800000895d */ /* 0x004fea0003900000 */
[----:B------:R-:W2:Y:S02]  /*cf10*/  @!P0 SYNCS.PHASECHK.TRANS64 P0, [R0+URZ+0x68], R9 ;  /* 0x00006809000085a7 */ /* 0x000ea400080010ff */
[----:B--2---:R-:W-:Y:S05]  /*cf20*/  @!P0 BRA `(.L_x_180) ;  /* 0xfffffffc00f08947 */ /* 0x004fea000383ffff */
[----:B------:R-:W-:Y:S05]  /*cf30*/  BRA `(.L_x_181) ;  /* 0xffffff8800c07947 */ /* 0x000fea000383ffff */
.L_x_95:
[----:B------:R-:W-:Y:S07]  /*cf40*/  MOV R0, UR21 ;  /* 0x0000001500007c02 */ /* 0x000fee0008000f00 */
.L_x_182:
[----:B-1----:R1:W2:Y:S02]  /*cf50*/  SYNCS.PHASECHK.TRANS64.TRYWAIT P0, [R0+URZ+0x70], R9 ;  /* 0x00007009000075a7 */ /* 0x0022a400080011ff */
[----:B--2---:R-:W-:Y:S05]  /*cf60*/  @!P0 NANOSLEEP.SYNCS 0x989680 ;  /* 0x009896800000895d */ /* 0x004fea0003900000 */
[----:B------:R-:W2:Y:S02]  /*cf70*/  @!P0 SYNCS.PHASECHK.TRANS64 P0, [R0+URZ+0x70], R9 ;  /* 0x00007009000085a7 */ /* 0x000ea400080010ff */
[----:B--2---:R-:W-:Y:S05]  /*cf80*/  @!P0 BRA `(.L_x_182) ;  /* 0xfffffffc00f08947 */ /* 0x004fea000383ffff */
[----:B------:R-:W-:Y:S05]  /*cf90*/  BRA `(.L_x_183) ;  /* 0xffffff8c00047947 */ /* 0x000fea000383ffff */
.L_x_96:
[----:B------:R-:W-:Y:S07]  /*cfa0*/  MOV R0, UR21 ;  /* 0x0000001500007c02 */ /* 0x000fee0008000f00 */
.L_x_184:
[----:B-1----:R1:W2:Y:S02]  /*cfb0*/  SYNCS.PHASECHK.TRANS64.TRYWAIT P0, [R0+URZ+0x78], R9 ;  /* 0x00007809000075a7 */ /* 0x0022a400080011ff */
[----:B--2---:R-:W-:Y:S05]  /*cfc0*/  @!P0 NANOSLEEP.SYNCS 0x989680 ;  /* 0x009896800000895d */ /* 0x004fea0003900000 */
[----:B------:R-:W2:Y:S02]  /*cfd0*/  @!P0 SYNCS.PHASECHK.TRANS64 P0, [R0+URZ+0x78], R9 ;  /* 0x00007809000085a7 */ /* 0x000ea400080010ff */
[----:B--2---:R-:W-:Y:S05]  /*cfe0*/  @!P0 BRA `(.L_x_184) ;  /* 0xfffffffc00f08947 */ /* 0x004fea000383ffff */
[----:B------:R-:W-:Y:S05]  /*cff0*/  BRA `(.L_x_185) ;  /* 0xffffff8c00487947 */ /* 0x000fea000383ffff */
.L_x_98:
[----:B------:R-:W-:-:S07]  /*d000*/  MOV R0, UR21 ;  /* 0x0000001500007c02 */ /* 0x000fce0008000f00 */
.L_x_186:
[----:B--2---:R2:W3:Y:S02]  /*d010*/  SYNCS.PHASECHK.TRANS64.TRYWAIT P0, [R0+URZ+0x60], R2 ;  /* 0x00006002000075a7 */ /* 0x0044e400080011ff */
[----:B---3--:R-:W-:Y:S05]  /*d020*/  @!P0 NANOSLEEP.SYNCS 0x989680 ;  /* 0x009896800000895d */ /* 0x008fea0003900000 */
[----:B------:R-:W3:Y:S02]  /*d030*/  @!P0 SYNCS.PHASECHK.TRANS64 P0, [R0+URZ+0x60], R2 ;  /* 0x00006002000085a7 */ /* 0x000ee400080010ff */
[----:B---3--:R-:W-:Y:S05]  /*d040*/  @!P0 BRA `(.L_x_186) ;  /* 0xfffffffc00f08947 */ /* 0x008fea000383ffff */
[----:B------:R-:W-:Y:S05]  /*d050*/  BRA `(.L_x_187) ;  /* 0xffffff8c00d07947 */ /* 0x000fea000383ffff */
.L_x_99:
[----:B--2---:R-:W-:-:S07]  /*d060*/  MOV R0, UR21 ;  /* 0x0000001500007c02 */ /* 0x004fce0008000f00 */
.L_x_188:
[----:B--2---:R2:W3:Y:S02]  /*d070*/  SYNCS.PHASECHK.TRANS64.TRYWAIT P0, [R0+URZ+0x68], R2 ;  /* 0x00006802000075a7 */ /* 0x0044e400080011ff */
[----:B---3--:R-:W-:Y:S05]  /*d080*/  @!P0 NANOSLEEP.SYNCS 0x989680 ;  /* 0x009896800000895d */ /* 0x008fea0003900000 */
[----:B------:R-:W3:Y:S02]  /*d090*/  @!P0 SYNCS.PHASECHK.TRANS64 P0, [R0+URZ+0x68], R2 ;  /* 0x00006802000085a7 */ /* 0x000ee400080010ff */
[----:B---3--:R-:W-:Y:S05]  /*d0a0*/  @!P0 BRA `(.L_x_188) ;  /* 0xfffffffc00f08947 */ /* 0x008fea000383ffff */
[----:B------:R-:W-:Y:S05]  /*d0b0*/  BRA `(.L_x_189) ;  /* 0xffffff8c00c07947 */ /* 0x000fea000383ffff */
.L_x_100:
[----:B--2---:R-:W-:-:S07]  /*d0c0*/  MOV R0, UR21 ;  /* 0x0000001500007c02 */ /* 0x004fce0008000f00 */
.L_x_190:
[----:B--2---:R2:W3:Y:S02]  /*d0d0*/  SYNCS.PHASECHK.TRANS64.TRYWAIT P0, [R0+URZ+0x70], R2 ;  /* 0x00007002000075a7 */ /* 0x0044e400080011ff */
[----:B---3--:R-:W-:Y:S05]  /*d0e0*/  @!P0 NANOSLEEP.SYNCS 0x989680 ;  /* 0x009896800000895d */ /* 0x008fea0003900000 */
[----:B------:R-:W3:Y:S02]  /*d0f0*/  @!P0 SYNCS.PHASECHK.TRANS64 P0, [R0+URZ+0x70], R2 ;  /* 0x00007002000085a7 */ /* 0x000ee400080010ff */
[----:B---3--:R-:W-:Y:S05]  /*d100*/  @!P0 BRA `(.L_x_190) ;  /* 0xfffffffc00f08947 */ /* 0x008fea000383ffff */
[----:B------:R-:W-:Y:S05]  /*d110*/  BRA `(.L_x_191) ;  /* 0xffffff8c00b07947 */ /* 0x000fea000383ffff */
.L_x_102:
[----:B--2---:R2:W3:Y:S02]  /*d120*/  SYNCS.PHASECHK.TRANS64.TRYWAIT P0, [R8+URZ+0x90], R0 ;  /* 0x00009000080075a7 */ /* 0x0044e400080011ff */
[----:B---3--:R-:W-:Y:S05]  /*d130*/  @!P0 NANOSLEEP.SYNCS 0x989680 ;  /* 0x009896800000895d */ /* 0x008fea0003900000 */
[----:B------:R-:W3:Y:S02]  /*d140*/  @!P0 SYNCS.PHASECHK.TRANS64 P0, [R8+URZ+0x90], R0 ;  /* 0x00009000080085a7 */ /* 0x000ee400080010ff */
[----:B---3--:R-:W-:Y:S05]  /*d150*/  @!P0 BRA `(.L_x_102) ;  /* 0xfffffffc00f08947 */ /* 0x008fea000383ffff */
[----:B------:R-:W-:Y:S05]  /*d160*/  BRA `(.L_x_192) ;  /* 0xffffff9000887947 */ /* 0x000fea000383ffff */
.L_x_113:
[----:B-1----:R-:W-:Y:S04]  /*d170*/  MOV R0, UR46 ;  /* 0x0000002e00007c02 */ /* 0x002fe80008000f00 */
[----:B------:R1:W2:Y:S03]  /*d180*/  SYNCS.PHASECHK.TRANS64.TRYWAIT P0, [R0+URZ+0x40], R4 ;  /* 0x00004004000075a7 */ /* 0x0002a600080011ff */
[----:B--2---:R-:W-:Y:S05]  /*d190*/  @!P0 NANOSLEEP.SYNCS 0x989680 ;  /* 0x009896800000895d */ /* 0x004fea0003900000 */
[----:B------:R-:W2:Y:S02]  /*d1a0*/  @!P0 SYNCS.PHASECHK.TRANS64 P0, [R0+URZ+0x40], R4 ;  /* 0x00004004000085a7 */ /* 0x000ea400080010ff */
[----:B--2---:R-:W-:Y:S05]  /*d1b0*/  @!P0 BRA `(.L_x_113) ;  /* 0xfffffffc00ec8947 */ /* 0x004fea000383ffff */
[----:B------:R-:W-:Y:S05]  /*d1c0*/  BRA `(.L_x_112) ;  /* 0xffffffa0005c7947 */ /* 0x000fea000383ffff */
.L_x_115:
[----:B-1----:R-:W-:Y:S04]  /*d1d0*/  MOV R0, UR46 ;  /* 0x0000002e00007c02 */ /* 0x002fe80008000f00 */
[----:B------:R1:W3:Y:S03]  /*d1e0*/  SYNCS.PHASECHK.TRANS64.TRYWAIT P1, [R0+URZ+0xb0], R3 ;  /* 0x0000b003000075a7 */ /* 0x0002e600080211ff */
[----:B---3--:R-:W-:Y:S05]  /*d1f0*/  @!P1 NANOSLEEP.SYNCS 0x989680 ;  /* 0x009896800000995d */ /* 0x008fea0003900000 */
[----:B------:R-:W3:Y:S02]  /*d200*/  @!P1 SYNCS.PHASECHK.TRANS64 P1, [R0+URZ+0xb0], R3 ;  /* 0x0000b003000095a7 */ /* 0x000ee400080210ff */
[----:B---3--:R-:W-:Y:S05]  /*d210*/  @!P1 BRA `(.L_x_115) ;  /* 0xfffffffc00ec9947 */ /* 0x008fea000383ffff */
[----:B------:R-:W-:Y:S05]  /*d220*/  BRA `(.L_x_114) ;  /* 0xffffffa000947947 */ /* 0x000fea000383ffff */
.L_x_124:
[----:B---3--:R3:W4:Y:S02]  /*d230*/  SYNCS.PHASECHK.TRANS64.TRYWAIT P0, [R3+URZ+0x40], R0 ;  /* 0x00004000030075a7 */ /* 0x00872400080011ff */
[----:B----4-:R-:W-:Y:S05]  /*d240*/  @!P0 NANOSLEEP.SYNCS 0x989680 ;  /* 0x009896800000895d */ /* 0x010fea0003900000 */
[----:B------:R-:W4:Y:S02]  /*d250*/  @!P0 SYNCS.PHASECHK.TRANS64 P0, [R3+URZ+0x40], R0 ;  /* 0x00004000030085a7 */ /* 0x000f2400080010ff */
[----:B----4-:R-:W-:Y:S05]  /*d260*/  @!P0 BRA `(.L_x_124) ;  /* 0xfffffffc00f08947 */ /* 0x010fea000383ffff */
[----:B------:R-:W-:Y:S05]  /*d270*/  BRA `(.L_x_123) ;  /* 0xffffffb400607947 */ /* 0x000fea000383ffff */
.L_x_132:
[----:B-1----:R1:W3:Y:S02]  /*d280*/  SYNCS.PHASECHK.TRANS64.TRYWAIT P0, [R7+URZ+0x40], R6 ;  /* 0x00004006070075a7 */ /* 0x0022e400080011ff */
[----:B---3--:R-:W-:Y:S05]  /*d290*/  @!P0 NANOSLEEP.SYNCS 0x989680 ;  /* 0x009896800000895d */ /* 0x008fea0003900000 */
[----:B------:R-:W3:Y:S02]  /*d2a0*/  @!P0 SYNCS.PHASECHK.TRANS64 P0, [R7+URZ+0x40], R6 ;  /* 0x00004006070085a7 */ /* 0x000ee400080010ff */
[----:B---3--:R-:W-:Y:S05]  /*d2b0*/  @!P0 BRA `(.L_x_132) ;  /* 0xfffffffc00f08947 */ /* 0x008fea000383ffff */
[----:B------:R-:W-:Y:S05]  /*d2c0*/  BRA `(.L_x_131) ;  /* 0xffffffc800647947 */ /* 0x000fea000383ffff */
.L_x_140:
[----:B-1----:R1:W2:Y:S02]  /*d2d0*/  SYNCS.PHASECHK.TRANS64.TRYWAIT P0, [R4+URZ+0x40], R0 ;  /* 0x00004000040075a7 */ /* 0x0022a400080011ff */
[----:B--2---:R-:W-:Y:S05]  /*d2e0*/  @!P0 NANOSLEEP.SYNCS 0x989680 ;  /* 0x009896800000895d */ /* 0x004fea0003900000 */
[----:B------:R-:W2:Y:S02]  /*d2f0*/  @!P0 SYNCS.PHASECHK.TRANS64 P0, [R4+URZ+0x40], R0 ;  /* 0x00004000040085a7 */ /* 0x000ea400080010ff */
[----:B--2---:R-:W-:Y:S05]  /*d300*/  @!P0 BRA `(.L_x_140) ;  /* 0xfffffffc00f08947 */ /* 0x004fea000383ffff */
[----:B------:R-:W-:Y:S05]  /*d310*/  BRA `(.L_x_139) ;  /* 0xffffffdc00607947 */ /* 0x000fea000383ffff */
        .weak           $__internal_0_$__cuda_sm10x_tcgen05_guardrail_trap_col_being_dealloced_not_returned_by_alloc
        .type           $__internal_0_$__cuda_sm10x_tcgen05_guardrail_trap_col_being_dealloced_not_returned_by_alloc,@function
        .size           $__internal_0_$__cuda_sm10x_tcgen05_guardrail_trap_col_being_dealloced_not_returned_by_alloc,($__internal_1_$__cuda_sm10x_tcgen05_guardrail_trap_phase_invalid_during_alloc - $__internal_0_$__cuda_sm10x_tcgen05_guardrail_trap_col_being_dealloced_not_returned_by_alloc)
$__internal_0_$__cuda_sm10x_tcgen05_guardrail_trap_col_being_dealloced_not_returned_by_alloc:
[----:B------:R-:W-:Y:S05]  /*d320*/  BPT.TRAP 0x1 ;  /* 0x000000040000795c */ /* 0x000fea0000300000 */
[----:B------:R-:W-:-:S04]  /*d330*/  HFMA2 R3, -RZ, RZ, 0, 0 ;  /* 0x00000000ff037431 */ /* 0x000fc800000001ff */
[----:B------:R-:W-:Y:S05]  /*d340*/  RET.REL.NODEC R2 `(_ZN7cutlass13device_kernelINS_4gemm6kernel13GemmUniversalIN4cute5tupleIJiiiiEEENS1_10collective13CollectiveMmaINS1_46MainloopSm100TmaUmmaWarpSpecializedBlockScaledILi4ELi2ELi1ENS5_IJNS4_1CILi2EEENSA_ILi4EEENSA_ILi1EEEEEEEENS5_IJNSA_ILi256EEESG_SG_EEENS5_IJNS_12float_e2m1_tENS_13float_ue8m0_tEEEENS5_IJNS5_IJlSD_lEEENS4_6LayoutINS5_IJNS5_IJNS5_IJNSA_ILi32EEESC_EEEiEEESP_NS5_IJSD_iEEEEEENS5_IJNS5_IJNS5_IJNSA_ILi16EEESC_EEEiEEENS5_IJNS5_IJNSA_ILi0EEESD_EEENSA_ILi512EEEEEENS5_IJSV_iEEEEEEEEEEESK_S12_NS4_8TiledMMAINS4_8MMA_AtomIJNS4_23SM100_MMA_MXF4_2x1SM_SSISI_SI_fSJ_Li256ELi256ELi32ELNS4_4UMMA5MajorE0ELS17_0ELNS16_7ScaleInE0ELS18_0EEEEEENSM_INS5_IJSD_SD_SD_EEENS5_IJSV_SV_SV_EEEEENS5_IJNS4_10UnderscoreES1E_S1E_EEEEENS5_IJNS4_28SM100_TMA_2SM_LOAD_MULTICASTES1H_EEENS5_IJNS4_14ComposedLayoutINS4_7SwizzleILi3ELi4ELi3EEENS4_18smem_ptr_flag_bitsILi4EEENSM_INS5_IJNSA_ILi8EEESG_EEENS5_IJSG_SD_EEEEEEENSM_INS5_IJNS5_IJNS5_IJSO_SD_EEENS5_IJSN_SB_EEEEEESD_NS5_IJSB_SB_EEEEEENS5_IJNS5_IJNS5_IJST_SX_EEESW_EEESV_NS5_IJSB_SX_EEEEEEEEEEEvNS4_8identityENS5_IJNS4_18SM100_TMA_2SM_LOADES1H_EEENS5_IJS1S_NSM_INS5_IJNS5_IJNS5_IJSO_SB_EEES1U_EEESD_S1W_EEENS5_IJS1Z_SV_NS5_IJSB_NSA_ILi1024EEEEEEEEEEEEEEvS24_EENS_8epilogue10collective18CollectiveEpilogueINS2G_23Sm100TmaWarpSpecializedILi4ELi2ELi64ELb1ELb0EEEJNS5_IJNSA_ILi128EEESG_SG_EEENS5_IJNSM_IS2L_SD_EENSM_INSA_ILi64EEESD_EEEEENS_10bfloat16_tESL_S2R_SL_NS2G_6fusion15FusionCallbacksIS2K_NS2S_17LinearCombinationIS2R_fS2R_fLNS_15FloatRoundStyleE2EEES2M_S2Q_JEEENS4_5SM1004TMEM4LOAD26SM100_TMEM_LOAD_32dp32b64xENS4_13SM90_TMA_LOADENS1J_IS1L_NS1M_ILi16EEENSM_INS5_IJS1O_S2O_EEENS5_IJS2O_SD_EEEEEEENS4_39AutoVectorizingCopyWithAssumedAlignmentILi128EEENS4_14SM90_TMA_STOREES37_S39_S39_EEEvvEEEEvNT_6ParamsE) ;  /* 0xffffff2c022c7950 */ /* 0x000fea0003c3ffff */
        .weak           $__internal_1_$__cuda_sm10x_tcgen05_guardrail_trap_phase_invalid_during_alloc
        .type           $__internal_1_$__cuda_sm10x_tcgen05_guardrail_trap_phase_invalid_during_alloc,@function
        .size           $__internal_1_$__cuda_sm10x_tcgen05_guardrail_trap_phase_invalid_during_alloc,($__internal_2_$__cuda_sm10x_tcgen05_guardrail_trap_unallocated_columns_being_dealloced - $__internal_1_$__cuda_sm10x_tcgen05_guardrail_trap_phase_invalid_during_alloc)
$__internal_1_$__cuda_sm10x_tcgen05_guardrail_trap_phase_invalid_during_alloc:
[----:B------:R-:W-:Y:S05]  /*d350*/  BPT.TRAP 0x1 ;  /* 0x000000040000795c */ /* 0x000fea0000300000 */
[----:B------:R-:W-:-:S04]  /*d360*/  MOV R5, 0x0 ;  /* 0x0000000000057802 */ /* 0x000fc80000000f00 */
[----:B------:R-:W-:Y:S05]  /*d370*/  RET.REL.NODEC R4 `(_ZN7cutlass13device_kernelINS_4gemm6kernel13GemmUniversalIN4cute5tupleIJiiiiEEENS1_10collective13CollectiveMmaINS1_46MainloopSm100TmaUmmaWarpSpecializedBlockScaledILi4ELi2ELi1ENS5_IJNS4_1CILi2EEENSA_ILi4EEENSA_ILi1EEEEEEEENS5_IJNSA_ILi256EEESG_SG_EEENS5_IJNS_12float_e2m1_tENS_13float_ue8m0_tEEEENS5_IJNS5_IJlSD_lEEENS4_6LayoutINS5_IJNS5_IJNS5_IJNSA_ILi32EEESC_EEEiEEESP_NS5_IJSD_iEEEEEENS5_IJNS5_IJNS5_IJNSA_ILi16EEESC_EEEiEEENS5_IJNS5_IJNSA_ILi0EEESD_EEENSA_ILi512EEEEEENS5_IJSV_iEEEEEEEEEEESK_S12_NS4_8TiledMMAINS4_8MMA_AtomIJNS4_23SM100_MMA_MXF4_2x1SM_SSISI_SI_fSJ_Li256ELi256ELi32ELNS4_4UMMA5MajorE0ELS17_0ELNS16_7ScaleInE0ELS18_0EEEEEENSM_INS5_IJSD_SD_SD_EEENS5_IJSV_SV_SV_EEEEENS5_IJNS4_10UnderscoreES1E_S1E_EEEEENS5_IJNS4_28SM100_TMA_2SM_LOAD_MULTICASTES1H_EEENS5_IJNS4_14ComposedLayoutINS4_7SwizzleILi3ELi4ELi3EEENS4_18smem_ptr_flag_bitsILi4EEENSM_INS5_IJNSA_ILi8EEESG_EEENS5_IJSG_SD_EEEEEEENSM_INS5_IJNS5_IJNS5_IJSO_SD_EEENS5_IJSN_SB_EEEEEESD_NS5_IJSB_SB_EEEEEENS5_IJNS5_IJNS5_IJST_SX_EEESW_EEESV_NS5_IJSB_SX_EEEEEEEEEEEvNS4_8identityENS5_IJNS4_18SM100_TMA_2SM_LOADES1H_EEENS5_IJS1S_NSM_INS5_IJNS5_IJNS5_IJSO_SB_EEES1U_EEESD_S1W_EEENS5_IJS1Z_SV_NS5_IJSB_NSA_ILi1024EEEEEEEEEEEEEEvS24_EENS_8epilogue10collective18CollectiveEpilogueINS2G_23Sm100TmaWarpSpecializedILi4ELi2ELi64ELb1ELb0EEEJNS5_IJNSA_ILi128EEESG_SG_EEENS5_IJNSM_IS2L_SD_EENSM_INSA_ILi64EEESD_EEEEENS_10bfloat16_tESL_S2R_SL_NS2G_6fusion15FusionCallbacksIS2K_NS2S_17LinearCombinationIS2R_fS2R_fLNS_15FloatRoundStyleE2EEES2M_S2Q_JEEENS4_5SM1004TMEM4LOAD26SM100_TMEM_LOAD_32dp32b64xENS4_13SM90_TMA_LOADENS1J_IS1L_NS1M_ILi16EEENSM_INS5_IJS1O_S2O_EEENS5_IJS2O_SD_EEEEEEENS4_39AutoVectorizingCopyWithAssumedAlignmentILi128EEENS4_14SM90_TMA_STOREES37_S39_S39_EEEvvEEEEvNT_6ParamsE) ;  /* 0xffffff2c04207950 */ /* 0x000fea0003c3ffff */
        .weak           $__internal_2_$__cuda_sm10x_tcgen05_guardrail_trap_unallocated_columns_being_dealloced
        .type           $__internal_2_$__cuda_sm10x_tcgen05_guardrail_trap_unallocated_columns_being_dealloced,@function
        .size           $__internal_2_$__cuda_sm10x_tcgen05_guardrail_trap_unallocated_columns_being_dealloced,(.L_x_194 - $__internal_2_$__cuda_sm10x_tcgen05_guardrail_trap_unallocated_columns_being_dealloced)
$__internal_2_$__cuda_sm10x_tcgen05_guardrail_trap_unallocated_columns_being_dealloced:
[----:B------:R-:W-:Y:S05]  /*d380*/  BPT.TRAP 0x1 ;  /* 0x000000040000795c */ /* 0x000fea0000300000 */
[----:B------:R-:W-:-:S04]  /*d390*/  HFMA2 R3, -RZ, RZ, 0, 0 ;  /* 0x00000000ff037431 */ /* 0x000fc800000001ff */
[----:B------:R-:W-:Y:S05]  /*d3a0*/  RET.REL.NODEC R2 `(_ZN7cutlass13device_kernelINS_4gemm6kernel13GemmUniversalIN4cute5tupleIJiiiiEEENS1_10collective13CollectiveMmaINS1_46MainloopSm100TmaUmmaWarpSpecializedBlockScaledILi4ELi2ELi1ENS5_IJNS4_1CILi2EEENSA_ILi4EEENSA_ILi1EEEEEEEENS5_IJNSA_ILi256EEESG_SG_EEENS5_IJNS_12float_e2m1_tENS_13float_ue8m0_tEEEENS5_IJNS5_IJlSD_lEEENS4_6LayoutINS5_IJNS5_IJNS5_IJNSA_ILi32EEESC_EEEiEEESP_NS5_IJSD_iEEEEEENS5_IJNS5_IJNS5_IJNSA_ILi16EEESC_EEEiEEENS5_IJNS5_IJNSA_ILi0EEESD_EEENSA_ILi512EEEEEENS5_IJSV_iEEEEEEEEEEESK_S12_NS4_8TiledMMAINS4_8MMA_AtomIJNS4_23SM100_MMA_MXF4_2x1SM_SSISI_SI_fSJ_Li256ELi256ELi32ELNS4_4UMMA5MajorE0ELS17_0ELNS16_7ScaleInE0ELS18_0EEEEEENSM_INS5_IJSD_SD_SD_EEENS5_IJSV_SV_SV_EEEEENS5_IJNS4_10UnderscoreES1E_S1E_EEEEENS5_IJNS4_28SM100_TMA_2SM_LOAD_MULTICASTES1H_EEENS5_IJNS4_14ComposedLayoutINS4_7SwizzleILi3ELi4ELi3EEENS4_18smem_ptr_flag_bitsILi4EEENSM_INS5_IJNSA_ILi8EEESG_EEENS5_IJSG_SD_EEEEEEENSM_INS5_IJNS5_IJNS5_IJSO_SD_EEENS5_IJSN_SB_EEEEEESD_NS5_IJSB_SB_EEEEEENS5_IJNS5_IJNS5_IJST_SX_EEESW_EEESV_NS5_IJSB_SX_EEEEEEEEEEEvNS4_8identityENS5_IJNS4_18SM100_TMA_2SM_LOADES1H_EEENS5_IJS1S_NSM_INS5_IJNS5_IJNS5_IJSO_SB_EEES1U_EEESD_S1W_EEENS5_IJS1Z_SV_NS5_IJSB_NSA_ILi1024EEEEEEEEEEEEEEvS24_EENS_8epilogue10collective18CollectiveEpilogueINS2G_23Sm100TmaWarpSpecializedILi4ELi2ELi64ELb1ELb0EEEJNS5_IJNSA_ILi128EEESG_SG_EEENS5_IJNSM_IS2L_SD_EENSM_INSA_ILi64EEESD_EEEEENS_10bfloat16_tESL_S2R_SL_NS2G_6fusion15FusionCallbacksIS2K_NS2S_17LinearCombinationIS2R_fS2R_fLNS_15FloatRoundStyleE2EEES2M_S2Q_JEEENS4_5SM1004TMEM4LOAD26SM100_TMEM_LOAD_32dp32b64xENS4_13SM90_TMA_LOADENS1J_IS1L_NS1M_ILi16EEENSM_INS5_IJS1O_S2O_EEENS5_IJS2O_SD_EEEEEEENS4_39AutoVectorizingCopyWithAssumedAlignmentILi128EEENS4_14SM90_TMA_STOREES37_S39_S39_EEEvvEEEEvNT_6ParamsE) ;  /* 0xffffff2c02147950 */ /* 0x000fea0003c3ffff */
.L_x_193:
[----:B------:R-:W-:-:S00]  /*d3b0*/  BRA `(.L_x_193) ;  /* 0xfffffffc00fc7947 */ /* 0x000fc0000383ffff */
[----:B------:R-:W-:-:S00]  /*d3c0*/  NOP ;  /* 0x0000000000007918 */ /* 0x000fc00000000000 */
        /* <DEDUP_REMOVED lines=11> */
.L_x_194:


//--------------------- .nv.global.init           --------------------------
	.section	.nv.global.init,"aw",@progbits
.nv.global.init:
	.type		$str$29,@object
	.size		$str$29,($str$30 - $str$29)
$str$29:
        /*0000*/ 	.byte	0x28, 0x61, 0x64, 0x64, 0x72, 0x65, 0x73, 0x73, 0x20, 0x26, 0x20, 0x6d, 0x61, 0x73, 0x6b, 0x29
        /*0010*/ 	.byte	0x20, 0x3d, 0x3d, 0x20, 0x30, 0x00
	.type		$str$30,@object
	.size		$str$30,($str$26 - $str$30)
$str$30:
        /*0016*/ 	.byte	0x2f, 0x74, 0x6d, 0x70, 0x2f, 0x63, 0x75, 0x74, 0x6c, 0x61, 0x73, 0x73, 0x5f, 0x73, 0x77, 0x65
        /*0026*/ 	.byte	0x65, 0x70, 0x5f, 0x73, 0x72, 0x63, 0x2f, 0x69, 0x6e, 0x63, 0x6c, 0x75, 0x64, 0x65, 0x2f, 0x63
        /*0036*/ 	.byte	0x75, 0x74, 0x65, 0x2f, 0x70, 0x6f, 0x69, 0x6e, 0x74, 0x65, 0x72, 0x5f, 0x66, 0x6c, 0x61, 0x67
        /*0046*/ 	.byte	0x67, 0x65, 0x64, 0x2e, 0x68, 0x70, 0x70, 0x00
	.type		$str$26,@object
	.size		$str$26,($str$25 - $str$26)
$str$26:
        /*004e*/ 	.byte	0x2f, 0x74, 0x6d, 0x70, 0x2f, 0x63, 0x75, 0x74, 0x6c, 0x61, 0x73, 0x73, 0x5f, 0x73, 0x77, 0x65
        /*005e*/ 	.byte	0x65, 0x70, 0x5f, 0x73, 0x72, 0x63, 0x2f, 0x69, 0x6e, 0x63, 0x6c, 0x75, 0x64, 0x65, 0x2f, 0x63
        /*006e*/ 	.byte	0x75, 0x74, 0x65, 0x2f, 0x61, 0x74, 0x6f, 0x6d, 0x2f, 0x63, 0x6f, 0x70, 0x79, 0x5f, 0x74, 0x72
        /*007e*/ 	.byte	0x61, 0x69, 0x74, 0x73, 0x5f, 0x73, 0x6d, 0x31, 0x30, 0x30, 0x2e, 0x68, 0x70, 0x70, 0x00
	.type		$str$25,@object
	.size		$str$25,(__unnamed_1 - $str$25)
$str$25:
        /*008d*/ 	.byte	0x28, 0x28, 0x75, 0x69, 0x6e, 0x74, 0x33, 0x32, 0x5f, 0x74, 0x28, 0x74, 0x68, 0x72, 0x65, 0x61
        /*009d*/ 	.byte	0x64, 0x49, 0x64, 0x78, 0x2e, 0x78, 0x29, 0x20, 0x2f, 0x20, 0x33, 0x32, 0x29, 0x20, 0x25, 0x20
        /*00ad*/ 	.byte	0x34, 0x29, 0x20, 0x3d, 0x3d, 0x20, 0x28, 0x28, 0x28, 0x74, 0x6d, 0x65, 0x6d, 0x5f, 0x61, 0x64
        /*00bd*/ 	.byte	0x64, 0x72, 0x20, 0x3e, 0x3e, 0x20, 0x31, 0x36, 0x29, 0x20, 0x2f, 0x20, 0x33, 0x32, 0x29, 0x20
        /*00cd*/ 	.byte	0x25, 0x20, 0x34, 0x29, 0x00
	.type		__unnamed_1,@object
	.size		__unnamed_1,(__unnamed_2 - __unnamed_1)
__unnamed_1:
        /*00d2*/ 	.byte	0x61, 0x75, 0x74, 0x6f, 0x20, 0x63, 0x75, 0x74, 0x65, 0x3a, 0x3a, 0x61, 0x73, 0x5f, 0x70, 0x6f
        /* <DEDUP_REMOVED lines=24> */
        /*0262*/ 	.byte	0x38, 0x31, 0x39, 0x32, 0x3e, 0x3e, 0x3e, 0x3e, 0x5d, 0x00
	.type		__unnamed_2,@object
	.size		__unnamed_2,(.L_2 - __unnamed_2)
__unnamed_2:
        /* <DEDUP_REMOVED lines=43> */
        /*051c*/ 	.byte	0x74, 0x65, 0x3a, 0x3a, 0x43, 0x3c, 0x30, 0x3e, 0x3e, 0x3e, 0x3e, 0x5d, 0x00
.L_2:


//--------------------- .nv.shared._ZN7cutlass13device_kernelINS_4gemm6kernel13GemmUniversalIN4cute5tupleIJiiiiEEENS1_10collective13CollectiveMmaINS1_46MainloopSm100TmaUmmaWarpSpecializedBlockScaledILi4ELi2ELi1ENS5_IJNS4_1CILi2EEENSA_ILi4EEENSA_ILi1EEEEEEEENS5_IJNSA_ILi256EEESG_SG_EEENS5_IJNS_12float_e2m1_tENS_13float_ue8m0_tEEEENS5_IJNS5_IJlSD_lEEENS4_6LayoutINS5_IJNS5_IJNS5_IJNSA_ILi32EEESC_EEEiEEESP_NS5_IJSD_iEEEEEENS5_IJNS5_IJNS5_IJNSA_ILi16EEESC_EEEiEEENS5_IJNS5_IJNSA_ILi0EEESD_EEENSA_ILi512EEEEEENS5_IJSV_iEEEEEEEEEEESK_S12_NS4_8TiledMMAINS4_8MMA_AtomIJNS4_23SM100_MMA_MXF4_2x1SM_SSISI_SI_fSJ_Li256ELi256ELi32ELNS4_4UMMA5MajorE0ELS17_0ELNS16_7ScaleInE0ELS18_0EEEEEENSM_INS5_IJSD_SD_SD_EEENS5_IJSV_SV_SV_EEEEENS5_IJNS4_10UnderscoreES1E_S1E_EEEEENS5_IJNS4_28SM100_TMA_2SM_LOAD_MULTICASTES1H_EEENS5_IJNS4_14ComposedLayoutINS4_7SwizzleILi3ELi4ELi3EEENS4_18smem_ptr_flag_bitsILi4EEENSM_INS5_IJNSA_ILi8EEESG_EEENS5_IJSG_SD_EEEEEEENSM_INS5_IJNS5_IJNS5_IJSO_SD_EEENS5_IJSN_SB_EEEEEESD_NS5_IJSB_SB_EEEEEENS5_IJNS5_IJNS5_IJST_SX_EEESW_EEESV_NS5_IJSB_SX_EEEEEEEEEEEvNS4_8identityENS5_IJNS4_18SM100_TMA_2SM_LOADES1H_EEENS5_IJS1S_NSM_INS5_IJNS5_IJNS5_IJSO_SB_EEES1U_EEESD_S1W_EEENS5_IJS1Z_SV_NS5_IJSB_NSA_ILi1024EEEEEEEEEEEEEEvS24_EENS_8epilogue10collective18CollectiveEpilogueINS2G_23Sm100TmaWarpSpecializedILi4ELi2ELi64ELb1ELb0EEEJNS5_IJNSA_ILi128EEESG_SG_EEENS5_IJNSM_IS2L_SD_EENSM_INSA_ILi64EEESD_EEEEENS_10bfloat16_tESL_S2R_SL_NS2G_6fusion15FusionCallbacksIS2K_NS2S_17LinearCombinationIS2R_fS2R_fLNS_15FloatRoundStyleE2EEES2M_S2Q_JEEENS4_5SM1004TMEM4LOAD26SM100_TMEM_LOAD_32dp32b64xENS4_13SM90_TMA_LOADENS1J_IS1L_NS1M_ILi16EEENSM_INS5_IJS1O_S2O_EEENS5_IJS2O_SD_EEEEEEENS4_39AutoVectorizingCopyWithAssumedAlignmentILi128EEENS4_14SM90_TMA_STOREES37_S39_S39_EEEvvEEEEvNT_6ParamsE --------------------------
	.section	.nv.shared._ZN7cutlass13device_kernelINS_4gemm6kernel13GemmUniversalIN4cute5tupleIJiiiiEEENS1_10collective13CollectiveMmaINS1_46MainloopSm100TmaUmmaWarpSpecializedBlockScaledILi4ELi2ELi1ENS5_IJNS4_1CILi2EEENSA_ILi4EEENSA_ILi1EEEEEEEENS5_IJNSA_ILi256EEESG_SG_EEENS5_IJNS_12float_e2m1_tENS_13float_ue8m0_tEEEENS5_IJNS5_IJlSD_lEEENS4_6LayoutINS5_IJNS5_IJNS5_IJNSA_ILi32EEESC_EEEiEEESP_NS5_IJSD_iEEEEEENS5_IJNS5_IJNS5_IJNSA_ILi16EEESC_EEEiEEENS5_IJNS5_IJNSA_ILi0EEESD_EEENSA_ILi512EEEEEENS5_IJSV_iEEEEEEEEEEESK_S12_NS4_8TiledMMAINS4_8MMA_AtomIJNS4_23SM100_MMA_MXF4_2x1SM_SSISI_SI_fSJ_Li256ELi256ELi32ELNS4_4UMMA5MajorE0ELS17_0ELNS16_7ScaleInE0ELS18_0EEEEEENSM_INS5_IJSD_SD_SD_EEENS5_IJSV_SV_SV_EEEEENS5_IJNS4_10UnderscoreES1E_S1E_EEEEENS5_IJNS4_28SM100_TMA_2SM_LOAD_MULTICASTES1H_EEENS5_IJNS4_14ComposedLayoutINS4_7SwizzleILi3ELi4ELi3EEENS4_18smem_ptr_flag_bitsILi4EEENSM_INS5_IJNSA_ILi8EEESG_EEENS5_IJSG_SD_EEEEEEENSM_INS5_IJNS5_IJNS5_IJSO_SD_EEENS5_IJSN_SB_EEEEEESD_NS5_IJSB_SB_EEEEEENS5_IJNS5_IJNS5_IJST_SX_EEESW_EEESV_NS5_IJSB_SX_EEEEEEEEEEEvNS4_8identityENS5_IJNS4_18SM100_TMA_2SM_LOADES1H_EEENS5_IJS1S_NSM_INS5_IJNS5_IJNS5_IJSO_SB_EEES1U_EEESD_S1W_EEENS5_IJS1Z_SV_NS5_IJSB_NSA_ILi1024EEEEEEEEEEEEEEvS24_EENS_8epilogue10collective18CollectiveEpilogueINS2G_23Sm100TmaWarpSpecializedILi4ELi2ELi64ELb1ELb0EEEJNS5_IJNSA_ILi128EEESG_SG_EEENS5_IJNSM_IS2L_SD_EENSM_INSA_ILi64EEESD_EEEEENS_10bfloat16_tESL_S2R_SL_NS2G_6fusion15FusionCallbacksIS2K_NS2S_17LinearCombinationIS2R_fS2R_fLNS_15FloatRoundStyleE2EEES2M_S2Q_JEEENS4_5SM1004TMEM4LOAD26SM100_TMEM_LOAD_32dp32b64xENS4_13SM90_TMA_LOADENS1J_IS1L_NS1M_ILi16EEENSM_INS5_IJS1O_S2O_EEENS5_IJS2O_SD_EEEEEEENS4_39AutoVectorizingCopyWithAssumedAlignmentILi128EEENS4_14SM90_TMA_STOREES37_S39_S39_EEEvvEEEEvNT_6ParamsE,"aw",@nobits
	.sectionflags	@""
	.align	16
	.zero		1024


//--------------------- .nv.shared.reserved.0     --------------------------
	.section	.nv.shared.reserved.0,"aw",@nobits
	.weak		__nv_reservedSMEM_offset_0_alias
	.size		__nv_reservedSMEM_offset_0_alias, 0, 64
	.other		__nv_reservedSMEM_offset_0_alias,@"STO_CUDA_RESERVED_SHARED STV_DEFAULT"
__nv_reservedSMEM_offset_0_alias:
	.zero		0
.nv.shared.reserved.0:
	.zero		64
	.weak		__nv_reservedSMEM_tcgen05_partition
	.type		__nv_reservedSMEM_tcgen05_partition,@object
	.size		__nv_reservedSMEM_tcgen05_partition,(.L_0 - __nv_reservedSMEM_tcgen05_partition)
__nv_reservedSMEM_tcgen05_partition:
	.zero		32
.L_0:


//--------------------- .nv.global                --------------------------
	.section	.nv.global,"aw",@nobits
.nv.global:
	.type		_ZN40_INTERNAL_8a0d1854_4_k_cu_c6ed616c_291164cute1_E,@object
	.size		_ZN40_INTERNAL_8a0d1854_4_k_cu_c6ed616c_291164cute1_E,(_ZN40_INTERNAL_8a0d1854_4_k_cu_c6ed616c_291164cuda3std3__45__cpo6cbeginE - _ZN40_INTERNAL_8a0d1854_4_k_cu_c6ed616c_291164cute1_E)
_ZN40_INTERNAL_8a0d1854_4_k_cu_c6ed616c_291164cute1_E:
	.zero		1
	.type		_ZN40_INTERNAL_8a0d1854_4_k_cu_c6ed616c_291164cuda3std3__45__cpo6cbeginE,@object
	.size		_ZN40_INTERNAL_8a0d1854_4_k_cu_c6ed616c_291164cuda3std3__45__cpo6cbeginE,(_ZN40_INTERNAL_8a0d1854_4_k_cu_c6ed616c_291164cuda3std3__48in_placeE - _ZN40_INTERNAL_8a0d1854_4_k_cu_c6ed616c_291164cuda3std3__45__cpo6cbeginE)
_ZN40_INTERNAL_8a0d1854_4_k_cu_c6ed616c_291164cuda3std3__45__cpo6cbeginE:
	.zero		1
	.type		_ZN40_INTERNAL_8a0d1854_4_k_cu_c6ed616c_291164cuda3std3__48in_placeE,@object
	.size		_ZN40_INTERNAL_8a0d1854_4_k_cu_c6ed616c_291164cuda3std3__48in_placeE,(_ZN40_INTERNAL_8a0d1854_4_k_cu_c6ed616c_291164cuda3std6ranges3__45__cpo9iter_moveE - _ZN40_INTERNAL_8a0d1854_4_k_cu_c6ed616c_291164cuda3std3__48in_placeE)
_ZN40_INTERNAL_8a0d1854_4_k_cu_c6ed616c_291164cuda3std3__48in_placeE:
	.zero		1
	.type		_ZN40_INTERNAL_8a0d1854_4_k_cu_c6ed616c_291164cuda3std6ranges3__45__cpo9iter_moveE,@object
	.size		_ZN40_INTERNAL_8a0d1854_4_k_cu_c6ed616c_291164cuda3std6ranges3__45__cpo9iter_moveE,(_ZN40_INTERNAL_8a0d1854_4_k_cu_c6ed616c_291164cuda3std3__45__cpo5beginE - _ZN40_INTERNAL_8a0d1854_4_k_cu_c6ed616c_291164cuda3std6ranges3__45__cpo9iter_moveE)
_ZN40_INTERNAL_8a0d1854_4_k_cu_c6ed616c_291164cuda3std6ranges3__45__cpo9iter_moveE:
	.zero		1
	.type		_ZN40_INTERNAL_8a0d1854_4_k_cu_c6ed616c_291164cuda3std3__45__cpo5beginE,@object
	.size		_ZN40_INTERNAL_8a0d1854_4_k_cu_c6ed616c_291164cuda3std3__45__cpo5beginE,(_ZN40_INTERNAL_8a0d1854_4_k_cu_c6ed616c_291164cuda3std3__442_GLOBAL__N__8a0d1854_4_k_cu_c6ed616c_291166ignoreE - _ZN40_INTERNAL_8a0d1854_4_k_cu_c6ed616c_291164cuda3std3__45__cpo5beginE)
_ZN40_INTERNAL_8a0d1854_4_k_cu_c6ed616c_291164cuda3std3__45__cpo5beginE:
	.zero		1
	.type		_ZN40_INTERNAL_8a0d1854_4_k_cu_c6ed616c_291164cuda3std3__442_GLOBAL__N__8a0d1854_4_k_cu_c6ed616c_291166ignoreE,@object
	.size		_ZN40_INTERNAL_8a0d1854_4_k_cu_c6ed616c_291164cuda3std3__442_GLOBAL__N__8a0d1854_4_k_cu_c6ed616c_291166ignoreE,(_ZN40_INTERNAL_8a0d1854_4_k_cu_c6ed616c_291164cute7productE - _ZN40_INTERNAL_8a0d1854_4_k_cu_c6ed616c_291164cuda3std3__442_GLOBAL__N__8a0d1854_4_k_cu_c6ed616c_291166ignoreE)
_ZN40_INTERNAL_8a0d1854_4_k_cu_c6ed616c_291164cuda3std3__442_GLOBAL__N__8a0d1854_4_k_cu_c6ed616c_291166ignoreE:
	.zero		1
	.type		_ZN40_INTERNAL_8a0d1854_4_k_cu_c6ed616c_291164cute7productE,@object
	.size		_ZN40_INTERNAL_8a0d1854_4_k_cu_c6ed616c_291164cute7productE,(_ZN40_INTERNAL_8a0d1854_4_k_cu_c6ed616c_291164cuda3std3__45__cpo3endE - _ZN40_INTERNAL_8a0d1854_4_k_cu_c6ed616c_291164cute7productE)
_ZN40_INTERNAL_8a0d1854_4_k_cu_c6ed616c_291164cute7productE:
	.zero		1
	.type		_ZN40_INTERNAL_8a0d1854_4_k_cu_c6ed616c_291164cuda3std3__45__cpo3endE,@object
	.size		_ZN40_INTERNAL_8a0d1854_4_k_cu_c6ed616c_291164cuda3std3__45__cpo3endE,(_ZN40_INTERNAL_8a0d1854_4_k_cu_c6ed616c_291164cuda3std3__419piecewise_constructE - _ZN40_INTERNAL_8a0d1854_4_k_cu_c6ed616c_291164cuda3std3__45__cpo3endE)
_ZN40_INTERNAL_8a0d1854_4_k_cu_c6ed616c_291164cuda3std3__45__cpo3endE:
	.zero		1
	.type		_ZN40_INTERNAL_8a0d1854_4_k_cu_c6ed616c_291164cuda3std3__419piecewise_constructE,@object
	.size		_ZN40_INTERNAL_8a0d1854_4_k_cu_c6ed616c_291164cuda3std3__419piecewise_constructE,(_ZN40_INTERNAL_8a0d1854_4_k_cu_c6ed616c_291164cuda3std3__45__cpo4cendE - _ZN40_INTERNAL_8a0d1854_4_k_cu_c6ed616c_291164cuda3std3__419piecewise_constructE)
_ZN40_INTERNAL_8a0d1854_4_k_cu_c6ed616c_291164cuda3std3__419piecewise_constructE:
	.zero		1
	.type		_ZN40_INTERNAL_8a0d1854_4_k_cu_c6ed616c_291164cuda3std3__45__cpo4cendE,@object
	.size		_ZN40_INTERNAL_8a0d1854_4_k_cu_c6ed616c_291164cuda3std3__45__cpo4cendE,(_ZN40_INTERNAL_8a0d1854_4_k_cu_c6ed616c_291164cuda3std6ranges3__45__cpo4swapE - _ZN40_INTERNAL_8a0d1854_4_k_cu_c6ed616c_291164cuda3std3__45__cpo4cendE)
_ZN40_INTERNAL_8a0d1854_4_k_cu_c6ed616c_291164cuda3std3__45__cpo4cendE:
	.zero		1
	.type		_ZN40_INTERNAL_8a0d1854_4_k_cu_c6ed616c_291164cuda3std6ranges3__45__cpo4swapE,@object
	.size		_ZN40_INTERNAL_8a0d1854_4_k_cu_c6ed616c_291164cuda3std6ranges3__45__cpo4swapE,(.L_10 - _ZN40_INTERNAL_8a0d1854_4_k_cu_c6ed616c_291164cuda3std6ranges3__45__cpo4swapE)
_ZN40_INTERNAL_8a0d1854_4_k_cu_c6ed616c_291164cuda3std6ranges3__45__cpo4swapE:
	.zero		1
.L_10:


//--------------------- .nv.constant0._ZN7cutlass13device_kernelINS_4gemm6kernel13GemmUniversalIN4cute5tupleIJiiiiEEENS1_10collective13CollectiveMmaINS1_46MainloopSm100TmaUmmaWarpSpecializedBlockScaledILi4ELi2ELi1ENS5_IJNS4_1CILi2EEENSA_ILi4EEENSA_ILi1EEEEEEEENS5_IJNSA_ILi256EEESG_SG_EEENS5_IJNS_12float_e2m1_tENS_13float_ue8m0_tEEEENS5_IJNS5_IJlSD_lEEENS4_6LayoutINS5_IJNS5_IJNS5_IJNSA_ILi32EEESC_EEEiEEESP_NS5_IJSD_iEEEEEENS5_IJNS5_IJNS5_IJNSA_ILi16EEESC_EEEiEEENS5_IJNS5_IJNSA_ILi0EEESD_EEENSA_ILi512EEEEEENS5_IJSV_iEEEEEEEEEEESK_S12_NS4_8TiledMMAINS4_8MMA_AtomIJNS4_23SM100_MMA_MXF4_2x1SM_SSISI_SI_fSJ_Li256ELi256ELi32ELNS4_4UMMA5MajorE0ELS17_0ELNS16_7ScaleInE0ELS18_0EEEEEENSM_INS5_IJSD_SD_SD_EEENS5_IJSV_SV_SV_EEEEENS5_IJNS4_10UnderscoreES1E_S1E_EEEEENS5_IJNS4_28SM100_TMA_2SM_LOAD_MULTICASTES1H_EEENS5_IJNS4_14ComposedLayoutINS4_7SwizzleILi3ELi4ELi3EEENS4_18smem_ptr_flag_bitsILi4EEENSM_INS5_IJNSA_ILi8EEESG_EEENS5_IJSG_SD_EEEEEEENSM_INS5_IJNS5_IJNS5_IJSO_SD_EEENS5_IJSN_SB_EEEEEESD_NS5_IJSB_SB_EEEEEENS5_IJNS5_IJNS5_IJST_SX_EEESW_EEESV_NS5_IJSB_SX_EEEEEEEEEEEvNS4_8identityENS5_IJNS4_18SM100_TMA_2SM_LOADES1H_EEENS5_IJS1S_NSM_INS5_IJNS5_IJNS5_IJSO_SB_EEES1U_EEESD_S1W_EEENS5_IJS1Z_SV_NS5_IJSB_NSA_ILi1024EEEEEEEEEEEEEEvS24_EENS_8epilogue10collective18CollectiveEpilogueINS2G_23Sm100TmaWarpSpecializedILi4ELi2ELi64ELb1ELb0EEEJNS5_IJNSA_ILi128EEESG_SG_EEENS5_IJNSM_IS2L_SD_EENSM_INSA_ILi64EEESD_EEEEENS_10bfloat16_tESL_S2R_SL_NS2G_6fusion15FusionCallbacksIS2K_NS2S_17LinearCombinationIS2R_fS2R_fLNS_15FloatRoundStyleE2EEES2M_S2Q_JEEENS4_5SM1004TMEM4LOAD26SM100_TMEM_LOAD_32dp32b64xENS4_13SM90_TMA_LOADENS1J_IS1L_NS1M_ILi16EEENSM_INS5_IJS1O_S2O_EEENS5_IJS2O_SD_EEEEEEENS4_39AutoVectorizingCopyWithAssumedAlignmentILi128EEENS4_14SM90_TMA_STOREES37_S39_S39_EEEvvEEEEvNT_6ParamsE --------------------------
	.section	.nv.constant0._ZN7cutlass13device_kernelINS_4gemm6kernel13GemmUniversalIN4cute5tupleIJiiiiEEENS1_10collective13CollectiveMmaINS1_46MainloopSm100TmaUmmaWarpSpecializedBlockScaledILi4ELi2ELi1ENS5_IJNS4_1CILi2EEENSA_ILi4EEENSA_ILi1EEEEEEEENS5_IJNSA_ILi256EEESG_SG_EEENS5_IJNS_12float_e2m1_tENS_13float_ue8m0_tEEEENS5_IJNS5_IJlSD_lEEENS4_6LayoutINS5_IJNS5_IJNS5_IJNSA_ILi32EEESC_EEEiEEESP_NS5_IJSD_iEEEEEENS5_IJNS5_IJNS5_IJNSA_ILi16EEESC_EEEiEEENS5_IJNS5_IJNSA_ILi0EEESD_EEENSA_ILi512EEEEEENS5_IJSV_iEEEEEEEEEEESK_S12_NS4_8TiledMMAINS4_8MMA_AtomIJNS4_23SM100_MMA_MXF4_2x1SM_SSISI_SI_fSJ_Li256ELi256ELi32ELNS4_4UMMA5MajorE0ELS17_0ELNS16_7ScaleInE0ELS18_0EEEEEENSM_INS5_IJSD_SD_SD_EEENS5_IJSV_SV_SV_EEEEENS5_IJNS4_10UnderscoreES1E_S1E_EEEEENS5_IJNS4_28SM100_TMA_2SM_LOAD_MULTICASTES1H_EEENS5_IJNS4_14ComposedLayoutINS4_7SwizzleILi3ELi4ELi3EEENS4_18smem_ptr_flag_bitsILi4EEENSM_INS5_IJNSA_ILi8EEESG_EEENS5_IJSG_SD_EEEEEEENSM_INS5_IJNS5_IJNS5_IJSO_SD_EEENS5_IJSN_SB_EEEEEESD_NS5_IJSB_SB_EEEEEENS5_IJNS5_IJNS5_IJST_SX_EEESW_EEESV_NS5_IJSB_SX_EEEEEEEEEEEvNS4_8identityENS5_IJNS4_18SM100_TMA_2SM_LOADES1H_EEENS5_IJS1S_NSM_INS5_IJNS5_IJNS5_IJSO_SB_EEES1U_EEESD_S1W_EEENS5_IJS1Z_SV_NS5_IJSB_NSA_ILi1024EEEEEEEEEEEEEEvS24_EENS_8epilogue10collective18CollectiveEpilogueINS2G_23Sm100TmaWarpSpecializedILi4ELi2ELi64ELb1ELb0EEEJNS5_IJNSA_ILi128EEESG_SG_EEENS5_IJNSM_IS2L_SD_EENSM_INSA_ILi64EEESD_EEEEENS_10bfloat16_tESL_S2R_SL_NS2G_6fusion15FusionCallbacksIS2K_NS2S_17LinearCombinationIS2R_fS2R_fLNS_15FloatRoundStyleE2EEES2M_S2Q_JEEENS4_5SM1004TMEM4LOAD26SM100_TMEM_LOAD_32dp32b64xENS4_13SM90_TMA_LOADENS1J_IS1L_NS1M_ILi16EEENSM_INS5_IJS1O_S2O_EEENS5_IJS2O_SD_EEEEEEENS4_39AutoVectorizingCopyWithAssumedAlignmentILi128EEENS4_14SM90_TMA_STOREES37_S39_S39_EEEvvEEEEvNT_6ParamsE,"a",@progbits
	.sectionflags	@""
	.align	4
.nv.constant0._ZN7cutlass13device_kernelINS_4gemm6kernel13GemmUniversalIN4cute5tupleIJiiiiEEENS1_10collective13CollectiveMmaINS1_46MainloopSm100TmaUmmaWarpSpecializedBlockScaledILi4ELi2ELi1ENS5_IJNS4_1CILi2EEENSA_ILi4EEENSA_ILi1EEEEEEEENS5_IJNSA_ILi256EEESG_SG_EEENS5_IJNS_12float_e2m1_tENS_13float_ue8m0_tEEEENS5_IJNS5_IJlSD_lEEENS4_6LayoutINS5_IJNS5_IJNS5_IJNSA_ILi32EEESC_EEEiEEESP_NS5_IJSD_iEEEEEENS5_IJNS5_IJNS5_IJNSA_ILi16EEESC_EEEiEEENS5_IJNS5_IJNSA_ILi0EEESD_EEENSA_ILi512EEEEEENS5_IJSV_iEEEEEEEEEEESK_S12_NS4_8TiledMMAINS4_8MMA_AtomIJNS4_23SM100_MMA_MXF4_2x1SM_SSISI_SI_fSJ_Li256ELi256ELi32ELNS4_4UMMA5MajorE0ELS17_0ELNS16_7ScaleInE0ELS18_0EEEEEENSM_INS5_IJSD_SD_SD_EEENS5_IJSV_SV_SV_EEEEENS5_IJNS4_10UnderscoreES1E_S1E_EEEEENS5_IJNS4_28SM100_TMA_2SM_LOAD_MULTICASTES1H_EEENS5_IJNS4_14ComposedLayoutINS4_7SwizzleILi3ELi4ELi3EEENS4_18smem_ptr_flag_bitsILi4EEENSM_INS5_IJNSA_ILi8EEESG_EEENS5_IJSG_SD_EEEEEEENSM_INS5_IJNS5_IJNS5_IJSO_SD_EEENS5_IJSN_SB_EEEEEESD_NS5_IJSB_SB_EEEEEENS5_IJNS5_IJNS5_IJST_SX_EEESW_EEESV_NS5_IJSB_SX_EEEEEEEEEEEvNS4_8identityENS5_IJNS4_18SM100_TMA_2SM_LOADES1H_EEENS5_IJS1S_NSM_INS5_IJNS5_IJNS5_IJSO_SB_EEES1U_EEESD_S1W_EEENS5_IJS1Z_SV_NS5_IJSB_NSA_ILi1024EEEEEEEEEEEEEEvS24_EENS_8epilogue10collective18CollectiveEpilogueINS2G_23Sm100TmaWarpSpecializedILi4ELi2ELi64ELb1ELb0EEEJNS5_IJNSA_ILi128EEESG_SG_EEENS5_IJNSM_IS2L_SD_EENSM_INSA_ILi64EEESD_EEEEENS_10bfloat16_tESL_S2R_SL_NS2G_6fusion15FusionCallbacksIS2K_NS2S_17LinearCombinationIS2R_fS2R_fLNS_15FloatRoundStyleE2EEES2M_S2Q_JEEENS4_5SM1004TMEM4LOAD26SM100_TMEM_LOAD_32dp32b64xENS4_13SM90_TMA_LOADENS1J_IS1L_NS1M_ILi16EEENSM_INS5_IJS1O_S2O_EEENS5_IJS2O_SD_EEEEEEENS4_39AutoVectorizingCopyWithAssumedAlignmentILi128EEENS4_14SM90_TMA_STOREES37_S39_S39_EEEvvEEEEvNT_6ParamsE:
	.zero		3968


//--------------------- SYMBOLS --------------------------

	.type		.nv.reservedSmem.offset0,@object
	.size		.nv.reservedSmem.offset0,0x4
	.type		.nv.reservedSmem.cap,@object
	.size		.nv.reservedSmem.cap,0x4
	.type		__assertfail,@function
